// auto-generated by cutlass_sweep.gemm — config: {"arch": "sm_100", "cluster_m": 4, "cluster_n": 4, "dtype": "int8", "dtype_b": "int8", "layout": "nt", "stages": 0, "tile_k": 32, "tile_m": 128, "tile_n": 256}
#include "cutlass/cutlass.h"
#include "cutlass/gemm/collective/collective_builder.hpp"
#include "cutlass/gemm/device/gemm_universal_adapter.h"
#include "cutlass/gemm/kernel/gemm_universal.hpp"
#include "cutlass/epilogue/collective/collective_builder.hpp"

using ElemA = int8_t;
using ElemB = int8_t;
using ElemCD = int8_t;
using Acc  = int32_t;
using TileShape    = cute::Shape<cute::_128, cute::_256, cute::_32>;
using ClusterShape = cute::Shape<cute::_4, cute::_4, cute::_1>;

using CollectiveEpilogue = typename cutlass::epilogue::collective::CollectiveBuilder<
    cutlass::arch::Sm100, cutlass::arch::OpClassTensorOp,
    TileShape, ClusterShape,
    cutlass::epilogue::collective::EpilogueTileAuto,
    Acc, Acc,
    ElemCD, cutlass::layout::RowMajor, 128 / cutlass::sizeof_bits<ElemCD>::value,
    ElemCD, cutlass::layout::RowMajor, 128 / cutlass::sizeof_bits<ElemCD>::value,
    cutlass::epilogue::collective::EpilogueScheduleAuto
  >::CollectiveOp;

using CollectiveMainloop = typename cutlass::gemm::collective::CollectiveBuilder<
    cutlass::arch::Sm100, cutlass::arch::OpClassTensorOp,
    ElemA, cutlass::layout::RowMajor, 128 / cutlass::sizeof_bits<ElemA>::value,
    ElemB, cutlass::layout::ColumnMajor, 128 / cutlass::sizeof_bits<ElemB>::value,
    Acc,
    TileShape, ClusterShape,
    cutlass::gemm::collective::StageCountAutoCarveout<static_cast<int>(sizeof(typename CollectiveEpilogue::SharedStorage))>,
    cutlass::gemm::collective::KernelScheduleAuto
  >::CollectiveOp;

using GemmKernel = cutlass::gemm::kernel::GemmUniversal<
    cute::Shape<int,int,int,int>,
    CollectiveMainloop,
    CollectiveEpilogue
>;
using Gemm = cutlass::gemm::device::GemmUniversalAdapter<GemmKernel>;

// Force the device kernel symbol into the cubin without needing a host main.
auto* _anchor = &cutlass::device_kernel<GemmKernel>;


// ===== COMPILED SASS (sm_100a) =====

	.target	sm_100a

	.elftype	@"ET_EXEC"


//--------------------- .note.nv.tkinfo           --------------------------
	.section	.note.nv.tkinfo,"",@"SHT_NOTE"
	.sectionflags	@"SHF_NOTE_NV_TKINFO"
	.tkinfo
        /*0018*/ 	.word	0x00000002
        /*0030*/ 	.string	""
        /*0030*/ 	.string	"ptxas"
        /*0030*/ 	.string	"Cuda compilation tools, release 13.0, V13.0.88"
        /*0030*/ 	.string	"Build cuda_13.0.r13.0/compiler.36424714_0"
        /*0030*/ 	.string	"-arch sm_100a -m 64 "



//--------------------- .note.nv.cuinfo           --------------------------
	.section	.note.nv.cuinfo,"",@"SHT_NOTE"
	.sectionflags	@"SHF_NOTE_NV_CUINFO"
        /*0018*/ 	.short	0x0002
        /*001a*/ 	.short	0x0064
        /*001c*/ 	.short	0x0082
	.zero		2


//--------------------- .nv.info                  --------------------------
	.section	.nv.info,"",@"SHT_CUDA_INFO"
	.align	4


	//----- nvinfo : EIATTR_REGCOUNT
	.align		4
        /*0000*/ 	.byte	0x04, 0x2f
        /*0002*/ 	.short	(.L_20 - .L_19)
	.align		4
.L_19:
        /*0004*/ 	.word	index@(_ZN7cutlass13device_kernelINS_4gemm6kernel13GemmUniversalIN4cute5tupleIJiiiiEEENS1_10collective13CollectiveMmaINS1_35MainloopSm100TmaUmmaWarpSpecializedILi33ELi2ELi4ENS5_IJNS4_1CILi4EEESB_NSA_ILi1EEEEEEEENS5_IJNSA_ILi128EEENSA_ILi256EEENSA_ILi32EEEEEEaNS5_IJlSC_lEEEaSJ_NS4_8TiledMMAINS4_8MMA_AtomIJNS4_21SM100_MMA_S8_2x1SM_SSIaaiLi128ELi256ELNS4_4UMMA5MajorE0ELSO_0ELNSN_8SaturateE0EEEEEENS4_6LayoutINS5_IJSC_SC_SC_EEENS5_IJNSA_ILi0EEESU_SU_EEEEENS5_IJNS4_10UnderscoreESX_SX_EEEEENS4_28SM100_TMA_2SM_LOAD_MULTICASTENS4_14ComposedLayoutINS4_7SwizzleILi1ELi4ELi3EEENS4_18smem_ptr_flag_bitsILi8EEENSS_INS5_IJNSA_ILi8EEESH_EEENS5_IJSH_SC_EEEEEEEvNS4_8identityES10_S1A_vS1B_EENS_8epilogue10collective18CollectiveEpilogueINS1D_23Sm100TmaWarpSpecializedILi4ELi2ELi32ELb0ELb0EEEJNS5_IJNSA_ILi64EEESG_SH_EEENS5_IJNSS_IS1I_SC_EENSS_INS5_IJSH_NSA_ILi2EEEEEENS5_IJSC_SF_EEEEEEEEaSJ_aSJ_NS1D_6fusion15FusionCallbacksIS1H_NS1Q_17LinearCombinationIaiaiLNS_15FloatRoundStyleE2EEES1J_S1P_JEEENS4_5SM1004TMEM4LOAD26SM100_TMEM_LOAD_32dp32b32xENS4_13SM90_TMA_LOADES1A_NS4_39AutoVectorizingCopyWithAssumedAlignmentILi128EEENS4_14SM90_TMA_STOREES1A_S22_S22_EEEvvEEEEvNT_6ParamsE)
        /*0008*/ 	.word	0x0000005e


	//----- nvinfo : EIATTR_FRAME_SIZE
	.align		4
.L_20:
        /*000c*/ 	.byte	0x04, 0x11
        /*000e*/ 	.short	(.L_22 - .L_21)
	.align		4
.L_21:
        /*0010*/ 	.word	index@($__internal_2_$__cuda_sm10x_tcgen05_guardrail_trap_unallocated_columns_being_dealloced)
        /*0014*/ 	.word	0x00000000


	//----- nvinfo : EIATTR_FRAME_SIZE
	.align		4
.L_22:
        /*0018*/ 	.byte	0x04, 0x11
        /*001a*/ 	.short	(.L_24 - .L_23)
	.align		4
.L_23:
        /*001c*/ 	.word	index@($__internal_1_$__cuda_sm10x_tcgen05_guardrail_trap_phase_invalid_during_alloc)
        /*0020*/ 	.word	0x00000000


	//----- nvinfo : EIATTR_FRAME_SIZE
	.align		4
.L_24:
        /*0024*/ 	.byte	0x04, 0x11
        /*0026*/ 	.short	(.L_26 - .L_25)
	.align		4
.L_25:
        /*0028*/ 	.word	index@($__internal_0_$__cuda_sm10x_tcgen05_guardrail_trap_col_being_dealloced_not_returned_by_alloc)
        /*002c*/ 	.word	0x00000000


	//----- nvinfo : EIATTR_FRAME_SIZE
	.align		4
.L_26:
        /*0030*/ 	.byte	0x04, 0x11
        /*0032*/ 	.short	(.L_28 - .L_27)
	.align		4
.L_27:
        /*0034*/ 	.word	index@(_ZN7cutlass13device_kernelINS_4gemm6kernel13GemmUniversalIN4cute5tupleIJiiiiEEENS1_10collective13CollectiveMmaINS1_35MainloopSm100TmaUmmaWarpSpecializedILi33ELi2ELi4ENS5_IJNS4_1CILi4EEESB_NSA_ILi1EEEEEEEENS5_IJNSA_ILi128EEENSA_ILi256EEENSA_ILi32EEEEEEaNS5_IJlSC_lEEEaSJ_NS4_8TiledMMAINS4_8MMA_AtomIJNS4_21SM100_MMA_S8_2x1SM_SSIaaiLi128ELi256ELNS4_4UMMA5MajorE0ELSO_0ELNSN_8SaturateE0EEEEEENS4_6LayoutINS5_IJSC_SC_SC_EEENS5_IJNSA_ILi0EEESU_SU_EEEEENS5_IJNS4_10UnderscoreESX_SX_EEEEENS4_28SM100_TMA_2SM_LOAD_MULTICASTENS4_14ComposedLayoutINS4_7SwizzleILi1ELi4ELi3EEENS4_18smem_ptr_flag_bitsILi8EEENSS_INS5_IJNSA_ILi8EEESH_EEENS5_IJSH_SC_EEEEEEEvNS4_8identityES10_S1A_vS1B_EENS_8epilogue10collective18CollectiveEpilogueINS1D_23Sm100TmaWarpSpecializedILi4ELi2ELi32ELb0ELb0EEEJNS5_IJNSA_ILi64EEESG_SH_EEENS5_IJNSS_IS1I_SC_EENSS_INS5_IJSH_NSA_ILi2EEEEEENS5_IJSC_SF_EEEEEEEEaSJ_aSJ_NS1D_6fusion15FusionCallbacksIS1H_NS1Q_17LinearCombinationIaiaiLNS_15FloatRoundStyleE2EEES1J_S1P_JEEENS4_5SM1004TMEM4LOAD26SM100_TMEM_LOAD_32dp32b32xENS4_13SM90_TMA_LOADES1A_NS4_39AutoVectorizingCopyWithAssumedAlignmentILi128EEENS4_14SM90_TMA_STOREES1A_S22_S22_EEEvvEEEEvNT_6ParamsE)
        /*0038*/ 	.word	0x00000000


	//----- nvinfo : EIATTR_MIN_STACK_SIZE
	.align		4
.L_28:
        /*003c*/ 	.byte	0x04, 0x12
        /*003e*/ 	.short	(.L_30 - .L_29)
	.align		4
.L_29:
        /*0040*/ 	.word	index@(_ZN7cutlass13device_kernelINS_4gemm6kernel13GemmUniversalIN4cute5tupleIJiiiiEEENS1_10collective13CollectiveMmaINS1_35MainloopSm100TmaUmmaWarpSpecializedILi33ELi2ELi4ENS5_IJNS4_1CILi4EEESB_NSA_ILi1EEEEEEEENS5_IJNSA_ILi128EEENSA_ILi256EEENSA_ILi32EEEEEEaNS5_IJlSC_lEEEaSJ_NS4_8TiledMMAINS4_8MMA_AtomIJNS4_21SM100_MMA_S8_2x1SM_SSIaaiLi128ELi256ELNS4_4UMMA5MajorE0ELSO_0ELNSN_8SaturateE0EEEEEENS4_6LayoutINS5_IJSC_SC_SC_EEENS5_IJNSA_ILi0EEESU_SU_EEEEENS5_IJNS4_10UnderscoreESX_SX_EEEEENS4_28SM100_TMA_2SM_LOAD_MULTICASTENS4_14ComposedLayoutINS4_7SwizzleILi1ELi4ELi3EEENS4_18smem_ptr_flag_bitsILi8EEENSS_INS5_IJNSA_ILi8EEESH_EEENS5_IJSH_SC_EEEEEEEvNS4_8identityES10_S1A_vS1B_EENS_8epilogue10collective18CollectiveEpilogueINS1D_23Sm100TmaWarpSpecializedILi4ELi2ELi32ELb0ELb0EEEJNS5_IJNSA_ILi64EEESG_SH_EEENS5_IJNSS_IS1I_SC_EENSS_INS5_IJSH_NSA_ILi2EEEEEENS5_IJSC_SF_EEEEEEEEaSJ_aSJ_NS1D_6fusion15FusionCallbacksIS1H_NS1Q_17LinearCombinationIaiaiLNS_15FloatRoundStyleE2EEES1J_S1P_JEEENS4_5SM1004TMEM4LOAD26SM100_TMEM_LOAD_32dp32b32xENS4_13SM90_TMA_LOADES1A_NS4_39AutoVectorizingCopyWithAssumedAlignmentILi128EEENS4_14SM90_TMA_STOREES1A_S22_S22_EEEvvEEEEvNT_6ParamsE)
        /*0044*/ 	.word	0x00000000
.L_30:


//--------------------- .nv.compat                --------------------------
	.section	.nv.compat,"",@"SHT_CUDA_COMPAT_INFO"
	.align	4
        /*0000*/ 	.byte	0x02, 0x09, 0x01, 0x00, 0x02, 0x02, 0x03, 0x00, 0x02, 0x05, 0x06, 0x00, 0x03, 0x07, 0x01, 0x01
        /*0010*/ 	.byte	0x02, 0x03, 0x01, 0x00, 0x02, 0x06, 0x01, 0x00, 0x04, 0x0b, 0x08, 0x00, 0x01, 0x00, 0x00, 0x00
        /*0020*/ 	.byte	0x00, 0x00, 0x00, 0x00


//--------------------- .nv.info._ZN7cutlass13device_kernelINS_4gemm6kernel13GemmUniversalIN4cute5tupleIJiiiiEEENS1_10collective13CollectiveMmaINS1_35MainloopSm100TmaUmmaWarpSpecializedILi33ELi2ELi4ENS5_IJNS4_1CILi4EEESB_NSA_ILi1EEEEEEEENS5_IJNSA_ILi128EEENSA_ILi256EEENSA_ILi32EEEEEEaNS5_IJlSC_lEEEaSJ_NS4_8TiledMMAINS4_8MMA_AtomIJNS4_21SM100_MMA_S8_2x1SM_SSIaaiLi128ELi256ELNS4_4UMMA5MajorE0ELSO_0ELNSN_8SaturateE0EEEEEENS4_6LayoutINS5_IJSC_SC_SC_EEENS5_IJNSA_ILi0EEESU_SU_EEEEENS5_IJNS4_10UnderscoreESX_SX_EEEEENS4_28SM100_TMA_2SM_LOAD_MULTICASTENS4_14ComposedLayoutINS4_7SwizzleILi1ELi4ELi3EEENS4_18smem_ptr_flag_bitsILi8EEENSS_INS5_IJNSA_ILi8EEESH_EEENS5_IJSH_SC_EEEEEEEvNS4_8identityES10_S1A_vS1B_EENS_8epilogue10collective18CollectiveEpilogueINS1D_23Sm100TmaWarpSpecializedILi4ELi2ELi32ELb0ELb0EEEJNS5_IJNSA_ILi64EEESG_SH_EEENS5_IJNSS_IS1I_SC_EENSS_INS5_IJSH_NSA_ILi2EEEEEENS5_IJSC_SF_EEEEEEEEaSJ_aSJ_NS1D_6fusion15FusionCallbacksIS1H_NS1Q_17LinearCombinationIaiaiLNS_15FloatRoundStyleE2EEES1J_S1P_JEEENS4_5SM1004TMEM4LOAD26SM100_TMEM_LOAD_32dp32b32xENS4_13SM90_TMA_LOADES1A_NS4_39AutoVectorizingCopyWithAssumedAlignmentILi128EEENS4_14SM90_TMA_STOREES1A_S22_S22_EEEvvEEEEvNT_6ParamsE --------------------------
	.section	.nv.info._ZN7cutlass13device_kernelINS_4gemm6kernel13GemmUniversalIN4cute5tupleIJiiiiEEENS1_10collective13CollectiveMmaINS1_35MainloopSm100TmaUmmaWarpSpecializedILi33ELi2ELi4ENS5_IJNS4_1CILi4EEESB_NSA_ILi1EEEEEEEENS5_IJNSA_ILi128EEENSA_ILi256EEENSA_ILi32EEEEEEaNS5_IJlSC_lEEEaSJ_NS4_8TiledMMAINS4_8MMA_AtomIJNS4_21SM100_MMA_S8_2x1SM_SSIaaiLi128ELi256ELNS4_4UMMA5MajorE0ELSO_0ELNSN_8SaturateE0EEEEEENS4_6LayoutINS5_IJSC_SC_SC_EEENS5_IJNSA_ILi0EEESU_SU_EEEEENS5_IJNS4_10UnderscoreESX_SX_EEEEENS4_28SM100_TMA_2SM_LOAD_MULTICASTENS4_14ComposedLayoutINS4_7SwizzleILi1ELi4ELi3EEENS4_18smem_ptr_flag_bitsILi8EEENSS_INS5_IJNSA_ILi8EEESH_EEENS5_IJSH_SC_EEEEEEEvNS4_8identityES10_S1A_vS1B_EENS_8epilogue10collective18CollectiveEpilogueINS1D_23Sm100TmaWarpSpecializedILi4ELi2ELi32ELb0ELb0EEEJNS5_IJNSA_ILi64EEESG_SH_EEENS5_IJNSS_IS1I_SC_EENSS_INS5_IJSH_NSA_ILi2EEEEEENS5_IJSC_SF_EEEEEEEEaSJ_aSJ_NS1D_6fusion15FusionCallbacksIS1H_NS1Q_17LinearCombinationIaiaiLNS_15FloatRoundStyleE2EEES1J_S1P_JEEENS4_5SM1004TMEM4LOAD26SM100_TMEM_LOAD_32dp32b32xENS4_13SM90_TMA_LOADES1A_NS4_39AutoVectorizingCopyWithAssumedAlignmentILi128EEENS4_14SM90_TMA_STOREES1A_S22_S22_EEEvvEEEEvNT_6ParamsE,"",@"SHT_CUDA_INFO"
	.sectionflags	@""
	.align	4


	//----- nvinfo : EIATTR_CUDA_API_VERSION
	.align		4
        /*0000*/ 	.byte	0x04, 0x37
        /*0002*/ 	.short	(.L_32 - .L_31)
.L_31:
        /*0004*/ 	.word	0x00000082


	//----- nvinfo : EIATTR_KPARAM_INFO
	.align		4
.L_32:
        /*0008*/ 	.byte	0x04, 0x17
        /*000a*/ 	.short	(.L_34 - .L_33)
.L_33:
        /*000c*/ 	.word	0x00000000
        /*0010*/ 	.short	0x0000
        /*0012*/ 	.short	0x0000
        /*0014*/ 	.byte	0x00, 0xf0, 0x01, 0x20


	//----- nvinfo : EIATTR_AT_ENTRY_FRAGMENTS
	.align		4
.L_34:
        /*0018*/ 	.byte	0x04, 0x4f
        /*001a*/ 	.short	(.L_36 - .L_35)


	//   ....[0]....
.L_35:
        /*001c*/ 	.word	0x00000007


	//----- nvinfo : EIATTR_RESERVED_SMEM_USED
	.align		4
.L_36:
        /*0020*/ 	.byte	0x01, 0x41
	.zero		2


	//----- nvinfo : EIATTR_SPARSE_MMA_MASK
	.align		4
        /*0024*/ 	.byte	0x03, 0x50
        /*0026*/ 	.short	0x0000


	//----- nvinfo : EIATTR_TCGEN05_2CTA_USED
	.align		4
        /*0028*/ 	.byte	0x01, 0x52
	.zero		2


	//----- nvinfo : EIATTR_MAXREG_COUNT
	.align		4
        /*002c*/ 	.byte	0x03, 0x1b
        /*002e*/ 	.short	0x00ff


	//----- nvinfo : EIATTR_NUM_BARRIERS
	.align		4
        /*0030*/ 	.byte	0x02, 0x4c
        /*0032*/ 	.byte	0x07
	.zero		1


	//----- nvinfo : EIATTR_EXTERNS
	.align		4
        /*0034*/ 	.byte	0x04, 0x0f
        /*0036*/ 	.short	(.L_38 - .L_37)


	//   ....[0]....
	.align		4
.L_37:
        /*0038*/ 	.word	index@(__assertfail)


	//----- nvinfo : EIATTR_MERCURY_ISA_VERSION
	.align		4
.L_38:
        /*003c*/ 	.byte	0x03, 0x5f
        /*003e*/ 	.short	0x0101


	//----- nvinfo : EIATTR_INT_WARP_WIDE_INSTR_OFFSETS
	.align		4
        /*0040*/ 	.byte	0x04, 0x31
        /*0042*/ 	.short	(.L_40 - .L_39)


	//   ....[0]....
.L_39:
        /*0044*/ 	.word	0x00001130


	//   ....[1]....
        /*0048*/ 	.word	0x000011d0


	//   ....[2]....
        /*004c*/ 	.word	0x00005870


	//   ....[3]....
        /*0050*/ 	.word	0x000058a0


	//   ....[4]....
        /*0054*/ 	.word	0x000058c0


	//   ....[5]....
        /*0058*/ 	.word	0x00006400


	//   ....[6]....
        /*005c*/ 	.word	0x000064a0


	//   ....[7]....
        /*0060*/ 	.word	0x00006560


	//   ....[8]....
        /*0064*/ 	.word	0x000065d0


	//   ....[9]....
        /*0068*/ 	.word	0x00006690


	//   ....[10]....
        /*006c*/ 	.word	0x00006730


	//   ....[11]....
        /*0070*/ 	.word	0x000067a0


	//   ....[12]....
        /*0074*/ 	.word	0x00006860


	//   ....[13]....
        /*0078*/ 	.word	0x00006900


	//   ....[14]....
        /*007c*/ 	.word	0x000069a0


	//   ....[15]....
        /*0080*/ 	.word	0x00006a90


	//   ....[16]....
        /*0084*/ 	.word	0x00006b60


	//----- nvinfo : EIATTR_COOP_GROUP_MASK_REGIDS
	.align		4
.L_40:
        /*0088*/ 	.byte	0x04, 0x29
        /*008a*/ 	.short	(.L_42 - .L_41)


	//   ....[0]....
.L_41:
        /*008c*/ 	.word	0xffffffff


	//   ....[1]....
        /*0090*/ 	.word	0xffffffff


	//   ....[2]....
        /*0094*/ 	.word	0xffffffff


	//   ....[3]....
        /*0098*/ 	.word	0xffffffff


	//   ....[4]....
        /*009c*/ 	.word	0xffffffff


	//   ....[5]....
        /*00a0*/ 	.word	0xffffffff


	//   ....[6]....
        /*00a4*/ 	.word	0xffffffff


	//   ....[7]....
        /*00a8*/ 	.word	0xffffffff


	//   ....[8]....
        /*00ac*/ 	.word	0xffffffff


	//   ....[9]....
        /*00b0*/ 	.word	0xffffffff


	//   ....[10]....
        /*00b4*/ 	.word	0xffffffff


	//   ....[11]....
        /*00b8*/ 	.word	0xffffffff


	//   ....[12]....
        /*00bc*/ 	.word	0xffffffff


	//   ....[13]....
        /*00c0*/ 	.word	0xffffffff


	//----- nvinfo : EIATTR_COOP_GROUP_INSTR_OFFSETS
	.align		4
.L_42:
        /*00c4*/ 	.byte	0x04, 0x28
        /*00c6*/ 	.short	(.L_44 - .L_43)


	//   ....[0]....
.L_43:
        /*00c8*/ 	.word	0x000000b0


	//   ....[1]....
        /*00cc*/ 	.word	0x00000510


	//   ....[2]....
        /*00d0*/ 	.word	0x00000aa0


	//   ....[3]....
        /*00d4*/ 	.word	0x00000c30


	//   ....[4]....
        /*00d8*/ 	.word	0x00000d20


	//   ....[5]....
        /*00dc*/ 	.word	0x00000e80


	//   ....[6]....
        /*00e0*/ 	.word	0x00001010


	//   ....[7]....
        /*00e4*/ 	.word	0x00001250


	//   ....[8]....
        /*00e8*/ 	.word	0x000028a0


	//   ....[9]....
        /*00ec*/ 	.word	0x000047a0


	//   ....[10]....
        /*00f0*/ 	.word	0x00004c70


	//   ....[11]....
        /*00f4*/ 	.word	0x00004ca0


	//   ....[12]....
        /*00f8*/ 	.word	0x00005770


	//   ....[13]....
        /*00fc*/ 	.word	0x00005980


	//----- nvinfo : EIATTR_VRC_CTA_INIT_COUNT
	.align		4
.L_44:
        /*0100*/ 	.byte	0x02, 0x4a
        /*0102*/ 	.byte	0x80
	.zero		1


	//----- nvinfo : EIATTR_SYSCALL_OFFSETS
	.align		4
        /*0104*/ 	.byte	0x04, 0x46
        /*0106*/ 	.short	(.L_46 - .L_45)


	//   ....[0]....
.L_45:
        /*0108*/ 	.word	0x000076d0


	//   ....[1]....
        /*010c*/ 	.word	0x00007810


	//   ....[2]....
        /*0110*/ 	.word	0x00007fe0


	//   ....[3]....
        /*0114*/ 	.word	0x00008dd0


	//   ....[4]....
        /*0118*/ 	.word	0x00009b60


	//   ....[5]....
        /*011c*/ 	.word	0x0000a900


	//----- nvinfo : EIATTR_MBARRIER_INSTR_OFFSETS
	.align		4
.L_46:
        /*0120*/ 	.byte	0x04, 0x39
        /*0122*/ 	.short	(.L_48 - .L_47)


	//   ....[0]....
.L_47:
        /*0124*/ 	.word	0x00000660
        /*0128*/ 	.word	0x000000ff
        /*012c*/ 	.word	0x00000000
        /*0130*/ 	.short	0x0100
        /*0132*/ 	.byte	0x04
	.zero		1


	//   ....[1]....
        /*0134*/ 	.word	0x00000670
        /*0138*/ 	.word	0x000000ff
        /*013c*/ 	.word	0x00000108
        /*0140*/ 	.short	0x0100
        /*0142*/ 	.byte	0x04
	.zero		1


	//   ....[2]....
        /*0144*/ 	.word	0x00000680
        /*0148*/ 	.word	0x000000ff
        /*014c*/ 	.word	0x00000008
        /*0150*/ 	.short	0x0100
        /*0152*/ 	.byte	0x04
	.zero		1


	//   ....[3]....
        /*0154*/ 	.word	0x00000690
        /*0158*/ 	.word	0x000000ff
        /*015c*/ 	.word	0x00000110
        /*0160*/ 	.short	0x0100
        /*0162*/ 	.byte	0x04
	.zero		1


	//   ....[4]....
        /*0164*/ 	.word	0x000006a0
        /*0168*/ 	.word	0x000000ff
        /*016c*/ 	.word	0x00000010
        /*0170*/ 	.short	0x0100
        /*0172*/ 	.byte	0x04
	.zero		1


	//   ....[5]....
        /*0174*/ 	.word	0x000006b0
        /*0178*/ 	.word	0x000000ff
        /*017c*/ 	.word	0x00000118
        /*0180*/ 	.short	0x0100
        /*0182*/ 	.byte	0x04
	.zero		1


	//   ....[6]....
        /*0184*/ 	.word	0x000006c0
        /*0188*/ 	.word	0x000000ff
        /*018c*/ 	.word	0x00000018
        /*0190*/ 	.short	0x0100
        /*0192*/ 	.byte	0x04
	.zero		1


	//   ....[7]....
        /*0194*/ 	.word	0x000006d0
        /*0198*/ 	.word	0x000000ff
        /*019c*/ 	.word	0x00000120
        /*01a0*/ 	.short	0x0100
        /*01a2*/ 	.byte	0x04
	.zero		1


	//   ....[8]....
        /*01a4*/ 	.word	0x000006e0
        /*01a8*/ 	.word	0x000000ff
        /*01ac*/ 	.word	0x00000020
        /*01b0*/ 	.short	0x0100
        /*01b2*/ 	.byte	0x04
	.zero		1


	//   ....[9]....
        /*01b4*/ 	.word	0x000006f0
        /*01b8*/ 	.word	0x000000ff
        /*01bc*/ 	.word	0x00000128
        /*01c0*/ 	.short	0x0100
        /*01c2*/ 	.byte	0x04
	.zero		1


	//   ....[10]....
        /*01c4*/ 	.word	0x00000700
        /*01c8*/ 	.word	0x000000ff
        /*01cc*/ 	.word	0x00000028
        /*01d0*/ 	.short	0x0100
        /*01d2*/ 	.byte	0x04
	.zero		1


	//   ....[11]....
        /*01d4*/ 	.word	0x00000710
        /*01d8*/ 	.word	0x000000ff
        /*01dc*/ 	.word	0x00000130
        /*01e0*/ 	.short	0x0100
        /*01e2*/ 	.byte	0x04
	.zero		1


	//   ....[12]....
        /*01e4*/ 	.word	0x00000720
        /*01e8*/ 	.word	0x000000ff
        /*01ec*/ 	.word	0x00000030
        /*01f0*/ 	.short	0x0100
        /*01f2*/ 	.byte	0x04
	.zero		1


	//   ....[13]....
        /*01f4*/ 	.word	0x00000730
        /*01f8*/ 	.word	0x000000ff
        /*01fc*/ 	.word	0x00000138
        /*0200*/ 	.short	0x0100
        /*0202*/ 	.byte	0x04
	.zero		1


	//   ....[14]....
        /*0204*/ 	.word	0x00000740
        /*0208*/ 	.word	0x000000ff
        /*020c*/ 	.word	0x00000038
        /*0210*/ 	.short	0x0100
        /*0212*/ 	.byte	0x04
	.zero		1


	//   ....[15]....
        /*0214*/ 	.word	0x00000750
        /*0218*/ 	.word	0x000000ff
        /*021c*/ 	.word	0x00000140
        /*0220*/ 	.short	0x0100
        /*0222*/ 	.byte	0x04
	.zero		1


	//   ....[16]....
        /*0224*/ 	.word	0x00000760
        /*0228*/ 	.word	0x000000ff
        /*022c*/ 	.word	0x00000040
        /*0230*/ 	.short	0x0100
        /*0232*/ 	.byte	0x04
	.zero		1


	//   ....[17]....
        /*0234*/ 	.word	0x00000770
        /*0238*/ 	.word	0x000000ff
        /*023c*/ 	.word	0x00000148
        /*0240*/ 	.short	0x0100
        /*0242*/ 	.byte	0x04
	.zero		1


	//   ....[18]....
        /*0244*/ 	.word	0x00000780
        /*0248*/ 	.word	0x000000ff
        /*024c*/ 	.word	0x00000048
        /*0250*/ 	.short	0x0100
        /*0252*/ 	.byte	0x04
	.zero		1


	//   ....[19]....
        /*0254*/ 	.word	0x00000790
        /*0258*/ 	.word	0x000000ff
        /*025c*/ 	.word	0x00000150
        /*0260*/ 	.short	0x0100
        /*0262*/ 	.byte	0x04
	.zero		1


	//   ....[20]....
        /*0264*/ 	.word	0x000007a0
        /*0268*/ 	.word	0x000000ff
        /*026c*/ 	.word	0x00000050
        /*0270*/ 	.short	0x0100
        /*0272*/ 	.byte	0x04
	.zero		1


	//   ....[21]....
        /*0274*/ 	.word	0x000007b0
        /*0278*/ 	.word	0x000000ff
        /*027c*/ 	.word	0x00000158
        /*0280*/ 	.short	0x0100
        /*0282*/ 	.byte	0x04
	.zero		1


	//   ....[22]....
        /*0284*/ 	.word	0x000007c0
        /*0288*/ 	.word	0x000000ff
        /*028c*/ 	.word	0x00000058
        /*0290*/ 	.short	0x0100
        /*0292*/ 	.byte	0x04
	.zero		1


	//   ....[23]....
        /*0294*/ 	.word	0x000007d0
        /*0298*/ 	.word	0x000000ff
        /*029c*/ 	.word	0x00000160
        /*02a0*/ 	.short	0x0100
        /*02a2*/ 	.byte	0x04
	.zero		1


	//   ....[24]....
        /*02a4*/ 	.word	0x000007e0
        /*02a8*/ 	.word	0x000000ff
        /*02ac*/ 	.word	0x00000060
        /*02b0*/ 	.short	0x0100
        /*02b2*/ 	.byte	0x04
	.zero		1


	//   ....[25]....
        /*02b4*/ 	.word	0x000007f0
        /*02b8*/ 	.word	0x000000ff
        /*02bc*/ 	.word	0x00000168
        /*02c0*/ 	.short	0x0100
        /*02c2*/ 	.byte	0x04
	.zero		1


	//   ....[26]....
        /*02c4*/ 	.word	0x00000800
        /*02c8*/ 	.word	0x000000ff
        /*02cc*/ 	.word	0x00000068
        /*02d0*/ 	.short	0x0100
        /*02d2*/ 	.byte	0x04
	.zero		1


	//   ....[27]....
        /*02d4*/ 	.word	0x00000810
        /*02d8*/ 	.word	0x000000ff
        /*02dc*/ 	.word	0x00000170
        /*02e0*/ 	.short	0x0100
        /*02e2*/ 	.byte	0x04
	.zero		1


	//   ....[28]....
        /*02e4*/ 	.word	0x00000820
        /*02e8*/ 	.word	0x000000ff
        /*02ec*/ 	.word	0x00000070
        /*02f0*/ 	.short	0x0100
        /*02f2*/ 	.byte	0x04
	.zero		1


	//   ....[29]....
        /*02f4*/ 	.word	0x00000830
        /*02f8*/ 	.word	0x000000ff
        /*02fc*/ 	.word	0x00000178
        /*0300*/ 	.short	0x0100
        /*0302*/ 	.byte	0x04
	.zero		1


	//   ....[30]....
        /*0304*/ 	.word	0x00000840
        /*0308*/ 	.word	0x000000ff
        /*030c*/ 	.word	0x00000078
        /*0310*/ 	.short	0x0100
        /*0312*/ 	.byte	0x04
	.zero		1


	//   ....[31]....
        /*0314*/ 	.word	0x00000850
        /*0318*/ 	.word	0x000000ff
        /*031c*/ 	.word	0x00000180
        /*0320*/ 	.short	0x0100
        /*0322*/ 	.byte	0x04
	.zero		1


	//   ....[32]....
        /*0324*/ 	.word	0x00000860
        /*0328*/ 	.word	0x000000ff
        /*032c*/ 	.word	0x00000080
        /*0330*/ 	.short	0x0100
        /*0332*/ 	.byte	0x04
	.zero		1


	//   ....[33]....
        /*0334*/ 	.word	0x00000870
        /*0338*/ 	.word	0x000000ff
        /*033c*/ 	.word	0x00000188
        /*0340*/ 	.short	0x0100
        /*0342*/ 	.byte	0x04
	.zero		1


	//   ....[34]....
        /*0344*/ 	.word	0x00000880
        /*0348*/ 	.word	0x000000ff
        /*034c*/ 	.word	0x00000088
        /*0350*/ 	.short	0x0100
        /*0352*/ 	.byte	0x04
	.zero		1


	//   ....[35]....
        /*0354*/ 	.word	0x00000890
        /*0358*/ 	.word	0x000000ff
        /*035c*/ 	.word	0x00000190
        /*0360*/ 	.short	0x0100
        /*0362*/ 	.byte	0x04
	.zero		1


	//   ....[36]....
        /*0364*/ 	.word	0x000008a0
        /*0368*/ 	.word	0x000000ff
        /*036c*/ 	.word	0x00000090
        /*0370*/ 	.short	0x0100
        /*0372*/ 	.byte	0x04
	.zero		1


	//   ....[37]....
        /*0374*/ 	.word	0x000008b0
        /*0378*/ 	.word	0x000000ff
        /*037c*/ 	.word	0x00000198
        /*0380*/ 	.short	0x0100
        /*0382*/ 	.byte	0x04
	.zero		1


	//   ....[38]....
        /*0384*/ 	.word	0x000008c0
        /*0388*/ 	.word	0x000000ff
        /*038c*/ 	.word	0x00000098
        /*0390*/ 	.short	0x0100
        /*0392*/ 	.byte	0x04
	.zero		1


	//   ....[39]....
        /*0394*/ 	.word	0x000008d0
        /*0398*/ 	.word	0x000000ff
        /*039c*/ 	.word	0x000001a0
        /*03a0*/ 	.short	0x0100
        /*03a2*/ 	.byte	0x04
	.zero		1


	//   ....[40]....
        /*03a4*/ 	.word	0x000008e0
        /*03a8*/ 	.word	0x000000ff
        /*03ac*/ 	.word	0x000000a0
        /*03b0*/ 	.short	0x0100
        /*03b2*/ 	.byte	0x04
	.zero		1


	//   ....[41]....
        /*03b4*/ 	.word	0x000008f0
        /*03b8*/ 	.word	0x000000ff
        /*03bc*/ 	.word	0x000001a8
        /*03c0*/ 	.short	0x0100
        /*03c2*/ 	.byte	0x04
	.zero		1


	//   ....[42]....
        /*03c4*/ 	.word	0x00000900
        /*03c8*/ 	.word	0x000000ff
        /*03cc*/ 	.word	0x000000a8
        /*03d0*/ 	.short	0x0100
        /*03d2*/ 	.byte	0x04
	.zero		1


	//   ....[43]....
        /*03d4*/ 	.word	0x00000910
        /*03d8*/ 	.word	0x000000ff
        /*03dc*/ 	.word	0x000001b0
        /*03e0*/ 	.short	0x0100
        /*03e2*/ 	.byte	0x04
	.zero		1


	//   ....[44]....
        /*03e4*/ 	.word	0x00000920
        /*03e8*/ 	.word	0x000000ff
        /*03ec*/ 	.word	0x000000b0
        /*03f0*/ 	.short	0x0100
        /*03f2*/ 	.byte	0x04
	.zero		1


	//   ....[45]....
        /*03f4*/ 	.word	0x00000930
        /*03f8*/ 	.word	0x000000ff
        /*03fc*/ 	.word	0x000001b8
        /*0400*/ 	.short	0x0100
        /*0402*/ 	.byte	0x04
	.zero		1


	//   ....[46]....
        /*0404*/ 	.word	0x00000940
        /*0408*/ 	.word	0x000000ff
        /*040c*/ 	.word	0x000000b8
        /*0410*/ 	.short	0x0100
        /*0412*/ 	.byte	0x04
	.zero		1


	//   ....[47]....
        /*0414*/ 	.word	0x00000950
        /*0418*/ 	.word	0x000000ff
        /*041c*/ 	.word	0x000001c0
        /*0420*/ 	.short	0x0100
        /*0422*/ 	.byte	0x04
	.zero		1


	//   ....[48]....
        /*0424*/ 	.word	0x00000960
        /*0428*/ 	.word	0x000000ff
        /*042c*/ 	.word	0x000000c0
        /*0430*/ 	.short	0x0100
        /*0432*/ 	.byte	0x04
	.zero		1


	//   ....[49]....
        /*0434*/ 	.word	0x00000970
        /*0438*/ 	.word	0x000000ff
        /*043c*/ 	.word	0x000001c8
        /*0440*/ 	.short	0x0100
        /*0442*/ 	.byte	0x04
	.zero		1


	//   ....[50]....
        /*0444*/ 	.word	0x00000980
        /*0448*/ 	.word	0x000000ff
        /*044c*/ 	.word	0x000000c8
        /*0450*/ 	.short	0x0100
        /*0452*/ 	.byte	0x04
	.zero		1


	//   ....[51]....
        /*0454*/ 	.word	0x00000990
        /*0458*/ 	.word	0x000000ff
        /*045c*/ 	.word	0x000001d0
        /*0460*/ 	.short	0x0100
        /*0462*/ 	.byte	0x04
	.zero		1


	//   ....[52]....
        /*0464*/ 	.word	0x000009a0
        /*0468*/ 	.word	0x000000ff
        /*046c*/ 	.word	0x000000d0
        /*0470*/ 	.short	0x0100
        /*0472*/ 	.byte	0x04
	.zero		1


	//   ....[53]....
        /*0474*/ 	.word	0x000009b0
        /*0478*/ 	.word	0x000000ff
        /*047c*/ 	.word	0x000001d8
        /*0480*/ 	.short	0x0100
        /*0482*/ 	.byte	0x04
	.zero		1


	//   ....[54]....
        /*0484*/ 	.word	0x000009c0
        /*0488*/ 	.word	0x000000ff
        /*048c*/ 	.word	0x000000d8
        /*0490*/ 	.short	0x0100
        /*0492*/ 	.byte	0x04
	.zero		1


	//   ....[55]....
        /*0494*/ 	.word	0x000009d0
        /*0498*/ 	.word	0x000000ff
        /*049c*/ 	.word	0x000001e0
        /*04a0*/ 	.short	0x0100
        /*04a2*/ 	.byte	0x04
	.zero		1


	//   ....[56]....
        /*04a4*/ 	.word	0x000009e0
        /*04a8*/ 	.word	0x000000ff
        /*04ac*/ 	.word	0x000000e0
        /*04b0*/ 	.short	0x0100
        /*04b2*/ 	.byte	0x04
	.zero		1


	//   ....[57]....
        /*04b4*/ 	.word	0x000009f0
        /*04b8*/ 	.word	0x000000ff
        /*04bc*/ 	.word	0x000001e8
        /*04c0*/ 	.short	0x0100
        /*04c2*/ 	.byte	0x04
	.zero		1


	//   ....[58]....
        /*04c4*/ 	.word	0x00000a00
        /*04c8*/ 	.word	0x000000ff
        /*04cc*/ 	.word	0x000000e8
        /*04d0*/ 	.short	0x0100
        /*04d2*/ 	.byte	0x04
	.zero		1


	//   ....[59]....
        /*04d4*/ 	.word	0x00000a10
        /*04d8*/ 	.word	0x000000ff
        /*04dc*/ 	.word	0x000001f0
        /*04e0*/ 	.short	0x0100
        /*04e2*/ 	.byte	0x04
	.zero		1


	//   ....[60]....
        /*04e4*/ 	.word	0x00000a20
        /*04e8*/ 	.word	0x000000ff
        /*04ec*/ 	.word	0x000000f0
        /*04f0*/ 	.short	0x0100
        /*04f2*/ 	.byte	0x04
	.zero		1


	//   ....[61]....
        /*04f4*/ 	.word	0x00000a30
        /*04f8*/ 	.word	0x000000ff
        /*04fc*/ 	.word	0x000001f8
        /*0500*/ 	.short	0x0100
        /*0502*/ 	.byte	0x04
	.zero		1


	//   ....[62]....
        /*0504*/ 	.word	0x00000a40
        /*0508*/ 	.word	0x000000ff
        /*050c*/ 	.word	0x000000f8
        /*0510*/ 	.short	0x0100
        /*0512*/ 	.byte	0x04
	.zero		1


	//   ....[63]....
        /*0514*/ 	.word	0x00000a50
        /*0518*/ 	.word	0x000000ff
        /*051c*/ 	.word	0x00000200
        /*0520*/ 	.short	0x0100
        /*0522*/ 	.byte	0x04
	.zero		1


	//   ....[64]....
        /*0524*/ 	.word	0x00000a60
        /*0528*/ 	.word	0x000000ff
        /*052c*/ 	.word	0x00000100
        /*0530*/ 	.short	0x0100
        /*0532*/ 	.byte	0x04
	.zero		1


	//   ....[65]....
        /*0534*/ 	.word	0x00000a70
        /*0538*/ 	.word	0x000000ff
        /*053c*/ 	.word	0x00000208
        /*0540*/ 	.short	0x0100
        /*0542*/ 	.byte	0x04
	.zero		1


	//   ....[66]....
        /*0544*/ 	.word	0x00000ba0
        /*0548*/ 	.word	0x000000ff
        /*054c*/ 	.word	0x00000210
        /*0550*/ 	.short	0x0100
        /*0552*/ 	.byte	0x04
	.zero		1


	//   ....[67]....
        /*0554*/ 	.word	0x00000bb0
        /*0558*/ 	.word	0x000000ff
        /*055c*/ 	.word	0x00000230
        /*0560*/ 	.short	0x0100
        /*0562*/ 	.byte	0x04
	.zero		1


	//   ....[68]....
        /*0564*/ 	.word	0x00000bc0
        /*0568*/ 	.word	0x000000ff
        /*056c*/ 	.word	0x00000218
        /*0570*/ 	.short	0x0100
        /*0572*/ 	.byte	0x04
	.zero		1


	//   ....[69]....
        /*0574*/ 	.word	0x00000bd0
        /*0578*/ 	.word	0x000000ff
        /*057c*/ 	.word	0x00000238
        /*0580*/ 	.short	0x0100
        /*0582*/ 	.byte	0x04
	.zero		1


	//   ....[70]....
        /*0584*/ 	.word	0x00000be0
        /*0588*/ 	.word	0x000000ff
        /*058c*/ 	.word	0x00000220
        /*0590*/ 	.short	0x0100
        /*0592*/ 	.byte	0x04
	.zero		1


	//   ....[71]....
        /*0594*/ 	.word	0x00000bf0
        /*0598*/ 	.word	0x000000ff
        /*059c*/ 	.word	0x00000240
        /*05a0*/ 	.short	0x0100
        /*05a2*/ 	.byte	0x04
	.zero		1


	//   ....[72]....
        /*05a4*/ 	.word	0x00000c00
        /*05a8*/ 	.word	0x000000ff
        /*05ac*/ 	.word	0x00000228
        /*05b0*/ 	.short	0x0100
        /*05b2*/ 	.byte	0x04
	.zero		1


	//   ....[73]....
        /*05b4*/ 	.word	0x00000c10
        /*05b8*/ 	.word	0x000000ff
        /*05bc*/ 	.word	0x00000248
        /*05c0*/ 	.short	0x0100
        /*05c2*/ 	.byte	0x04
	.zero		1


	//   ....[74]....
        /*05c4*/ 	.word	0x00000cf0
        /*05c8*/ 	.word	0x000000ff
        /*05cc*/ 	.word	0x00000250
        /*05d0*/ 	.short	0x0100
        /*05d2*/ 	.byte	0x06
	.zero		1


	//   ....[75]....
        /*05d4*/ 	.word	0x00000d00
        /*05d8*/ 	.word	0x000000ff
        /*05dc*/ 	.word	0x00000258
        /*05e0*/ 	.short	0x0100
        /*05e2*/ 	.byte	0x06
	.zero		1


	//   ....[76]....
        /*05e4*/ 	.word	0x00000e30
        /*05e8*/ 	.word	0x000000ff
        /*05ec*/ 	.word	0x00000260
        /*05f0*/ 	.short	0x0100
        /*05f2*/ 	.byte	0x06
	.zero		1


	//   ....[77]....
        /*05f4*/ 	.word	0x00000e40
        /*05f8*/ 	.word	0x000000ff
        /*05fc*/ 	.word	0x00000270
        /*0600*/ 	.short	0x0100
        /*0602*/ 	.byte	0x06
	.zero		1


	//   ....[78]....
        /*0604*/ 	.word	0x00000e50
        /*0608*/ 	.word	0x000000ff
        /*060c*/ 	.word	0x00000268
        /*0610*/ 	.short	0x0100
        /*0612*/ 	.byte	0x06
	.zero		1


	//   ....[79]....
        /*0614*/ 	.word	0x00000e60
        /*0618*/ 	.word	0x000000ff
        /*061c*/ 	.word	0x00000278
        /*0620*/ 	.short	0x0100
        /*0622*/ 	.byte	0x06
	.zero		1


	//   ....[80]....
        /*0624*/ 	.word	0x00000f80
        /*0628*/ 	.word	0x000000ff
        /*062c*/ 	.word	0x00000280
        /*0630*/ 	.short	0x0100
        /*0632*/ 	.byte	0x04
	.zero		1


	//   ....[81]....
        /*0634*/ 	.word	0x00000f90
        /*0638*/ 	.word	0x000000ff
        /*063c*/ 	.word	0x000002a0
        /*0640*/ 	.short	0x0100
        /*0642*/ 	.byte	0x04
	.zero		1


	//   ....[82]....
        /*0644*/ 	.word	0x00000fa0
        /*0648*/ 	.word	0x000000ff
        /*064c*/ 	.word	0x00000288
        /*0650*/ 	.short	0x0100
        /*0652*/ 	.byte	0x04
	.zero		1


	//   ....[83]....
        /*0654*/ 	.word	0x00000fb0
        /*0658*/ 	.word	0x000000ff
        /*065c*/ 	.word	0x000002a8
        /*0660*/ 	.short	0x0100
        /*0662*/ 	.byte	0x04
	.zero		1


	//   ....[84]....
        /*0664*/ 	.word	0x00000fc0
        /*0668*/ 	.word	0x000000ff
        /*066c*/ 	.word	0x00000290
        /*0670*/ 	.short	0x0100
        /*0672*/ 	.byte	0x04
	.zero		1


	//   ....[85]....
        /*0674*/ 	.word	0x00000fd0
        /*0678*/ 	.word	0x000000ff
        /*067c*/ 	.word	0x000002b0
        /*0680*/ 	.short	0x0100
        /*0682*/ 	.byte	0x04
	.zero		1


	//   ....[86]....
        /*0684*/ 	.word	0x00000fe0
        /*0688*/ 	.word	0x000000ff
        /*068c*/ 	.word	0x00000298
        /*0690*/ 	.short	0x0100
        /*0692*/ 	.byte	0x04
	.zero		1


	//   ....[87]....
        /*0694*/ 	.word	0x00000ff0
        /*0698*/ 	.word	0x000000ff
        /*069c*/ 	.word	0x000002b8
        /*06a0*/ 	.short	0x0100
        /*06a2*/ 	.byte	0x04
	.zero		1


	//   ....[88]....
        /*06a4*/ 	.word	0x000010e0
        /*06a8*/ 	.word	0x000000ff
        /*06ac*/ 	.word	0x000002c0
        /*06b0*/ 	.short	0x0100
        /*06b2*/ 	.byte	0x04
	.zero		1


	//   ....[89]....
        /*06b4*/ 	.word	0x000010f0
        /*06b8*/ 	.word	0x000000ff
        /*06bc*/ 	.word	0x000002d0
        /*06c0*/ 	.short	0x0100
        /*06c2*/ 	.byte	0x04
	.zero		1


	//   ....[90]....
        /*06c4*/ 	.word	0x00001100
        /*06c8*/ 	.word	0x000000ff
        /*06cc*/ 	.word	0x000002c8
        /*06d0*/ 	.short	0x0100
        /*06d2*/ 	.byte	0x04
	.zero		1


	//   ....[91]....
        /*06d4*/ 	.word	0x00001110
        /*06d8*/ 	.word	0x000000ff
        /*06dc*/ 	.word	0x000002d8
        /*06e0*/ 	.short	0x0100
        /*06e2*/ 	.byte	0x04
	.zero		1


	//   ....[92]....
        /*06e4*/ 	.word	0x00001210
        /*06e8*/ 	.word	0x000000ff
        /*06ec*/ 	.word	0x000002e0
        /*06f0*/ 	.short	0x0100
        /*06f2*/ 	.byte	0x06
	.zero		1


	//   ....[93]....
        /*06f4*/ 	.word	0x000020a0
        /*06f8*/ 	.word	0x00000000
        /*06fc*/ 	.word	0x000002d0
        /*0700*/ 	.short	0x010a
        /*0702*/ 	.byte	0xff
	.zero		1


	//   ....[94]....
        /*0704*/ 	.word	0x000020d0
        /*0708*/ 	.word	0x00000000
        /*070c*/ 	.word	0x000002c0
        /*0710*/ 	.short	0x0101
        /*0712*/ 	.byte	0xff
	.zero		1


	//   ....[95]....
        /*0714*/ 	.word	0x00002190
        /*0718*/ 	.word	0x000000ff
        /*071c*/ 	.word	0x00000108
        /*0720*/ 	.short	0x010a
        /*0722*/ 	.byte	0x04
	.zero		1


	//   ....[96]....
        /*0724*/ 	.word	0x00002260
        /*0728*/ 	.word	0x000000ff
        /*072c*/ 	.word	0x00000108
        /*0730*/ 	.short	0x010a
        /*0732*/ 	.byte	0x21
	.zero		1


	//   ....[97]....
        /*0734*/ 	.word	0x00002410
        /*0738*/ 	.word	0x000000ff
        /*073c*/ 	.word	0x00000108
        /*0740*/ 	.short	0x010a
        /*0742*/ 	.byte	0x07
	.zero		1


	//   ....[98]....
        /*0744*/ 	.word	0x00002530
        /*0748*/ 	.word	0x000000ff
        /*074c*/ 	.word	0x00000258
        /*0750*/ 	.short	0x0101
        /*0752*/ 	.byte	0x06
	.zero		1


	//   ....[99]....
        /*0754*/ 	.word	0x00002550
        /*0758*/ 	.word	0x000000ff
        /*075c*/ 	.word	0x00000108
        /*0760*/ 	.short	0x010a
        /*0762*/ 	.byte	0x04
	.zero		1


	//   ....[100]....
        /*0764*/ 	.word	0x000025d0
        /*0768*/ 	.word	0x000000ff
        /*076c*/ 	.word	0x00000108
        /*0770*/ 	.short	0x010a
        /*0772*/ 	.byte	0x11
	.zero		1


	//   ....[101]....
        /*0774*/ 	.word	0x00002760
        /*0778*/ 	.word	0x000000ff
        /*077c*/ 	.word	0x00000108
        /*0780*/ 	.short	0x010a
        /*0782*/ 	.byte	0x08
	.zero		1


	//   ....[102]....
        /*0784*/ 	.word	0x000028d0
        /*0788*/ 	.word	0x00000003
        /*078c*/ 	.word	0x00000260
        /*0790*/ 	.short	0x010a
        /*0792*/ 	.byte	0xff
	.zero		1


	//   ....[103]....
        /*0794*/ 	.word	0x00002a20
        /*0798*/ 	.word	0x00000000
        /*079c*/ 	.word	0x00000000
        /*07a0*/ 	.short	0x0101
        /*07a2*/ 	.byte	0xff
	.zero		1


	//   ....[104]....
        /*07a4*/ 	.word	0x00002fd0
        /*07a8*/ 	.word	0x000000ff
        /*07ac*/ 	.word	0x00000000
        /*07b0*/ 	.short	0x010a
        /*07b2*/ 	.byte	0x04
	.zero		1


	//   ....[105]....
        /*07b4*/ 	.word	0x00003060
        /*07b8*/ 	.word	0x000000ff
        /*07bc*/ 	.word	0x00000000
        /*07c0*/ 	.short	0x010a
        /*07c2*/ 	.byte	0x05
	.zero		1


	//   ....[106]....
        /*07c4*/ 	.word	0x000030f0
        /*07c8*/ 	.word	0x000000ff
        /*07cc*/ 	.word	0x00000000
        /*07d0*/ 	.short	0x010a
        /*07d2*/ 	.byte	0x05
	.zero		1


	//   ....[107]....
        /*07d4*/ 	.word	0x00003180
        /*07d8*/ 	.word	0x000000ff
        /*07dc*/ 	.word	0x00000000
        /*07e0*/ 	.short	0x010a
        /*07e2*/ 	.byte	0x05
	.zero		1


	//   ....[108]....
        /*07e4*/ 	.word	0x00003210
        /*07e8*/ 	.word	0x000000ff
        /*07ec*/ 	.word	0x00000000
        /*07f0*/ 	.short	0x010a
        /*07f2*/ 	.byte	0x05
	.zero		1


	//   ....[109]....
        /*07f4*/ 	.word	0x000032a0
        /*07f8*/ 	.word	0x000000ff
        /*07fc*/ 	.word	0x00000000
        /*0800*/ 	.short	0x010a
        /*0802*/ 	.byte	0x05
	.zero		1


	//   ....[110]....
        /*0804*/ 	.word	0x00003330
        /*0808*/ 	.word	0x000000ff
        /*080c*/ 	.word	0x00000000
        /*0810*/ 	.short	0x010a
        /*0812*/ 	.byte	0x05
	.zero		1


	//   ....[111]....
        /*0814*/ 	.word	0x000033c0
        /*0818*/ 	.word	0x000000ff
        /*081c*/ 	.word	0x00000000
        /*0820*/ 	.short	0x010a
        /*0822*/ 	.byte	0x05
	.zero		1


	//   ....[112]....
        /*0824*/ 	.word	0x00003450
        /*0828*/ 	.word	0x000000ff
        /*082c*/ 	.word	0x00000000
        /*0830*/ 	.short	0x010a
        /*0832*/ 	.byte	0x05
	.zero		1


	//   ....[113]....
        /*0834*/ 	.word	0x000034e0
        /*0838*/ 	.word	0x000000ff
        /*083c*/ 	.word	0x00000000
        /*0840*/ 	.short	0x010a
        /*0842*/ 	.byte	0x05
	.zero		1


	//   ....[114]....
        /*0844*/ 	.word	0x00003570
        /*0848*/ 	.word	0x000000ff
        /*084c*/ 	.word	0x00000000
        /*0850*/ 	.short	0x010a
        /*0852*/ 	.byte	0x05
	.zero		1


	//   ....[115]....
        /*0854*/ 	.word	0x00003600
        /*0858*/ 	.word	0x000000ff
        /*085c*/ 	.word	0x00000000
        /*0860*/ 	.short	0x010a
        /*0862*/ 	.byte	0x05
	.zero		1


	//   ....[116]....
        /*0864*/ 	.word	0x00003690
        /*0868*/ 	.word	0x000000ff
        /*086c*/ 	.word	0x00000000
        /*0870*/ 	.short	0x010a
        /*0872*/ 	.byte	0x05
	.zero		1


	//   ....[117]....
        /*0874*/ 	.word	0x00003720
        /*0878*/ 	.word	0x000000ff
        /*087c*/ 	.word	0x00000000
        /*0880*/ 	.short	0x010a
        /*0882*/ 	.byte	0x05
	.zero		1


	//   ....[118]....
        /*0884*/ 	.word	0x000037b0
        /*0888*/ 	.word	0x000000ff
        /*088c*/ 	.word	0x00000000
        /*0890*/ 	.short	0x010a
        /*0892*/ 	.byte	0x05
	.zero		1


	//   ....[119]....
        /*0894*/ 	.word	0x00003840
        /*0898*/ 	.word	0x000000ff
        /*089c*/ 	.word	0x00000000
        /*08a0*/ 	.short	0x010a
        /*08a2*/ 	.byte	0x05
	.zero		1


	//   ....[120]....
        /*08a4*/ 	.word	0x000038d0
        /*08a8*/ 	.word	0x000000ff
        /*08ac*/ 	.word	0x00000000
        /*08b0*/ 	.short	0x010a
        /*08b2*/ 	.byte	0x05
	.zero		1


	//   ....[121]....
        /*08b4*/ 	.word	0x00003960
        /*08b8*/ 	.word	0x000000ff
        /*08bc*/ 	.word	0x00000000
        /*08c0*/ 	.short	0x010a
        /*08c2*/ 	.byte	0x05
	.zero		1


	//   ....[122]....
        /*08c4*/ 	.word	0x000039f0
        /*08c8*/ 	.word	0x000000ff
        /*08cc*/ 	.word	0x00000000
        /*08d0*/ 	.short	0x010a
        /*08d2*/ 	.byte	0x05
	.zero		1


	//   ....[123]....
        /*08d4*/ 	.word	0x00003a80
        /*08d8*/ 	.word	0x000000ff
        /*08dc*/ 	.word	0x00000000
        /*08e0*/ 	.short	0x010a
        /*08e2*/ 	.byte	0x05
	.zero		1


	//   ....[124]....
        /*08e4*/ 	.word	0x00003b10
        /*08e8*/ 	.word	0x000000ff
        /*08ec*/ 	.word	0x00000000
        /*08f0*/ 	.short	0x010a
        /*08f2*/ 	.byte	0x05
	.zero		1


	//   ....[125]....
        /*08f4*/ 	.word	0x00003ba0
        /*08f8*/ 	.word	0x000000ff
        /*08fc*/ 	.word	0x00000000
        /*0900*/ 	.short	0x010a
        /*0902*/ 	.byte	0x05
	.zero		1


	//   ....[126]....
        /*0904*/ 	.word	0x00003c30
        /*0908*/ 	.word	0x000000ff
        /*090c*/ 	.word	0x00000000
        /*0910*/ 	.short	0x010a
        /*0912*/ 	.byte	0x05
	.zero		1


	//   ....[127]....
        /*0914*/ 	.word	0x00003cc0
        /*0918*/ 	.word	0x000000ff
        /*091c*/ 	.word	0x00000000
        /*0920*/ 	.short	0x010a
        /*0922*/ 	.byte	0x05
	.zero		1


	//   ....[128]....
        /*0924*/ 	.word	0x00003d50
        /*0928*/ 	.word	0x000000ff
        /*092c*/ 	.word	0x00000000
        /*0930*/ 	.short	0x010a
        /*0932*/ 	.byte	0x05
	.zero		1


	//   ....[129]....
        /*0934*/ 	.word	0x00003de0
        /*0938*/ 	.word	0x000000ff
        /*093c*/ 	.word	0x00000000
        /*0940*/ 	.short	0x010a
        /*0942*/ 	.byte	0x05
	.zero		1


	//   ....[130]....
        /*0944*/ 	.word	0x00003e70
        /*0948*/ 	.word	0x000000ff
        /*094c*/ 	.word	0x00000000
        /*0950*/ 	.short	0x010a
        /*0952*/ 	.byte	0x05
	.zero		1


	//   ....[131]....
        /*0954*/ 	.word	0x00003f00
        /*0958*/ 	.word	0x000000ff
        /*095c*/ 	.word	0x00000000
        /*0960*/ 	.short	0x010a
        /*0962*/ 	.byte	0x05
	.zero		1


	//   ....[132]....
        /*0964*/ 	.word	0x00003f90
        /*0968*/ 	.word	0x000000ff
        /*096c*/ 	.word	0x00000000
        /*0970*/ 	.short	0x010a
        /*0972*/ 	.byte	0x05
	.zero		1


	//   ....[133]....
        /*0974*/ 	.word	0x00004020
        /*0978*/ 	.word	0x000000ff
        /*097c*/ 	.word	0x00000000
        /*0980*/ 	.short	0x010a
        /*0982*/ 	.byte	0x05
	.zero		1


	//   ....[134]....
        /*0984*/ 	.word	0x000040b0
        /*0988*/ 	.word	0x000000ff
        /*098c*/ 	.word	0x00000000
        /*0990*/ 	.short	0x010a
        /*0992*/ 	.byte	0x05
	.zero		1


	//   ....[135]....
        /*0994*/ 	.word	0x00004140
        /*0998*/ 	.word	0x000000ff
        /*099c*/ 	.word	0x00000000
        /*09a0*/ 	.short	0x010a
        /*09a2*/ 	.byte	0x05
	.zero		1


	//   ....[136]....
        /*09a4*/ 	.word	0x000041e0
        /*09a8*/ 	.word	0x00000000
        /*09ac*/ 	.word	0x00000000
        /*09b0*/ 	.short	0x010a
        /*09b2*/ 	.byte	0xff
	.zero		1


	//   ....[137]....
        /*09b4*/ 	.word	0x00004300
        /*09b8*/ 	.word	0x00000002
        /*09bc*/ 	.word	0x000002c0
        /*09c0*/ 	.short	0x010a
        /*09c2*/ 	.byte	0xff
	.zero		1


	//   ....[138]....
        /*09c4*/ 	.word	0x00004370
        /*09c8*/ 	.word	0x00000002
        /*09cc*/ 	.word	0x00000000
        /*09d0*/ 	.short	0x0101
        /*09d2*/ 	.byte	0xff
	.zero		1


	//   ....[139]....
        /*09d4*/ 	.word	0x00004390
        /*09d8*/ 	.word	0x000000ff
        /*09dc*/ 	.word	0x00000270
        /*09e0*/ 	.short	0x010a
        /*09e2*/ 	.byte	0x04
	.zero		1


	//   ....[140]....
        /*09e4*/ 	.word	0x000044b0
        /*09e8*/ 	.word	0x00000002
        /*09ec*/ 	.word	0x00000260
        /*09f0*/ 	.short	0x010a
        /*09f2*/ 	.byte	0xff
	.zero		1


	//   ....[141]....
        /*09f4*/ 	.word	0x000045b0
        /*09f8*/ 	.word	0x00000002
        /*09fc*/ 	.word	0x00000000
        /*0a00*/ 	.short	0x0101
        /*0a02*/ 	.byte	0xff
	.zero		1


	//   ....[142]....
        /*0a04*/ 	.word	0x00004640
        /*0a08*/ 	.word	0x000000ff
        /*0a0c*/ 	.word	0x00000270
        /*0a10*/ 	.short	0x0106
        /*0a12*/ 	.byte	0x04
	.zero		1


	//   ....[143]....
        /*0a14*/ 	.word	0x00004660
        /*0a18*/ 	.word	0x000000ff
        /*0a1c*/ 	.word	0x00000270
        /*0a20*/ 	.short	0x010a
        /*0a22*/ 	.byte	0x04
	.zero		1


	//   ....[144]....
        /*0a24*/ 	.word	0x000046f0
        /*0a28*/ 	.word	0x000000ff
        /*0a2c*/ 	.word	0x00000270
        /*0a30*/ 	.short	0x0106
        /*0a32*/ 	.byte	0x07
	.zero		1


	//   ....[145]....
        /*0a34*/ 	.word	0x00004730
        /*0a38*/ 	.word	0x00000000
        /*0a3c*/ 	.word	0x00000270
        /*0a40*/ 	.short	0x010a
        /*0a42*/ 	.byte	0xff
	.zero		1


	//   ....[146]....
        /*0a44*/ 	.word	0x00004970
        /*0a48*/ 	.word	0x000000ff
        /*0a4c*/ 	.word	0x00000008
        /*0a50*/ 	.short	0x010a
        /*0a52*/ 	.byte	0x05
	.zero		1


	//   ....[147]....
        /*0a54*/ 	.word	0x00004990
        /*0a58*/ 	.word	0x000000ff
        /*0a5c*/ 	.word	0x00000008
        /*0a60*/ 	.short	0x010a
        /*0a62*/ 	.byte	0x05
	.zero		1


	//   ....[148]....
        /*0a64*/ 	.word	0x00004b20
        /*0a68*/ 	.word	0x000000ff
        /*0a6c*/ 	.word	0x00000008
        /*0a70*/ 	.short	0x010a
        /*0a72*/ 	.byte	0x05
	.zero		1


	//   ....[149]....
        /*0a74*/ 	.word	0x00004b40
        /*0a78*/ 	.word	0x000000ff
        /*0a7c*/ 	.word	0x00000008
        /*0a80*/ 	.short	0x010a
        /*0a82*/ 	.byte	0x05
	.zero		1


	//   ....[150]....
        /*0a84*/ 	.word	0x00004c00
        /*0a88*/ 	.word	0x000000ff
        /*0a8c*/ 	.word	0x00000000
        /*0a90*/ 	.short	0x0101
        /*0a92*/ 	.byte	0x04
	.zero		1


	//   ....[151]....
        /*0a94*/ 	.word	0x00004ee0
        /*0a98*/ 	.word	0x00000000
        /*0a9c*/ 	.word	0x00000260
        /*0aa0*/ 	.short	0x010a
        /*0aa2*/ 	.byte	0xff
	.zero		1


	//   ....[152]....
        /*0aa4*/ 	.word	0x00004fa0
        /*0aa8*/ 	.word	0x00000000
        /*0aac*/ 	.word	0x00000000
        /*0ab0*/ 	.short	0x0101
        /*0ab2*/ 	.byte	0xff
	.zero		1


	//   ....[153]....
        /*0ab4*/ 	.word	0x00005050
        /*0ab8*/ 	.word	0x000000ff
        /*0abc*/ 	.word	0x00000000
        /*0ac0*/ 	.short	0x010a
        /*0ac2*/ 	.byte	0x04
	.zero		1


	//   ....[154]....
        /*0ac4*/ 	.word	0x00005060
        /*0ac8*/ 	.word	0x000000ff
        /*0acc*/ 	.word	0x000002a0
        /*0ad0*/ 	.short	0x010a
        /*0ad2*/ 	.byte	0x13
	.zero		1


	//   ....[155]....
        /*0ad4*/ 	.word	0x00005120
        /*0ad8*/ 	.word	0x000000ff
        /*0adc*/ 	.word	0x00000000
        /*0ae0*/ 	.short	0x010a
        /*0ae2*/ 	.byte	0x06
	.zero		1


	//   ....[156]....
        /*0ae4*/ 	.word	0x00005240
        /*0ae8*/ 	.word	0x000000ff
        /*0aec*/ 	.word	0x00000000
        /*0af0*/ 	.short	0x010a
        /*0af2*/ 	.byte	0x04
	.zero		1


	//   ....[157]....
        /*0af4*/ 	.word	0x00005460
        /*0af8*/ 	.word	0x000000ff
        /*0afc*/ 	.word	0x00000000
        /*0b00*/ 	.short	0x010a
        /*0b02*/ 	.byte	0x04
	.zero		1


	//   ....[158]....
        /*0b04*/ 	.word	0x000054f0
        /*0b08*/ 	.word	0x000000ff
        /*0b0c*/ 	.word	0x00000000
        /*0b10*/ 	.short	0x010a
        /*0b12*/ 	.byte	0x05
	.zero		1


	//   ....[159]....
        /*0b14*/ 	.word	0x00005580
        /*0b18*/ 	.word	0x000000ff
        /*0b1c*/ 	.word	0x00000000
        /*0b20*/ 	.short	0x010a
        /*0b22*/ 	.byte	0x05
	.zero		1


	//   ....[160]....
        /*0b24*/ 	.word	0x00005620
        /*0b28*/ 	.word	0x00000000
        /*0b2c*/ 	.word	0x00000000
        /*0b30*/ 	.short	0x010a
        /*0b32*/ 	.byte	0xff
	.zero		1


	//   ....[161]....
        /*0b34*/ 	.word	0x00005660
        /*0b38*/ 	.word	0x00000000
        /*0b3c*/ 	.word	0x00000000
        /*0b40*/ 	.short	0x010a
        /*0b42*/ 	.byte	0xff
	.zero		1


	//   ....[162]....
        /*0b44*/ 	.word	0x000056d0
        /*0b48*/ 	.word	0x000000ff
        /*0b4c*/ 	.word	0x00000000
        /*0b50*/ 	.short	0x0101
        /*0b52*/ 	.byte	0x04
	.zero		1


	//   ....[163]....
        /*0b54*/ 	.word	0x00005710
        /*0b58*/ 	.word	0x000000ff
        /*0b5c*/ 	.word	0x000002e0
        /*0b60*/ 	.short	0x010a
        /*0b62*/ 	.byte	0x0d
	.zero		1


	//   ....[164]....
        /*0b64*/ 	.word	0x00005760
        /*0b68*/ 	.word	0x000000ff
        /*0b6c*/ 	.word	0x00000000
        /*0b70*/ 	.short	0x0101
        /*0b72*/ 	.byte	0x04
	.zero		1


	//   ....[165]....
        /*0b74*/ 	.word	0x00005c00
        /*0b78*/ 	.word	0x0000000c
        /*0b7c*/ 	.word	0x00000260
        /*0b80*/ 	.short	0x010a
        /*0b82*/ 	.byte	0xff
	.zero		1


	//   ....[166]....
        /*0b84*/ 	.word	0x00005d70
        /*0b88*/ 	.word	0x00000000
        /*0b8c*/ 	.word	0x00000000
        /*0b90*/ 	.short	0x0101
        /*0b92*/ 	.byte	0xff
	.zero		1


	//   ....[167]....
        /*0b94*/ 	.word	0x00006200
        /*0b98*/ 	.word	0x000000ff
        /*0b9c*/ 	.word	0x00000258
        /*0ba0*/ 	.short	0x010a
        /*0ba2*/ 	.byte	0x15
	.zero		1


	//   ....[168]....
        /*0ba4*/ 	.word	0x00006380
        /*0ba8*/ 	.word	0x000000ff
        /*0bac*/ 	.word	0x00000230
        /*0bb0*/ 	.short	0x010a
        /*0bb2*/ 	.byte	0x15
	.zero		1


	//   ....[169]....
        /*0bb4*/ 	.word	0x00006580
        /*0bb8*/ 	.word	0x000000ff
        /*0bbc*/ 	.word	0x00000210
        /*0bc0*/ 	.short	0x010b
        /*0bc2*/ 	.byte	0x15
	.zero		1


	//   ....[170]....
        /*0bc4*/ 	.word	0x00006590
        /*0bc8*/ 	.word	0x000000ff
        /*0bcc*/ 	.word	0x00000000
        /*0bd0*/ 	.short	0x0101
        /*0bd2*/ 	.byte	0x06
	.zero		1


	//   ....[171]....
        /*0bd4*/ 	.word	0x000065a0
        /*0bd8*/ 	.word	0x000000ff
        /*0bdc*/ 	.word	0x00000238
        /*0be0*/ 	.short	0x010a
        /*0be2*/ 	.byte	0x15
	.zero		1


	//   ....[172]....
        /*0be4*/ 	.word	0x00006750
        /*0be8*/ 	.word	0x000000ff
        /*0bec*/ 	.word	0x00000218
        /*0bf0*/ 	.short	0x010b
        /*0bf2*/ 	.byte	0x15
	.zero		1


	//   ....[173]....
        /*0bf4*/ 	.word	0x00006760
        /*0bf8*/ 	.word	0x000000ff
        /*0bfc*/ 	.word	0x00000000
        /*0c00*/ 	.short	0x0101
        /*0c02*/ 	.byte	0x06
	.zero		1


	//   ....[174]....
        /*0c04*/ 	.word	0x00006770
        /*0c08*/ 	.word	0x000000ff
        /*0c0c*/ 	.word	0x00000240
        /*0c10*/ 	.short	0x010a
        /*0c12*/ 	.byte	0x15
	.zero		1


	//   ....[175]....
        /*0c14*/ 	.word	0x00006920
        /*0c18*/ 	.word	0x000000ff
        /*0c1c*/ 	.word	0x00000220
        /*0c20*/ 	.short	0x010b
        /*0c22*/ 	.byte	0x15
	.zero		1


	//   ....[176]....
        /*0c24*/ 	.word	0x00006930
        /*0c28*/ 	.word	0x000000ff
        /*0c2c*/ 	.word	0x00000000
        /*0c30*/ 	.short	0x0101
        /*0c32*/ 	.byte	0x06
	.zero		1


	//   ....[177]....
        /*0c34*/ 	.word	0x00006940
        /*0c38*/ 	.word	0x000000ff
        /*0c3c*/ 	.word	0x00000248
        /*0c40*/ 	.short	0x010a
        /*0c42*/ 	.byte	0x15
	.zero		1


	//   ....[178]....
        /*0c44*/ 	.word	0x00006b80
        /*0c48*/ 	.word	0x000000ff
        /*0c4c*/ 	.word	0x00000228
        /*0c50*/ 	.short	0x010b
        /*0c52*/ 	.byte	0x15
	.zero		1


	//   ....[179]....
        /*0c54*/ 	.word	0x00006b90
        /*0c58*/ 	.word	0x000000ff
        /*0c5c*/ 	.word	0x00000000
        /*0c60*/ 	.short	0x0101
        /*0c62*/ 	.byte	0x25
	.zero		1


	//   ....[180]....
        /*0c64*/ 	.word	0x00006bd0
        /*0c68*/ 	.word	0x000000ff
        /*0c6c*/ 	.word	0x00000230
        /*0c70*/ 	.short	0x010a
        /*0c72*/ 	.byte	0x15
	.zero		1


	//   ....[181]....
        /*0c74*/ 	.word	0x00006bf0
        /*0c78*/ 	.word	0x000000ff
        /*0c7c*/ 	.word	0x00000238
        /*0c80*/ 	.short	0x010a
        /*0c82*/ 	.byte	0x15
	.zero		1


	//   ....[182]....
        /*0c84*/ 	.word	0x00006c10
        /*0c88*/ 	.word	0x000000ff
        /*0c8c*/ 	.word	0x00000240
        /*0c90*/ 	.short	0x010a
        /*0c92*/ 	.byte	0x15
	.zero		1


	//   ....[183]....
        /*0c94*/ 	.word	0x00006c50
        /*0c98*/ 	.word	0x00000000
        /*0c9c*/ 	.word	0x00000248
        /*0ca0*/ 	.short	0x010a
        /*0ca2*/ 	.byte	0xff
	.zero		1


	//   ....[184]....
        /*0ca4*/ 	.word	0x00006f70
        /*0ca8*/ 	.word	0x00000003
        /*0cac*/ 	.word	0x00000260
        /*0cb0*/ 	.short	0x010a
        /*0cb2*/ 	.byte	0xff
	.zero		1


	//   ....[185]....
        /*0cb4*/ 	.word	0x000070f0
        /*0cb8*/ 	.word	0x00000000
        /*0cbc*/ 	.word	0x00000000
        /*0cc0*/ 	.short	0x0101
        /*0cc2*/ 	.byte	0xff
	.zero		1


	//   ....[186]....
        /*0cc4*/ 	.word	0x00007ba0
        /*0cc8*/ 	.word	0x00000003
        /*0ccc*/ 	.word	0x00000210
        /*0cd0*/ 	.short	0x010a
        /*0cd2*/ 	.byte	0xff
	.zero		1


	//   ....[187]....
        /*0cd4*/ 	.word	0x00007bb0
        /*0cd8*/ 	.word	0x00000053
        /*0cdc*/ 	.word	0x00000280
        /*0ce0*/ 	.short	0x010a
        /*0ce2*/ 	.byte	0xff
	.zero		1


	//   ....[188]....
        /*0ce4*/ 	.word	0x00007d20
        /*0ce8*/ 	.word	0x00000003
        /*0cec*/ 	.word	0x00000210
        /*0cf0*/ 	.short	0x010a
        /*0cf2*/ 	.byte	0xff
	.zero		1


	//   ....[189]....
        /*0cf4*/ 	.word	0x00007e40
        /*0cf8*/ 	.word	0x00000000
        /*0cfc*/ 	.word	0x00000000
        /*0d00*/ 	.short	0x0101
        /*0d02*/ 	.byte	0xff
	.zero		1


	//   ....[190]....
        /*0d04*/ 	.word	0x00007ec0
        /*0d08*/ 	.word	0x00000053
        /*0d0c*/ 	.word	0x00000280
        /*0d10*/ 	.short	0x010a
        /*0d12*/ 	.byte	0xff
	.zero		1


	//   ....[191]....
        /*0d14*/ 	.word	0x00008a80
        /*0d18*/ 	.word	0x00000000
        /*0d1c*/ 	.word	0x00000210
        /*0d20*/ 	.short	0x010a
        /*0d22*/ 	.byte	0xff
	.zero		1


	//   ....[192]....
        /*0d24*/ 	.word	0x00008b30
        /*0d28*/ 	.word	0x00000000
        /*0d2c*/ 	.word	0x00000210
        /*0d30*/ 	.short	0x010a
        /*0d32*/ 	.byte	0xff
	.zero		1


	//   ....[193]....
        /*0d34*/ 	.word	0x00008c50
        /*0d38*/ 	.word	0x00000000
        /*0d3c*/ 	.word	0x00000000
        /*0d40*/ 	.short	0x0101
        /*0d42*/ 	.byte	0xff
	.zero		1


	//   ....[194]....
        /*0d44*/ 	.word	0x00009800
        /*0d48*/ 	.word	0x00000000
        /*0d4c*/ 	.word	0x00000210
        /*0d50*/ 	.short	0x010a
        /*0d52*/ 	.byte	0xff
	.zero		1


	//   ....[195]....
        /*0d54*/ 	.word	0x000098b0
        /*0d58*/ 	.word	0x00000000
        /*0d5c*/ 	.word	0x00000210
        /*0d60*/ 	.short	0x010a
        /*0d62*/ 	.byte	0xff
	.zero		1


	//   ....[196]....
        /*0d64*/ 	.word	0x000099e0
        /*0d68*/ 	.word	0x00000000
        /*0d6c*/ 	.word	0x00000000
        /*0d70*/ 	.short	0x0101
        /*0d72*/ 	.byte	0xff
	.zero		1


	//   ....[197]....
        /*0d74*/ 	.word	0x0000a5b0
        /*0d78*/ 	.word	0x00000000
        /*0d7c*/ 	.word	0x00000210
        /*0d80*/ 	.short	0x010a
        /*0d82*/ 	.byte	0xff
	.zero		1


	//   ....[198]....
        /*0d84*/ 	.word	0x0000a660
        /*0d88*/ 	.word	0x00000000
        /*0d8c*/ 	.word	0x00000210
        /*0d90*/ 	.short	0x010a
        /*0d92*/ 	.byte	0xff
	.zero		1


	//   ....[199]....
        /*0d94*/ 	.word	0x0000a780
        /*0d98*/ 	.word	0x00000000
        /*0d9c*/ 	.word	0x00000000
        /*0da0*/ 	.short	0x0101
        /*0da2*/ 	.byte	0xff
	.zero		1


	//   ....[200]....
        /*0da4*/ 	.word	0x0000aa40
        /*0da8*/ 	.word	0x00000053
        /*0dac*/ 	.word	0x00000000
        /*0db0*/ 	.short	0x0101
        /*0db2*/ 	.byte	0xff
	.zero		1


	//   ....[201]....
        /*0db4*/ 	.word	0x0000b4b0
        /*0db8*/ 	.word	0x00000000
        /*0dbc*/ 	.word	0x000002d0
        /*0dc0*/ 	.short	0x010a
        /*0dc2*/ 	.byte	0xff
	.zero		1


	//   ....[202]....
        /*0dc4*/ 	.word	0x0000b510
        /*0dc8*/ 	.word	0x00000000
        /*0dcc*/ 	.word	0x00000108
        /*0dd0*/ 	.short	0x010a
        /*0dd2*/ 	.byte	0xff
	.zero		1


	//   ....[203]....
        /*0dd4*/ 	.word	0x0000b570
        /*0dd8*/ 	.word	0x00000000
        /*0ddc*/ 	.word	0x00000108
        /*0de0*/ 	.short	0x010a
        /*0de2*/ 	.byte	0xff
	.zero		1


	//   ....[204]....
        /*0de4*/ 	.word	0x0000b5c0
        /*0de8*/ 	.word	0x00000003
        /*0dec*/ 	.word	0x00000260
        /*0df0*/ 	.short	0x010a
        /*0df2*/ 	.byte	0xff
	.zero		1


	//   ....[205]....
        /*0df4*/ 	.word	0x0000b620
        /*0df8*/ 	.word	0x00000000
        /*0dfc*/ 	.word	0x00000000
        /*0e00*/ 	.short	0x010a
        /*0e02*/ 	.byte	0xff
	.zero		1


	//   ....[206]....
        /*0e04*/ 	.word	0x0000b680
        /*0e08*/ 	.word	0x00000000
        /*0e0c*/ 	.word	0x00000000
        /*0e10*/ 	.short	0x010a
        /*0e12*/ 	.byte	0xff
	.zero		1


	//   ....[207]....
        /*0e14*/ 	.word	0x0000b6e0
        /*0e18*/ 	.word	0x00000000
        /*0e1c*/ 	.word	0x00000000
        /*0e20*/ 	.short	0x010a
        /*0e22*/ 	.byte	0xff
	.zero		1


	//   ....[208]....
        /*0e24*/ 	.word	0x0000b740
        /*0e28*/ 	.word	0x00000000
        /*0e2c*/ 	.word	0x00000000
        /*0e30*/ 	.short	0x010a
        /*0e32*/ 	.byte	0xff
	.zero		1


	//   ....[209]....
        /*0e34*/ 	.word	0x0000b7a0
        /*0e38*/ 	.word	0x00000000
        /*0e3c*/ 	.word	0x00000000
        /*0e40*/ 	.short	0x010a
        /*0e42*/ 	.byte	0xff
	.zero		1


	//   ....[210]....
        /*0e44*/ 	.word	0x0000b800
        /*0e48*/ 	.word	0x00000000
        /*0e4c*/ 	.word	0x00000000
        /*0e50*/ 	.short	0x010a
        /*0e52*/ 	.byte	0xff
	.zero		1


	//   ....[211]....
        /*0e54*/ 	.word	0x0000b860
        /*0e58*/ 	.word	0x00000000
        /*0e5c*/ 	.word	0x00000000
        /*0e60*/ 	.short	0x010a
        /*0e62*/ 	.byte	0xff
	.zero		1


	//   ....[212]....
        /*0e64*/ 	.word	0x0000b8c0
        /*0e68*/ 	.word	0x00000000
        /*0e6c*/ 	.word	0x00000000
        /*0e70*/ 	.short	0x010a
        /*0e72*/ 	.byte	0xff
	.zero		1


	//   ....[213]....
        /*0e74*/ 	.word	0x0000b920
        /*0e78*/ 	.word	0x00000000
        /*0e7c*/ 	.word	0x00000000
        /*0e80*/ 	.short	0x010a
        /*0e82*/ 	.byte	0xff
	.zero		1


	//   ....[214]....
        /*0e84*/ 	.word	0x0000b980
        /*0e88*/ 	.word	0x00000000
        /*0e8c*/ 	.word	0x00000000
        /*0e90*/ 	.short	0x010a
        /*0e92*/ 	.byte	0xff
	.zero		1


	//   ....[215]....
        /*0e94*/ 	.word	0x0000b9e0
        /*0e98*/ 	.word	0x00000000
        /*0e9c*/ 	.word	0x00000000
        /*0ea0*/ 	.short	0x010a
        /*0ea2*/ 	.byte	0xff
	.zero		1


	//   ....[216]....
        /*0ea4*/ 	.word	0x0000ba40
        /*0ea8*/ 	.word	0x00000000
        /*0eac*/ 	.word	0x00000000
        /*0eb0*/ 	.short	0x010a
        /*0eb2*/ 	.byte	0xff
	.zero		1


	//   ....[217]....
        /*0eb4*/ 	.word	0x0000baa0
        /*0eb8*/ 	.word	0x00000000
        /*0ebc*/ 	.word	0x00000000
        /*0ec0*/ 	.short	0x010a
        /*0ec2*/ 	.byte	0xff
	.zero		1


	//   ....[218]....
        /*0ec4*/ 	.word	0x0000bb00
        /*0ec8*/ 	.word	0x00000000
        /*0ecc*/ 	.word	0x00000000
        /*0ed0*/ 	.short	0x010a
        /*0ed2*/ 	.byte	0xff
	.zero		1


	//   ....[219]....
        /*0ed4*/ 	.word	0x0000bb60
        /*0ed8*/ 	.word	0x00000000
        /*0edc*/ 	.word	0x00000000
        /*0ee0*/ 	.short	0x010a
        /*0ee2*/ 	.byte	0xff
	.zero		1


	//   ....[220]....
        /*0ee4*/ 	.word	0x0000bbc0
        /*0ee8*/ 	.word	0x00000000
        /*0eec*/ 	.word	0x00000000
        /*0ef0*/ 	.short	0x010a
        /*0ef2*/ 	.byte	0xff
	.zero		1


	//   ....[221]....
        /*0ef4*/ 	.word	0x0000bc20
        /*0ef8*/ 	.word	0x00000000
        /*0efc*/ 	.word	0x00000000
        /*0f00*/ 	.short	0x010a
        /*0f02*/ 	.byte	0xff
	.zero		1


	//   ....[222]....
        /*0f04*/ 	.word	0x0000bc80
        /*0f08*/ 	.word	0x00000000
        /*0f0c*/ 	.word	0x00000000
        /*0f10*/ 	.short	0x010a
        /*0f12*/ 	.byte	0xff
	.zero		1


	//   ....[223]....
        /*0f14*/ 	.word	0x0000bce0
        /*0f18*/ 	.word	0x00000000
        /*0f1c*/ 	.word	0x00000000
        /*0f20*/ 	.short	0x010a
        /*0f22*/ 	.byte	0xff
	.zero		1


	//   ....[224]....
        /*0f24*/ 	.word	0x0000bd40
        /*0f28*/ 	.word	0x00000000
        /*0f2c*/ 	.word	0x00000000
        /*0f30*/ 	.short	0x010a
        /*0f32*/ 	.byte	0xff
	.zero		1


	//   ....[225]....
        /*0f34*/ 	.word	0x0000bda0
        /*0f38*/ 	.word	0x00000000
        /*0f3c*/ 	.word	0x00000000
        /*0f40*/ 	.short	0x010a
        /*0f42*/ 	.byte	0xff
	.zero		1


	//   ....[226]....
        /*0f44*/ 	.word	0x0000be00
        /*0f48*/ 	.word	0x00000000
        /*0f4c*/ 	.word	0x00000000
        /*0f50*/ 	.short	0x010a
        /*0f52*/ 	.byte	0xff
	.zero		1


	//   ....[227]....
        /*0f54*/ 	.word	0x0000be60
        /*0f58*/ 	.word	0x00000000
        /*0f5c*/ 	.word	0x00000000
        /*0f60*/ 	.short	0x010a
        /*0f62*/ 	.byte	0xff
	.zero		1


	//   ....[228]....
        /*0f64*/ 	.word	0x0000bec0
        /*0f68*/ 	.word	0x00000000
        /*0f6c*/ 	.word	0x00000000
        /*0f70*/ 	.short	0x010a
        /*0f72*/ 	.byte	0xff
	.zero		1


	//   ....[229]....
        /*0f74*/ 	.word	0x0000bf20
        /*0f78*/ 	.word	0x00000000
        /*0f7c*/ 	.word	0x00000000
        /*0f80*/ 	.short	0x010a
        /*0f82*/ 	.byte	0xff
	.zero		1


	//   ....[230]....
        /*0f84*/ 	.word	0x0000bf80
        /*0f88*/ 	.word	0x00000000
        /*0f8c*/ 	.word	0x00000000
        /*0f90*/ 	.short	0x010a
        /*0f92*/ 	.byte	0xff
	.zero		1


	//   ....[231]....
        /*0f94*/ 	.word	0x0000bfe0
        /*0f98*/ 	.word	0x00000000
        /*0f9c*/ 	.word	0x00000000
        /*0fa0*/ 	.short	0x010a
        /*0fa2*/ 	.byte	0xff
	.zero		1


	//   ....[232]....
        /*0fa4*/ 	.word	0x0000c040
        /*0fa8*/ 	.word	0x00000000
        /*0fac*/ 	.word	0x00000000
        /*0fb0*/ 	.short	0x010a
        /*0fb2*/ 	.byte	0xff
	.zero		1


	//   ....[233]....
        /*0fb4*/ 	.word	0x0000c0a0
        /*0fb8*/ 	.word	0x00000000
        /*0fbc*/ 	.word	0x00000000
        /*0fc0*/ 	.short	0x010a
        /*0fc2*/ 	.byte	0xff
	.zero		1


	//   ....[234]....
        /*0fc4*/ 	.word	0x0000c100
        /*0fc8*/ 	.word	0x00000000
        /*0fcc*/ 	.word	0x00000000
        /*0fd0*/ 	.short	0x010a
        /*0fd2*/ 	.byte	0xff
	.zero		1


	//   ....[235]....
        /*0fd4*/ 	.word	0x0000c160
        /*0fd8*/ 	.word	0x00000000
        /*0fdc*/ 	.word	0x00000000
        /*0fe0*/ 	.short	0x010a
        /*0fe2*/ 	.byte	0xff
	.zero		1


	//   ....[236]....
        /*0fe4*/ 	.word	0x0000c1c0
        /*0fe8*/ 	.word	0x00000000
        /*0fec*/ 	.word	0x00000000
        /*0ff0*/ 	.short	0x010a
        /*0ff2*/ 	.byte	0xff
	.zero		1


	//   ....[237]....
        /*0ff4*/ 	.word	0x0000c210
        /*0ff8*/ 	.word	0x00000002
        /*0ffc*/ 	.word	0x000002c0
        /*1000*/ 	.short	0x010a
        /*1002*/ 	.byte	0xff
	.zero		1


	//   ....[238]....
        /*1004*/ 	.word	0x0000c270
        /*1008*/ 	.word	0x00000002
        /*100c*/ 	.word	0x00000270
        /*1010*/ 	.short	0x010a
        /*1012*/ 	.byte	0xff
	.zero		1


	//   ....[239]....
        /*1014*/ 	.word	0x0000c2c0
        /*1018*/ 	.word	0x00000002
        /*101c*/ 	.word	0x00000260
        /*1020*/ 	.short	0x010a
        /*1022*/ 	.byte	0xff
	.zero		1


	//   ....[240]....
        /*1024*/ 	.word	0x0000c320
        /*1028*/ 	.word	0x00000000
        /*102c*/ 	.word	0x00000270
        /*1030*/ 	.short	0x010a
        /*1032*/ 	.byte	0xff
	.zero		1


	//   ....[241]....
        /*1034*/ 	.word	0x0000c380
        /*1038*/ 	.word	0x00000005
        /*103c*/ 	.word	0x00000008
        /*1040*/ 	.short	0x010a
        /*1042*/ 	.byte	0xff
	.zero		1


	//   ....[242]....
        /*1044*/ 	.word	0x0000c460
        /*1048*/ 	.word	0x00000000
        /*104c*/ 	.word	0x00000008
        /*1050*/ 	.short	0x010a
        /*1052*/ 	.byte	0xff
	.zero		1


	//   ....[243]....
        /*1054*/ 	.word	0x0000c4b0
        /*1058*/ 	.word	0x00000000
        /*105c*/ 	.word	0x00000260
        /*1060*/ 	.short	0x010a
        /*1062*/ 	.byte	0xff
	.zero		1


	//   ....[244]....
        /*1064*/ 	.word	0x0000c510
        /*1068*/ 	.word	0x00000000
        /*106c*/ 	.word	0x000002a0
        /*1070*/ 	.short	0x010a
        /*1072*/ 	.byte	0xff
	.zero		1


	//   ....[245]....
        /*1074*/ 	.word	0x0000c570
        /*1078*/ 	.word	0x00000000
        /*107c*/ 	.word	0x00000000
        /*1080*/ 	.short	0x010a
        /*1082*/ 	.byte	0xff
	.zero		1


	//   ....[246]....
        /*1084*/ 	.word	0x0000c5d0
        /*1088*/ 	.word	0x00000000
        /*108c*/ 	.word	0x00000000
        /*1090*/ 	.short	0x010a
        /*1092*/ 	.byte	0xff
	.zero		1


	//   ....[247]....
        /*1094*/ 	.word	0x0000c630
        /*1098*/ 	.word	0x00000000
        /*109c*/ 	.word	0x00000000
        /*10a0*/ 	.short	0x010a
        /*10a2*/ 	.byte	0xff
	.zero		1


	//   ....[248]....
        /*10a4*/ 	.word	0x0000c690
        /*10a8*/ 	.word	0x00000000
        /*10ac*/ 	.word	0x00000000
        /*10b0*/ 	.short	0x010a
        /*10b2*/ 	.byte	0xff
	.zero		1


	//   ....[249]....
        /*10b4*/ 	.word	0x0000c6f0
        /*10b8*/ 	.word	0x00000000
        /*10bc*/ 	.word	0x000002e0
        /*10c0*/ 	.short	0x010a
        /*10c2*/ 	.byte	0xff
	.zero		1


	//   ....[250]....
        /*10c4*/ 	.word	0x0000c740
        /*10c8*/ 	.word	0x0000000c
        /*10cc*/ 	.word	0x00000260
        /*10d0*/ 	.short	0x010a
        /*10d2*/ 	.byte	0xff
	.zero		1


	//   ....[251]....
        /*10d4*/ 	.word	0x0000c7a0
        /*10d8*/ 	.word	0x00000000
        /*10dc*/ 	.word	0x00000258
        /*10e0*/ 	.short	0x010a
        /*10e2*/ 	.byte	0xff
	.zero		1


	//   ....[252]....
        /*10e4*/ 	.word	0x0000c800
        /*10e8*/ 	.word	0x00000000
        /*10ec*/ 	.word	0x00000230
        /*10f0*/ 	.short	0x010a
        /*10f2*/ 	.byte	0xff
	.zero		1


	//   ....[253]....
        /*10f4*/ 	.word	0x0000c860
        /*10f8*/ 	.word	0x00000000
        /*10fc*/ 	.word	0x00000238
        /*1100*/ 	.short	0x010a
        /*1102*/ 	.byte	0xff
	.zero		1


	//   ....[254]....
        /*1104*/ 	.word	0x0000c8c0
        /*1108*/ 	.word	0x00000000
        /*110c*/ 	.word	0x00000240
        /*1110*/ 	.short	0x010a
        /*1112*/ 	.byte	0xff
	.zero		1


	//   ....[255]....
        /*1114*/ 	.word	0x0000c920
        /*1118*/ 	.word	0x00000000
        /*111c*/ 	.word	0x00000248
        /*1120*/ 	.short	0x010a
        /*1122*/ 	.byte	0xff
	.zero		1


	//   ....[0]....
        /*1124*/ 	.word	0x0000c980
        /*1128*/ 	.word	0x00000000
        /*112c*/ 	.word	0x00000230
        /*1130*/ 	.short	0x010a
        /*1132*/ 	.byte	0xff
	.zero		1


	//   ....[1]....
        /*1134*/ 	.word	0x0000c9e0
        /*1138*/ 	.word	0x00000000
        /*113c*/ 	.word	0x00000238
        /*1140*/ 	.short	0x010a
        /*1142*/ 	.byte	0xff
	.zero		1


	//   ....[2]....
        /*1144*/ 	.word	0x0000ca40
        /*1148*/ 	.word	0x00000000
        /*114c*/ 	.word	0x00000240
        /*1150*/ 	.short	0x010a
        /*1152*/ 	.byte	0xff
	.zero		1


	//   ....[3]....
        /*1154*/ 	.word	0x0000ca90
        /*1158*/ 	.word	0x00000003
        /*115c*/ 	.word	0x00000260
        /*1160*/ 	.short	0x010a
        /*1162*/ 	.byte	0xff
	.zero		1


	//   ....[4]....
        /*1164*/ 	.word	0x0000cae0
        /*1168*/ 	.word	0x00000003
        /*116c*/ 	.word	0x00000210
        /*1170*/ 	.short	0x010a
        /*1172*/ 	.byte	0xff
	.zero		1


	//   ....[5]....
        /*1174*/ 	.word	0x0000cb30
        /*1178*/ 	.word	0x00000053
        /*117c*/ 	.word	0x00000280
        /*1180*/ 	.short	0x010a
        /*1182*/ 	.byte	0xff
	.zero		1


	//   ....[6]....
        /*1184*/ 	.word	0x0000cb80
        /*1188*/ 	.word	0x00000000
        /*118c*/ 	.word	0x00000210
        /*1190*/ 	.short	0x010a
        /*1192*/ 	.byte	0xff
	.zero		1


	//   ....[7]....
        /*1194*/ 	.word	0x0000cbd0
        /*1198*/ 	.word	0x00000000
        /*119c*/ 	.word	0x00000210
        /*11a0*/ 	.short	0x010a
        /*11a2*/ 	.byte	0xff
	.zero		1


	//   ....[8]....
        /*11a4*/ 	.word	0x0000cc20
        /*11a8*/ 	.word	0x00000000
        /*11ac*/ 	.word	0x00000210
        /*11b0*/ 	.short	0x010a
        /*11b2*/ 	.byte	0xff
	.zero		1


	//----- nvinfo : EIATTR_NUM_MBARRIERS
	.align		4
.L_48:
        /*11b4*/ 	.byte	0x03, 0x38
        /*11b6*/ 	.short	0x005d


	//----- nvinfo : EIATTR_EXIT_INSTR_OFFSETS
	.align		4
        /*11b8*/ 	.byte	0x04, 0x1c
        /*11ba*/ 	.short	(.L_50 - .L_49)


	//   ....[0]....
.L_49:
        /*11bc*/ 	.word	0x00004210


	//   ....[1]....
        /*11c0*/ 	.word	0x00004700


	//   ....[2]....
        /*11c4*/ 	.word	0x00004760


	//   ....[3]....
        /*11c8*/ 	.word	0x00005990


	//   ....[4]....
        /*11cc*/ 	.word	0x00006c80


	//   ....[5]....
        /*11d0*/ 	.word	0x00006cc0


	//   ....[6]....
        /*11d4*/ 	.word	0x0000b4a0


	//----- nvinfo : EIATTR_MAX_THREADS
	.align		4
.L_50:
        /*11d8*/ 	.byte	0x04, 0x05
        /*11da*/ 	.short	(.L_52 - .L_51)
.L_51:
        /*11dc*/ 	.word	0x00000100
        /*11e0*/ 	.word	0x00000001
        /*11e4*/ 	.word	0x00000001


	//----- nvinfo : EIATTR_CRS_STACK_SIZE
	.align		4
.L_52:
        /*11e8*/ 	.byte	0x04, 0x1e
        /*11ea*/ 	.short	(.L_54 - .L_53)
.L_53:
        /*11ec*/ 	.word	0x00000000


	//----- nvinfo : EIATTR_CBANK_PARAM_SIZE
	.align		4
.L_54:
        /*11f0*/ 	.byte	0x03, 0x19
        /*11f2*/ 	.short	0x0800


	//----- nvinfo : EIATTR_PARAM_CBANK
	.align		4
        /*11f4*/ 	.byte	0x04, 0x0a
        /*11f6*/ 	.short	(.L_56 - .L_55)
	.align		4
.L_55:
        /*11f8*/ 	.word	index@(.nv.constant0._ZN7cutlass13device_kernelINS_4gemm6kernel13GemmUniversalIN4cute5tupleIJiiiiEEENS1_10collective13CollectiveMmaINS1_35MainloopSm100TmaUmmaWarpSpecializedILi33ELi2ELi4ENS5_IJNS4_1CILi4EEESB_NSA_ILi1EEEEEEEENS5_IJNSA_ILi128EEENSA_ILi256EEENSA_ILi32EEEEEEaNS5_IJlSC_lEEEaSJ_NS4_8TiledMMAINS4_8MMA_AtomIJNS4_21SM100_MMA_S8_2x1SM_SSIaaiLi128ELi256ELNS4_4UMMA5MajorE0ELSO_0ELNSN_8SaturateE0EEEEEENS4_6LayoutINS5_IJSC_SC_SC_EEENS5_IJNSA_ILi0EEESU_SU_EEEEENS5_IJNS4_10UnderscoreESX_SX_EEEEENS4_28SM100_TMA_2SM_LOAD_MULTICASTENS4_14ComposedLayoutINS4_7SwizzleILi1ELi4ELi3EEENS4_18smem_ptr_flag_bitsILi8EEENSS_INS5_IJNSA_ILi8EEESH_EEENS5_IJSH_SC_EEEEEEEvNS4_8identityES10_S1A_vS1B_EENS_8epilogue10collective18CollectiveEpilogueINS1D_23Sm100TmaWarpSpecializedILi4ELi2ELi32ELb0ELb0EEEJNS5_IJNSA_ILi64EEESG_SH_EEENS5_IJNSS_IS1I_SC_EENSS_INS5_IJSH_NSA_ILi2EEEEEENS5_IJSC_SF_EEEEEEEEaSJ_aSJ_NS1D_6fusion15FusionCallbacksIS1H_NS1Q_17LinearCombinationIaiaiLNS_15FloatRoundStyleE2EEES1J_S1P_JEEENS4_5SM1004TMEM4LOAD26SM100_TMEM_LOAD_32dp32b32xENS4_13SM90_TMA_LOADES1A_NS4_39AutoVectorizingCopyWithAssumedAlignmentILi128EEENS4_14SM90_TMA_STOREES1A_S22_S22_EEEvvEEEEvNT_6ParamsE)
        /*11fc*/ 	.short	0x0380
        /*11fe*/ 	.short	0x0800


	//----- nvinfo : EIATTR_SW_WAR
	.align		4
.L_56:
        /*1200*/ 	.byte	0x04, 0x36
        /*1202*/ 	.short	(.L_58 - .L_57)
.L_57:
        /*1204*/ 	.word	0x00000008
.L_58:


//--------------------- .nv.callgraph             --------------------------
	.section	.nv.callgraph,"",@"SHT_CUDA_CALLGRAPH"
	.align	4
	.sectionentsize	8
	.align		4
        /*0000*/ 	.word	0x00000000
	.align		4
        /*0004*/ 	.word	0xffffffff
	.align		4
        /*0008*/ 	.word	index@(_ZN7cutlass13device_kernelINS_4gemm6kernel13GemmUniversalIN4cute5tupleIJiiiiEEENS1_10collective13CollectiveMmaINS1_35MainloopSm100TmaUmmaWarpSpecializedILi33ELi2ELi4ENS5_IJNS4_1CILi4EEESB_NSA_ILi1EEEEEEEENS5_IJNSA_ILi128EEENSA_ILi256EEENSA_ILi32EEEEEEaNS5_IJlSC_lEEEaSJ_NS4_8TiledMMAINS4_8MMA_AtomIJNS4_21SM100_MMA_S8_2x1SM_SSIaaiLi128ELi256ELNS4_4UMMA5MajorE0ELSO_0ELNSN_8SaturateE0EEEEEENS4_6LayoutINS5_IJSC_SC_SC_EEENS5_IJNSA_ILi0EEESU_SU_EEEEENS5_IJNS4_10UnderscoreESX_SX_EEEEENS4_28SM100_TMA_2SM_LOAD_MULTICASTENS4_14ComposedLayoutINS4_7SwizzleILi1ELi4ELi3EEENS4_18smem_ptr_flag_bitsILi8EEENSS_INS5_IJNSA_ILi8EEESH_EEENS5_IJSH_SC_EEEEEEEvNS4_8identityES10_S1A_vS1B_EENS_8epilogue10collective18CollectiveEpilogueINS1D_23Sm100TmaWarpSpecializedILi4ELi2ELi32ELb0ELb0EEEJNS5_IJNSA_ILi64EEESG_SH_EEENS5_IJNSS_IS1I_SC_EENSS_INS5_IJSH_NSA_ILi2EEEEEENS5_IJSC_SF_EEEEEEEEaSJ_aSJ_NS1D_6fusion15FusionCallbacksIS1H_NS1Q_17LinearCombinationIaiaiLNS_15FloatRoundStyleE2EEES1J_S1P_JEEENS4_5SM1004TMEM4LOAD26SM100_TMEM_LOAD_32dp32b32xENS4_13SM90_TMA_LOADES1A_NS4_39AutoVectorizingCopyWithAssumedAlignmentILi128EEENS4_14SM90_TMA_STOREES1A_S22_S22_EEEvvEEEEvNT_6ParamsE)
	.align		4
        /*000c*/ 	.word	index@(__assertfail)
	.align		4
        /*0010*/ 	.word	0x00000000
	.align		4
        /*0014*/ 	.word	0xfffffffe
	.align		4
        /*0018*/ 	.word	0x00000000
	.align		4
        /*001c*/ 	.word	0xfffffffd
	.align		4
        /*0020*/ 	.word	0x00000000
	.align		4
        /*0024*/ 	.word	0xfffffffc


//--------------------- .nv.constant4             --------------------------
	.section	.nv.constant4,"a",@progbits
	.align	8
	.align		8
.nv.constant4:
        /*0000*/ 	.dword	__assertfail
	.align		8
        /*0008*/ 	.dword	__unnamed_1
	.align		8
        /*0010*/ 	.dword	__unnamed_2
	.align		8
        /*0018*/ 	.dword	__unnamed_3
	.align		8
        /*0020*/ 	.dword	_ZN40_INTERNAL_40f0c9cf_4_k_cu_a5940f82_261144cuda3std3__45__cpo5beginE
	.align		8
        /*0028*/ 	.dword	_ZN40_INTERNAL_40f0c9cf_4_k_cu_a5940f82_261144cuda3std3__45__cpo3endE
	.align		8
        /*0030*/ 	.dword	_ZN40_INTERNAL_40f0c9cf_4_k_cu_a5940f82_261144cuda3std3__45__cpo6cbeginE
	.align		8
        /*0038*/ 	.dword	_ZN40_INTERNAL_40f0c9cf_4_k_cu_a5940f82_261144cuda3std3__45__cpo4cendE
	.align		8
        /*0040*/ 	.dword	_ZN40_INTERNAL_40f0c9cf_4_k_cu_a5940f82_261144cuda3std3__442_GLOBAL__N__40f0c9cf_4_k_cu_a5940f82_261146ignoreE
	.align		8
        /*0048*/ 	.dword	_ZN40_INTERNAL_40f0c9cf_4_k_cu_a5940f82_261144cuda3std3__419piecewise_constructE
	.align		8
        /*0050*/ 	.dword	_ZN40_INTERNAL_40f0c9cf_4_k_cu_a5940f82_261144cuda3std3__48in_placeE
	.align		8
        /*0058*/ 	.dword	_ZN40_INTERNAL_40f0c9cf_4_k_cu_a5940f82_261144cuda3std6ranges3__45__cpo4swapE
	.align		8
        /*0060*/ 	.dword	_ZN40_INTERNAL_40f0c9cf_4_k_cu_a5940f82_261144cuda3std6ranges3__45__cpo9iter_moveE
	.align		8
        /*0068*/ 	.dword	_ZN40_INTERNAL_40f0c9cf_4_k_cu_a5940f82_261144cute7productE
	.align		8
        /*0070*/ 	.dword	_ZN40_INTERNAL_40f0c9cf_4_k_cu_a5940f82_261144cute1_E
	.align		8
        /*0078*/ 	.dword	$str$25
	.align		8
        /*0080*/ 	.dword	$str$26
	.align		8
        /*0088*/ 	.dword	$str$27
	.align		8
        /*0090*/ 	.dword	$str$28


//--------------------- .text._ZN7cutlass13device_kernelINS_4gemm6kernel13GemmUniversalIN4cute5tupleIJiiiiEEENS1_10collective13CollectiveMmaINS1_35MainloopSm100TmaUmmaWarpSpecializedILi33ELi2ELi4ENS5_IJNS4_1CILi4EEESB_NSA_ILi1EEEEEEEENS5_IJNSA_ILi128EEENSA_ILi256EEENSA_ILi32EEEEEEaNS5_IJlSC_lEEEaSJ_NS4_8TiledMMAINS4_8MMA_AtomIJNS4_21SM100_MMA_S8_2x1SM_SSIaaiLi128ELi256ELNS4_4UMMA5MajorE0ELSO_0ELNSN_8SaturateE0EEEEEENS4_6LayoutINS5_IJSC_SC_SC_EEENS5_IJNSA_ILi0EEESU_SU_EEEEENS5_IJNS4_10UnderscoreESX_SX_EEEEENS4_28SM100_TMA_2SM_LOAD_MULTICASTENS4_14ComposedLayoutINS4_7SwizzleILi1ELi4ELi3EEENS4_18smem_ptr_flag_bitsILi8EEENSS_INS5_IJNSA_ILi8EEESH_EEENS5_IJSH_SC_EEEEEEEvNS4_8identityES10_S1A_vS1B_EENS_8epilogue10collective18CollectiveEpilogueINS1D_23Sm100TmaWarpSpecializedILi4ELi2ELi32ELb0ELb0EEEJNS5_IJNSA_ILi64EEESG_SH_EEENS5_IJNSS_IS1I_SC_EENSS_INS5_IJSH_NSA_ILi2EEEEEENS5_IJSC_SF_EEEEEEEEaSJ_aSJ_NS1D_6fusion15FusionCallbacksIS1H_NS1Q_17LinearCombinationIaiaiLNS_15FloatRoundStyleE2EEES1J_S1P_JEEENS4_5SM1004TMEM4LOAD26SM100_TMEM_LOAD_32dp32b32xENS4_13SM90_TMA_LOADES1A_NS4_39AutoVectorizingCopyWithAssumedAlignmentILi128EEENS4_14SM90_TMA_STOREES1A_S22_S22_EEEvvEEEEvNT_6ParamsE --------------------------
	.section	.text._ZN7cutlass13device_kernelINS_4gemm6kernel13GemmUniversalIN4cute5tupleIJiiiiEEENS1_10collective13CollectiveMmaINS1_35MainloopSm100TmaUmmaWarpSpecializedILi33ELi2ELi4ENS5_IJNS4_1CILi4EEESB_NSA_ILi1EEEEEEEENS5_IJNSA_ILi128EEENSA_ILi256EEENSA_ILi32EEEEEEaNS5_IJlSC_lEEEaSJ_NS4_8TiledMMAINS4_8MMA_AtomIJNS4_21SM100_MMA_S8_2x1SM_SSIaaiLi128ELi256ELNS4_4UMMA5MajorE0ELSO_0ELNSN_8SaturateE0EEEEEENS4_6LayoutINS5_IJSC_SC_SC_EEENS5_IJNSA_ILi0EEESU_SU_EEEEENS5_IJNS4_10UnderscoreESX_SX_EEEEENS4_28SM100_TMA_2SM_LOAD_MULTICASTENS4_14ComposedLayoutINS4_7SwizzleILi1ELi4ELi3EEENS4_18smem_ptr_flag_bitsILi8EEENSS_INS5_IJNSA_ILi8EEESH_EEENS5_IJSH_SC_EEEEEEEvNS4_8identityES10_S1A_vS1B_EENS_8epilogue10collective18CollectiveEpilogueINS1D_23Sm100TmaWarpSpecializedILi4ELi2ELi32ELb0ELb0EEEJNS5_IJNSA_ILi64EEESG_SH_EEENS5_IJNSS_IS1I_SC_EENSS_INS5_IJSH_NSA_ILi2EEEEEENS5_IJSC_SF_EEEEEEEEaSJ_aSJ_NS1D_6fusion15FusionCallbacksIS1H_NS1Q_17LinearCombinationIaiaiLNS_15FloatRoundStyleE2EEES1J_S1P_JEEENS4_5SM1004TMEM4LOAD26SM100_TMEM_LOAD_32dp32b32xENS4_13SM90_TMA_LOADES1A_NS4_39AutoVectorizingCopyWithAssumedAlignmentILi128EEENS4_14SM90_TMA_STOREES1A_S22_S22_EEEvvEEEEvNT_6ParamsE,"ax",@progbits
	.align	128
.text._ZN7cutlass13device_kernelINS_4gemm6kernel13GemmUniversalIN4cute5tupleIJiiiiEEENS1_10collective13CollectiveMmaINS1_35MainloopSm100TmaUmmaWarpSpecializedILi33ELi2ELi4ENS5_IJNS4_1CILi4EEESB_NSA_ILi1EEEEEEEENS5_IJNSA_ILi128EEENSA_ILi256EEENSA_ILi32EEEEEEaNS5_IJlSC_lEEEaSJ_NS4_8TiledMMAINS4_8MMA_AtomIJNS4_21SM100_MMA_S8_2x1SM_SSIaaiLi128ELi256ELNS4_4UMMA5MajorE0ELSO_0ELNSN_8SaturateE0EEEEEENS4_6LayoutINS5_IJSC_SC_SC_EEENS5_IJNSA_ILi0EEESU_SU_EEEEENS5_IJNS4_10UnderscoreESX_SX_EEEEENS4_28SM100_TMA_2SM_LOAD_MULTICASTENS4_14ComposedLayoutINS4_7SwizzleILi1ELi4ELi3EEENS4_18smem_ptr_flag_bitsILi8EEENSS_INS5_IJNSA_ILi8EEESH_EEENS5_IJSH_SC_EEEEEEEvNS4_8identityES10_S1A_vS1B_EENS_8epilogue10collective18CollectiveEpilogueINS1D_23Sm100TmaWarpSpecializedILi4ELi2ELi32ELb0ELb0EEEJNS5_IJNSA_ILi64EEESG_SH_EEENS5_IJNSS_IS1I_SC_EENSS_INS5_IJSH_NSA_ILi2EEEEEENS5_IJSC_SF_EEEEEEEEaSJ_aSJ_NS1D_6fusion15FusionCallbacksIS1H_NS1Q_17LinearCombinationIaiaiLNS_15FloatRoundStyleE2EEES1J_S1P_JEEENS4_5SM1004TMEM4LOAD26SM100_TMEM_LOAD_32dp32b32xENS4_13SM90_TMA_LOADES1A_NS4_39AutoVectorizingCopyWithAssumedAlignmentILi128EEENS4_14SM90_TMA_STOREES1A_S22_S22_EEEvvEEEEvNT_6ParamsE:
        .type           _ZN7cutlass13device_kernelINS_4gemm6kernel13GemmUniversalIN4cute5tupleIJiiiiEEENS1_10collective13CollectiveMmaINS1_35MainloopSm100TmaUmmaWarpSpecializedILi33ELi2ELi4ENS5_IJNS4_1CILi4EEESB_NSA_ILi1EEEEEEEENS5_IJNSA_ILi128EEENSA_ILi256EEENSA_ILi32EEEEEEaNS5_IJlSC_lEEEaSJ_NS4_8TiledMMAINS4_8MMA_AtomIJNS4_21SM100_MMA_S8_2x1SM_SSIaaiLi128ELi256ELNS4_4UMMA5MajorE0ELSO_0ELNSN_8SaturateE0EEEEEENS4_6LayoutINS5_IJSC_SC_SC_EEENS5_IJNSA_ILi0EEESU_SU_EEEEENS5_IJNS4_10UnderscoreESX_SX_EEEEENS4_28SM100_TMA_2SM_LOAD_MULTICASTENS4_14ComposedLayoutINS4_7SwizzleILi1ELi4ELi3EEENS4_18smem_ptr_flag_bitsILi8EEENSS_INS5_IJNSA_ILi8EEESH_EEENS5_IJSH_SC_EEEEEEEvNS4_8identityES10_S1A_vS1B_EENS_8epilogue10collective18CollectiveEpilogueINS1D_23Sm100TmaWarpSpecializedILi4ELi2ELi32ELb0ELb0EEEJNS5_IJNSA_ILi64EEESG_SH_EEENS5_IJNSS_IS1I_SC_EENSS_INS5_IJSH_NSA_ILi2EEEEEENS5_IJSC_SF_EEEEEEEEaSJ_aSJ_NS1D_6fusion15FusionCallbacksIS1H_NS1Q_17LinearCombinationIaiaiLNS_15FloatRoundStyleE2EEES1J_S1P_JEEENS4_5SM1004TMEM4LOAD26SM100_TMEM_LOAD_32dp32b32xENS4_13SM90_TMA_LOADES1A_NS4_39AutoVectorizingCopyWithAssumedAlignmentILi128EEENS4_14SM90_TMA_STOREES1A_S22_S22_EEEvvEEEEvNT_6ParamsE,@function
        .size           _ZN7cutlass13device_kernelINS_4gemm6kernel13GemmUniversalIN4cute5tupleIJiiiiEEENS1_10collective13CollectiveMmaINS1_35MainloopSm100TmaUmmaWarpSpecializedILi33ELi2ELi4ENS5_IJNS4_1CILi4EEESB_NSA_ILi1EEEEEEEENS5_IJNSA_ILi128EEENSA_ILi256EEENSA_ILi32EEEEEEaNS5_IJlSC_lEEEaSJ_NS4_8TiledMMAINS4_8MMA_AtomIJNS4_21SM100_MMA_S8_2x1SM_SSIaaiLi128ELi256ELNS4_4UMMA5MajorE0ELSO_0ELNSN_8SaturateE0EEEEEENS4_6LayoutINS5_IJSC_SC_SC_EEENS5_IJNSA_ILi0EEESU_SU_EEEEENS5_IJNS4_10UnderscoreESX_SX_EEEEENS4_28SM100_TMA_2SM_LOAD_MULTICASTENS4_14ComposedLayoutINS4_7SwizzleILi1ELi4ELi3EEENS4_18smem_ptr_flag_bitsILi8EEENSS_INS5_IJNSA_ILi8EEESH_EEENS5_IJSH_SC_EEEEEEEvNS4_8identityES10_S1A_vS1B_EENS_8epilogue10collective18CollectiveEpilogueINS1D_23Sm100TmaWarpSpecializedILi4ELi2ELi32ELb0ELb0EEEJNS5_IJNSA_ILi64EEESG_SH_EEENS5_IJNSS_IS1I_SC_EENSS_INS5_IJSH_NSA_ILi2EEEEEENS5_IJSC_SF_EEEEEEEEaSJ_aSJ_NS1D_6fusion15FusionCallbacksIS1H_NS1Q_17LinearCombinationIaiaiLNS_15FloatRoundStyleE2EEES1J_S1P_JEEENS4_5SM1004TMEM4LOAD26SM100_TMEM_LOAD_32dp32b32xENS4_13SM90_TMA_LOADES1A_NS4_39AutoVectorizingCopyWithAssumedAlignmentILi128EEENS4_14SM90_TMA_STOREES1A_S22_S22_EEEvvEEEEvNT_6ParamsE,(.L_x_279 - _ZN7cutlass13device_kernelINS_4gemm6kernel13GemmUniversalIN4cute5tupleIJiiiiEEENS1_10collective13CollectiveMmaINS1_35MainloopSm100TmaUmmaWarpSpecializedILi33ELi2ELi4ENS5_IJNS4_1CILi4EEESB_NSA_ILi1EEEEEEEENS5_IJNSA_ILi128EEENSA_ILi256EEENSA_ILi32EEEEEEaNS5_IJlSC_lEEEaSJ_NS4_8TiledMMAINS4_8MMA_AtomIJNS4_21SM100_MMA_S8_2x1SM_SSIaaiLi128ELi256ELNS4_4UMMA5MajorE0ELSO_0ELNSN_8SaturateE0EEEEEENS4_6LayoutINS5_IJSC_SC_SC_EEENS5_IJNSA_ILi0EEESU_SU_EEEEENS5_IJNS4_10UnderscoreESX_SX_EEEEENS4_28SM100_TMA_2SM_LOAD_MULTICASTENS4_14ComposedLayoutINS4_7SwizzleILi1ELi4ELi3EEENS4_18smem_ptr_flag_bitsILi8EEENSS_INS5_IJNSA_ILi8EEESH_EEENS5_IJSH_SC_EEEEEEEvNS4_8identityES10_S1A_vS1B_EENS_8epilogue10collective18CollectiveEpilogueINS1D_23Sm100TmaWarpSpecializedILi4ELi2ELi32ELb0ELb0EEEJNS5_IJNSA_ILi64EEESG_SH_EEENS5_IJNSS_IS1I_SC_EENSS_INS5_IJSH_NSA_ILi2EEEEEENS5_IJSC_SF_EEEEEEEEaSJ_aSJ_NS1D_6fusion15FusionCallbacksIS1H_NS1Q_17LinearCombinationIaiaiLNS_15FloatRoundStyleE2EEES1J_S1P_JEEENS4_5SM1004TMEM4LOAD26SM100_TMEM_LOAD_32dp32b32xENS4_13SM90_TMA_LOADES1A_NS4_39AutoVectorizingCopyWithAssumedAlignmentILi128EEENS4_14SM90_TMA_STOREES1A_S22_S22_EEEvvEEEEvNT_6ParamsE)
        .other          _ZN7cutlass13device_kernelINS_4gemm6kernel13GemmUniversalIN4cute5tupleIJiiiiEEENS1_10collective13CollectiveMmaINS1_35MainloopSm100TmaUmmaWarpSpecializedILi33ELi2ELi4ENS5_IJNS4_1CILi4EEESB_NSA_ILi1EEEEEEEENS5_IJNSA_ILi128EEENSA_ILi256EEENSA_ILi32EEEEEEaNS5_IJlSC_lEEEaSJ_NS4_8TiledMMAINS4_8MMA_AtomIJNS4_21SM100_MMA_S8_2x1SM_SSIaaiLi128ELi256ELNS4_4UMMA5MajorE0ELSO_0ELNSN_8SaturateE0EEEEEENS4_6LayoutINS5_IJSC_SC_SC_EEENS5_IJNSA_ILi0EEESU_SU_EEEEENS5_IJNS4_10UnderscoreESX_SX_EEEEENS4_28SM100_TMA_2SM_LOAD_MULTICASTENS4_14ComposedLayoutINS4_7SwizzleILi1ELi4ELi3EEENS4_18smem_ptr_flag_bitsILi8EEENSS_INS5_IJNSA_ILi8EEESH_EEENS5_IJSH_SC_EEEEEEEvNS4_8identityES10_S1A_vS1B_EENS_8epilogue10collective18CollectiveEpilogueINS1D_23Sm100TmaWarpSpecializedILi4ELi2ELi32ELb0ELb0EEEJNS5_IJNSA_ILi64EEESG_SH_EEENS5_IJNSS_IS1I_SC_EENSS_INS5_IJSH_NSA_ILi2EEEEEENS5_IJSC_SF_EEEEEEEEaSJ_aSJ_NS1D_6fusion15FusionCallbacksIS1H_NS1Q_17LinearCombinationIaiaiLNS_15FloatRoundStyleE2EEES1J_S1P_JEEENS4_5SM1004TMEM4LOAD26SM100_TMEM_LOAD_32dp32b32xENS4_13SM90_TMA_LOADES1A_NS4_39AutoVectorizingCopyWithAssumedAlignmentILi128EEENS4_14SM90_TMA_STOREES1A_S22_S22_EEEvvEEEEvNT_6ParamsE,@"STO_CUDA_ENTRY STV_DEFAULT"
_ZN7cutlass13device_kernelINS_4gemm6kernel13GemmUniversalIN4cute5tupleIJiiiiEEENS1_10collective13CollectiveMmaINS1_35MainloopSm100TmaUmmaWarpSpecializedILi33ELi2ELi4ENS5_IJNS4_1CILi4EEESB_NSA_ILi1EEEEEEEENS5_IJNSA_ILi128EEENSA_ILi256EEENSA_ILi32EEEEEEaNS5_IJlSC_lEEEaSJ_NS4_8TiledMMAINS4_8MMA_AtomIJNS4_21SM100_MMA_S8_2x1SM_SSIaaiLi128ELi256ELNS4_4UMMA5MajorE0ELSO_0ELNSN_8SaturateE0EEEEEENS4_6LayoutINS5_IJSC_SC_SC_EEENS5_IJNSA_ILi0EEESU_SU_EEEEENS5_IJNS4_10UnderscoreESX_SX_EEEEENS4_28SM100_TMA_2SM_LOAD_MULTICASTENS4_14ComposedLayoutINS4_7SwizzleILi1ELi4ELi3EEENS4_18smem_ptr_flag_bitsILi8EEENSS_INS5_IJNSA_ILi8EEESH_EEENS5_IJSH_SC_EEEEEEEvNS4_8identityES10_S1A_vS1B_EENS_8epilogue10collective18CollectiveEpilogueINS1D_23Sm100TmaWarpSpecializedILi4ELi2ELi32ELb0ELb0EEEJNS5_IJNSA_ILi64EEESG_SH_EEENS5_IJNSS_IS1I_SC_EENSS_INS5_IJSH_NSA_ILi2EEEEEENS5_IJSC_SF_EEEEEEEEaSJ_aSJ_NS1D_6fusion15FusionCallbacksIS1H_NS1Q_17LinearCombinationIaiaiLNS_15FloatRoundStyleE2EEES1J_S1P_JEEENS4_5SM1004TMEM4LOAD26SM100_TMEM_LOAD_32dp32b32xENS4_13SM90_TMA_LOADES1A_NS4_39AutoVectorizingCopyWithAssumedAlignmentILi128EEENS4_14SM90_TMA_STOREES1A_S22_S22_EEEvvEEEEvNT_6ParamsE:
[----:B------:R-:W1:Y:S01]  /*0000*/  LDC R1, c[0x0][0x37c] ;  /* 0x0000df00ff017b82 */ /* 0x000e620000000800 */
[----:B------:R-:W2:Y:S01]  /*0010*/  S2R R90, SR_TID.X ;  /* 0x00000000005a7919 */ /* 0x000ea20000002100 */
[----:B------:R-:W3:Y:S06]  /*0020*/  LDCU.64 UR8, c[0x0][0x890] ;  /* 0x00011200ff0877ac */ /* 0x000eec0008000a00 */
[----:B------:R-:W4:Y:S01]  /*0030*/  S2UR UR46, SR_CgaCtaId ;  /* 0x00000000002e79c3 */ /* 0x000f220000008800 */
[----:B------:R-:W-:Y:S02]  /*0040*/  PRMT R80, RZ, 0x7610, R80 ;  /* 0x00007610ff507816 */ /* 0x000fe40000000050 */
[----:B------:R-:W-:-:S02]  /*0050*/  ELECT P0, URZ, PT ;  /* 0x0000000000ff782f */ /* 0x000fc40003800000 */
[----:B---3--:R-:W-:-:S04]  /*0060*/  ISETP.NE.U32.AND P1, PT, RZ, UR8, PT ;  /* 0x00000008ff007c0c */ /* 0x008fc8000bf25070 */
[----:B------:R-:W-:Y:S01]  /*0070*/  ISETP.NE.AND.EX P2, PT, RZ, UR9, PT, P1 ;  /* 0x00000009ff007c0c */ /* 0x000fe2000bf45310 */
[----:B----4-:R-:W-:Y:S02]  /*0080*/  ULOP3.LUT UR28, UR46, 0x1, URZ, 0xc0, !UPT ;  /* 0x000000012e1c7892 */ /* 0x010fe4000f8ec0ff */
[----:B------:R-:W-:Y:S01]  /*0090*/  ULOP3.LUT UR29, UR46, 0x1, URZ, 0x3c, !UPT ;  /* 0x000000012e1d7892 */ /* 0x000fe2000f8e3cff */
[----:B--2---:R-:W-:-:S05]  /*00a0*/  SHF.R.U32.HI R81, RZ, 0x5, R90 ;  /* 0x00000005ff517819 */ /* 0x004fca000001165a */
[----:B------:R-:W2:Y:S02]  /*00b0*/  SHFL.IDX PT, R0, R81, RZ, 0x1f ;  /* 0x00001fff51007589 */ /* 0x000ea400000e0000 */
[----:B--2---:R-:W-:Y:S02]  /*00c0*/  R2UR UR25, R0 ;  /* 0x00000000001972ca */ /* 0x004fe400000e0000 */
[----:B-1----:R-:W-:Y:S05]  /*00d0*/  @P2 BRA `(.L_x_0) ;  /* 0x0000000000302947 */ /* 0x002fea0003800000 */
[----:B------:R-:W1:Y:S02]  /*00e0*/  LDCU.64 UR4, c[0x0][0x888] ;  /* 0x00011100ff0477ac */ /* 0x000e640008000a00 */
[----:B-1----:R-:W-:-:S04]  /*00f0*/  UISETP.NE.U32.AND UP0, UPT, UR4, URZ, UPT ;  /* 0x000000ff0400728c */ /* 0x002fc8000bf05070 */
[----:B------:R-:W-:-:S09]  /*0100*/  UISETP.NE.AND.EX UP0, UPT, UR5, URZ, UPT, UP0 ;  /* 0x000000ff0500728c */ /* 0x000fd2000bf05300 */
[----:B------:R-:W-:Y:S05]  /*0110*/  BRA.U !UP0, `(.L_x_1) ;  /* 0x0000000108147547 */ /* 0x000fea000b800000 */
[----:B------:R-:W1:Y:S01]  /*0120*/  LDC.64 R40, c[0x0][0x888] ;  /* 0x00022200ff287b82 */ /* 0x000e620000000a00 */
[----:B------:R-:W1:Y:S02]  /*0130*/  LDCU.64 UR4, c[0x0][0x358] ;  /* 0x00006b00ff0477ac */ /* 0x000e640008000a00 */
[----:B-1----:R1:W5:Y:S01]  /*0140*/  LDG.E R40, desc[UR4][R40.64] ;  /* 0x0000000428287981 */ /* 0x002362000c1e1900 */
[----:B------:R-:W-:Y:S01]  /*0150*/  HFMA2 R80, -RZ, RZ, 0, 5.9604644775390625e-08 ;  /* 0x00000001ff507431 */ /* 0x000fe200000001ff */
[----:B------:R-:W-:Y:S05]  /*0160*/  BRA `(.L_x_0) ;  /* 0x00000000000c7947 */ /* 0x000fea0003800000 */
.L_x_1:
[----:B------:R-:W1:Y:S01]  /*0170*/  LDCU UR4, c[0x0][0x880] ;  /* 0x00011000ff0477ac */ /* 0x000e620008000800 */
[----:B------:R-:W-:Y:S01]  /*0180*/  HFMA2 R80, -RZ, RZ, 0, 5.9604644775390625e-08 ;  /* 0x00000001ff507431 */ /* 0x000fe200000001ff */
[----:B-1----:R-:W-:-:S07]  /*0190*/  MOV R40, UR4 ;  /* 0x0000000400287c02 */ /* 0x002fce0008000f00 */
.L_x_0:
[----:B------:R-:W2:Y:S02]  /*01a0*/  LDCU.64 UR4, c[0x0][0x8b0] ;  /* 0x00011600ff0477ac */ /* 0x000ea40008000a00 */
[----:B--2---:R-:W-:-:S04]  /*01b0*/  UISETP.NE.U32.AND UP0, UPT, UR4, URZ, UPT ;  /* 0x000000ff0400728c */ /* 0x004fc8000bf05070 */
[----:B------:R-:W-:-:S09]  /*01c0*/  UISETP.NE.AND.EX UP0, UPT, UR5, URZ, UPT, UP0 ;  /* 0x000000ff0500728c */ /* 0x000fd2000bf05300 */
[----:B------:R-:W-:Y:S05]  /*01d0*/  BRA.U UP0, `(.L_x_2) ;  /* 0x0000000100287547 */ /* 0x000fea000b800000 */
[----:B------:R-:W2:Y:S02]  /*01e0*/  LDCU.64 UR4, c[0x0][0x8a8] ;  /* 0x00011500ff0477ac */ /* 0x000ea40008000a00 */
[----:B--2---:R-:W-:-:S04]  /*01f0*/  UISETP.NE.U32.AND UP0, UPT, UR4, URZ, UPT ;  /* 0x000000ff0400728c */ /* 0x004fc8000bf05070 */
[----:B------:R-:W-:-:S09]  /*0200*/  UISETP.NE.AND.EX UP0, UPT, UR5, URZ, UPT, UP0 ;  /* 0x000000ff0500728c */ /* 0x000fd2000bf05300 */
[----:B------:R-:W-:Y:S05]  /*0210*/  BRA.U !UP0, `(.L_x_3) ;  /* 0x0000000108107547 */ /* 0x000fea000b800000 */
[----:B------:R-:W2:Y:S01]  /*0220*/  LDC.64 R38, c[0x0][0x8a8] ;  /* 0x00022a00ff267b82 */ /* 0x000ea20000000a00 */
[----:B------:R-:W2:Y:S02]  /*0230*/  LDCU.64 UR4, c[0x0][0x358] ;  /* 0x00006b00ff0477ac */ /* 0x000ea40008000a00 */
[----:B--2---:R2:W5:Y:S01]  /*0240*/  LDG.E R38, desc[UR4][R38.64] ;  /* 0x0000000426267981 */ /* 0x004562000c1e1900 */
[----:B------:R-:W-:Y:S05]  /*0250*/  BRA `(.L_x_2) ;  /* 0x0000000000087947 */ /* 0x000fea0003800000 */
.L_x_3:
[----:B------:R-:W2:Y:S02]  /*0260*/  LDCU UR4, c[0x0][0x8a0] ;  /* 0x00011400ff0477ac */ /* 0x000ea40008000800 */
[----:B--2---:R-:W-:Y:S02]  /*0270*/  MOV R38, UR4 ;  /* 0x0000000400267c02 */ /* 0x004fe40008000f00 */
.L_x_2:
[----:B------:R-:W-:Y:S01]  /*0280*/  IMAD.U32 R0, RZ, RZ, UR25 ;  /* 0x00000019ff007e24 */ /* 0x000fe2000f8e00ff */
[----:B------:R-:W-:Y:S04]  /*0290*/  BSSY.RECONVERGENT B0, `(.L_x_4) ;  /* 0x000000c000007945 */ /* 0x000fe80003800200 */
[C---:B------:R-:W-:Y:S02]  /*02a0*/  ISETP.NE.OR P3, PT, R0.reuse, 0x1, !P0 ;  /* 0x000000010000780c */ /* 0x040fe40004765670 */
[----:B------:R-:W-:-:S11]  /*02b0*/  ISETP.NE.OR P2, PT, R0, 0x3, !P0 ;  /* 0x000000030000780c */ /* 0x000fd60004745670 */
[----:B------:R-:W-:Y:S05]  /*02c0*/  @P3 BRA `(.L_x_5) ;  /* 0x0000000000203947 */ /* 0x000fea0003800000 */
[----:B------:R-:W3:Y:S02]  /*02d0*/  LDCU.64 UR4, c[0x0][0x348] ;  /* 0x00006900ff0477ac */ /* 0x000ee40008000a00 */
[----:B---3--:R-:W-:Y:S02]  /*02e0*/  UIADD3 UR6, UP1, UPT, UR4, 0x80, URZ ;  /* 0x0000008004067890 */ /* 0x008fe4000ff3e0ff */
[----:B------:R-:W-:Y:S02]  /*02f0*/  UIADD3 UR4, UP0, UPT, UR4, 0x180, URZ ;  /* 0x0000018004047890 */ /* 0x000fe4000ff1e0ff */
[----:B------:R-:W-:Y:S02]  /*0300*/  UIADD3.X UR7, UPT, UPT, URZ, UR5, URZ, UP1, !UPT ;  /* 0x00000005ff077290 */ /* 0x000fe40008ffe4ff */
[----:B------:R-:W-:-:S07]  /*0310*/  UIADD3.X UR5, UPT, UPT, URZ, UR5, URZ, UP0, !UPT ;  /* 0x00000005ff057290 */ /* 0x000fce00087fe4ff */
[----:B------:R3:W-:Y:S02]  /*0320*/  UTMACCTL.PF [UR6] ;  /* 0x00000000060079b9 */ /* 0x0007e40008040000 */
[----:B------:R3:W-:Y:S02]  /*0330*/  UTMACCTL.PF [UR4] ;  /* 0x00000000040079b9 */ /* 0x0007e40008040000 */
[----:B---3--:R-:W-:Y:S01]  /*0340*/  NOP ;  /* 0x0000000000007918 */ /* 0x008fe20000000000 */
.L_x_5:
[----:B------:R-:W-:Y:S05]  /*0350*/  BSYNC.RECONVERGENT B0 ;  /* 0x0000000000007941 */ /* 0x000fea0003800200 */
.L_x_4:
[----:B------:R-:W-:Y:S04]  /*0360*/  BSSY.RECONVERGENT B0, `(.L_x_6) ;  /* 0x000000a000007945 */ /* 0x000fe80003800200 */
        /* <DEDUP_REMOVED lines=9> */
.L_x_7:
[----:B------:R-:W-:Y:S05]  /*0400*/  BSYNC.RECONVERGENT B0 ;  /* 0x0000000000007941 */ /* 0x000fea0003800200 */
.L_x_6:
[----:B------:R-:W3:Y:S01]  /*0410*/  LDCU.64 UR4, c[0x0][0x888] ;  /* 0x00011100ff0477ac */ /* 0x000ee20008000a00 */
[----:B------:R-:W-:Y:S01]  /*0420*/  ISETP.NE.AND.EX P1, PT, RZ, UR9, PT, P1 ;  /* 0x00000009ff007c0c */ /* 0x000fe2000bf25310 */
[----:B------:R-:W-:Y:S01]  /*0430*/  UPLOP3.LUT UP3, UPT, UPT, UPT, UPT, 0x80, 0x8 ;  /* 0x000000000008789c */ /* 0x000fe20003f6f070 */
[----:B---3--:R-:W-:-:S04]  /*0440*/  ISETP.NE.U32.AND P2, PT, RZ, UR4, PT ;  /* 0x00000004ff007c0c */ /* 0x008fc8000bf45070 */
[----:B------:R-:W-:-:S13]  /*0450*/  ISETP.NE.AND.EX P2, PT, RZ, UR5, PT, P2 ;  /* 0x00000005ff007c0c */ /* 0x000fda000bf45320 */
[----:B------:R-:W-:Y:S05]  /*0460*/  @P2 BRA P1, `(.L_x_8) ;  /* 0x0000000000282947 */ /* 0x000fea0000800000 */
[----:B-----5:R-:W-:Y:S01]  /*0470*/  R2UR UR6, R40 ;  /* 0x00000000280672ca */ /* 0x020fe200000e0000 */
[----:B------:R-:W-:Y:S02]  /*0480*/  UISETP.NE.U32.AND UP0, UPT, UR8, URZ, UPT ;  /* 0x000000ff0800728c */ /* 0x000fe4000bf05070 */
[----:B------:R-:W-:Y:S02]  /*0490*/  UISETP.NE.U32.AND UP1, UPT, UR4, URZ, UPT ;  /* 0x000000ff0400728c */ /* 0x000fe4000bf25070 */
[----:B------:R-:W-:Y:S02]  /*04a0*/  UISETP.NE.AND.EX UP2, UPT, UR9, URZ, UPT, UP0 ;  /* 0x000000ff0900728c */ /* 0x000fe4000bf45300 */
[----:B------:R-:W-:-:S04]  /*04b0*/  UISETP.NE.AND.EX UP0, UPT, UR5, URZ, UPT, UP1 ;  /* 0x000000ff0500728c */ /* 0x000fc8000bf05310 */
[----:B------:R-:W-:Y:S02]  /*04c0*/  USEL UR4, URZ, 0xffffffff, UP0 ;  /* 0xffffffffff047887 */ /* 0x000fe40008000000 */
[----:B------:R-:W-:-:S04]  /*04d0*/  UISETP.NE.AND UP1, UPT, UR6, URZ, UPT ;  /* 0x000000ff0600728c */ /* 0x000fc8000bf25270 */
[----:B------:R-:W-:-:S04]  /*04e0*/  @!UP2 USEL UR4, URZ, 0xffffffff, UP1 ;  /* 0xffffffffff04a887 */ /* 0x000fc80008800000 */
[----:B------:R-:W-:-:S04]  /*04f0*/  ULOP3.LUT UR4, UR4, 0x1, URZ, 0xc0, !UPT ;  /* 0x0000000104047892 */ /* 0x000fc8000f8ec0ff */
[----:B------:R-:W-:-:S11]  /*0500*/  UISETP.NE.U32.AND UP3, UPT, UR4, 0x1, UPT ;  /* 0x000000010400788c */ /* 0x000fd6000bf65070 */
.L_x_8:
[----:B------:R-:W3:Y:S01]  /*0510*/  SHFL.IDX PT, R0, R81, RZ, 0x1f ;  /* 0x00001fff51007589 */ /* 0x000ee200000e0000 */
[----:B------:R-:W-:-:S04]  /*0520*/  UISETP.NE.AND UP0, UPT, UR25, 0x2, UPT ;  /* 0x000000021900788c */ /* 0x000fc8000bf05270 */
[----:B------:R-:W-:Y:S02]  /*0530*/  UISETP.EQ.AND UP1, UPT, UR28, URZ, !UP0 ;  /* 0x000000ff1c00728c */ /* 0x000fe4000c722270 */
[----:B------:R-:W-:-:S04]  /*0540*/  USEL UR47, URZ, 0x1, UP0 ;  /* 0x00000001ff2f7887 */ /* 0x000fc80008000000 */
[----:B------:R-:W-:Y:S02]  /*0550*/  PLOP3.LUT P3, PT, P0, PT, UP1, 0x80, 0x8 ;  /* 0x000000000008781c */ /* 0x000fe4000076f018 */
[----:B---3--:R-:W-:-:S13]  /*0560*/  ISETP.NE.AND P1, PT, R0, RZ, PT ;  /* 0x000000ff0000720c */ /* 0x008fda0003f25270 */
[----:B------:R-:W-:Y:S05]  /*0570*/  @P1 BRA `(.L_x_9) ;  /* 0x0000000400481947 */ /* 0x000fea0003800000 */
[----:B------:R-:W-:Y:S01]  /*0580*/  ELECT P1, URZ, PT ;  /* 0x0000000000ff782f */ /* 0x000fe20003820000 */
[----:B------:R-:W-:-:S12]  /*0590*/  BSSY.RECONVERGENT B0, `(.L_x_9) ;  /* 0x0000050000007945 */ /* 0x000fd80003800200 */
[----:B------:R-:W-:Y:S05]  /*05a0*/  @!P1 BRA `(.L_x_10) ;  /* 0x0000000400389947 */ /* 0x000fea0003800000 */
[----:B------:R-:W-:Y:S01]  /*05b0*/  UMOV UR4, 0x400 ;  /* 0x0000040000047882 */ /* 0x000fe20000000000 */
[----:B------:R-:W-:Y:S01]  /*05c0*/  UMOV UR8, 0x1 ;  /* 0x0000000100087882 */ /* 0x000fe20000000000 */
[----:B------:R-:W-:Y:S01]  /*05d0*/  UMOV UR6, 0x5 ;  /* 0x0000000500067882 */ /* 0x000fe20000000000 */
[----:B------:R-:W-:Y:S02]  /*05e0*/  ULEA UR4, UR46, UR4, 0x18 ;  /* 0x000000042e047291 */ /* 0x000fe4000f8ec0ff */
[----:B------:R-:W-:-:S04]  /*05f0*/  UIADD3 UR8, UPT, UPT, -UR8, 0x100000, URZ ;  /* 0x0010000008087890 */ /* 0x000fc8000fffe1ff */
[----:B------:R-:W-:Y:S02]  /*0600*/  USHF.L.U32 UR9, UR8, 0xb, URZ ;  /* 0x0000000b08097899 */ /* 0x000fe400080006ff */
[----:B------:R-:W-:Y:S02]  /*0610*/  USHF.L.U32 UR8, UR8, 0x1, URZ ;  /* 0x0000000108087899 */ /* 0x000fe400080006ff */
[----:B------:R-:W-:-:S04]  /*0620*/  UIADD3 UR6, UPT, UPT, -UR6, 0x100000, URZ ;  /* 0x0010000006067890 */ /* 0x000fc8000fffe1ff */
[----:B------:R-:W-:Y:S02]  /*0630*/  USHF.L.U32 UR7, UR6, 0xb, URZ ;  /* 0x0000000b06077899 */ /* 0x000fe400080006ff */
[----:B------:R-:W-:Y:S01]  /*0640*/  USHF.L.U32 UR6, UR6, 0x1, URZ ;  /* 0x0000000106067899 */ /* 0x000fe200080006ff */
[----:B------:R-:W3:Y:S03]  /*0650*/  FENCE.VIEW.ASYNC.S ;  /* 0x00000000000073c6 */ /* 0x000ee60000000000 */
[----:B---3--:R3:W4:Y:S08]  /*0660*/  SYNCS.EXCH.64 URZ, [UR4], UR8 ;  /* 0x0000000804ff75b2 */ /* 0x0087300008000100 */
[----:B------:R3:W1:Y:S01]  /*0670*/  SYNCS.EXCH.64 URZ, [UR4+0x108], UR6 ;  /* 0x0001080604ff75b2 */ /* 0x0006620008000100 */
        /* <DEDUP_REMOVED lines=63> */
[----:B------:R3:W1:Y:S02]  /*0a70*/  SYNCS.EXCH.64 URZ, [UR4+0x208], UR6 ;  /* 0x0002080604ff75b2 */ /* 0x0006640008000100 */
[----:B---34-:R-:W-:Y:S01]  /*0a80*/  NOP ;  /* 0x0000000000007918 */ /* 0x018fe20000000000 */
.L_x_10:
[----:B------:R-:W-:Y:S05]  /*0a90*/  BSYNC.RECONVERGENT B0 ;  /* 0x0000000000007941 */ /* 0x000fea0003800200 */
.L_x_9:
[----:B------:R-:W3:Y:S01]  /*0aa0*/  SHFL.IDX PT, R0, R81, RZ, 0x1f ;  /* 0x00001fff51007589 */ /* 0x000ee200000e0000 */
[----:B------:R-:W-:Y:S01]  /*0ab0*/  NOP ;  /* 0x0000000000007918 */ /* 0x000fe20000000000 */
[----:B---3--:R-:W-:-:S13]  /*0ac0*/  ISETP.NE.AND P1, PT, R0, 0x1, PT ;  /* 0x000000010000780c */ /* 0x008fda0003f25270 */
[----:B------:R-:W-:Y:S05]  /*0ad0*/  @P1 BRA `(.L_x_11) ;  /* 0x0000000000541947 */ /* 0x000fea0003800000 */
        /* <DEDUP_REMOVED lines=10> */
[----:B------:R-:W-:Y:S01]  /*0b80*/  ELECT P1, URZ, PT ;  /* 0x0000000000ff782f */ /* 0x000fe20003820000 */
[----:B------:R-:W3:Y:S02]  /*0b90*/  FENCE.VIEW.ASYNC.S ;  /* 0x00000000000073c6 */ /* 0x000ee40000000000 */
[----:B---3--:R3:W4:Y:S08]  /*0ba0*/  SYNCS.EXCH.64 URZ, [UR4+0x210], UR8 ;  /* 0x0002100804ff75b2 */ /* 0x0087300008000100 */
[----:B------:R3:W1:Y:S01]  /*0bb0*/  SYNCS.EXCH.64 URZ, [UR4+0x230], UR6 ;  /* 0x0002300604ff75b2 */ /* 0x0006620008000100 */
[----:B------:R3:W1:Y:S01]  /*0bc0*/  SYNCS.EXCH.64 URZ, [UR4+0x218], UR8 ;  /* 0x0002180804ff75b2 */ /* 0x0006620008000100 */
[----:B------:R3:W1:Y:S01]  /*0bd0*/  SYNCS.EXCH.64 URZ, [UR4+0x238], UR6 ;  /* 0x0002380604ff75b2 */ /* 0x0006620008000100 */
[----:B------:R3:W1:Y:S01]  /*0be0*/  SYNCS.EXCH.64 URZ, [UR4+0x220], UR8 ;  /* 0x0002200804ff75b2 */ /* 0x0006620008000100 */
[----:B------:R3:W1:Y:S01]  /*0bf0*/  SYNCS.EXCH.64 URZ, [UR4+0x240], UR6 ;  /* 0x0002400604ff75b2 */ /* 0x0006620008000100 */
[----:B------:R3:W1:Y:S01]  /*0c00*/  SYNCS.EXCH.64 URZ, [UR4+0x228], UR8 ;  /* 0x0002280804ff75b2 */ /* 0x0006620008000100 */
[----:B------:R3:W1:Y:S01]  /*0c10*/  SYNCS.EXCH.64 URZ, [UR4+0x248], UR6 ;  /* 0x0002480604ff75b2 */ /* 0x0006620008000100 */
[----:B------:R-:W-:Y:S01]  /*0c20*/  NOP ;  /* 0x0000000000007918 */ /* 0x000fe20000000000 */
.L_x_11:
[----:B------:R-:W2:Y:S01]  /*0c30*/  SHFL.IDX PT, R0, R81, RZ, 0x1f ;  /* 0x00001fff51007589 */ /* 0x000ea200000e0000 */
[----:B------:R-:W-:Y:S01]  /*0c40*/  NOP ;  /* 0x0000000000007918 */ /* 0x000fe20000000000 */
[----:B--2---:R-:W-:-:S13]  /*0c50*/  ISETP.NE.AND P1, PT, R0, 0x3, PT ;  /* 0x000000030000780c */ /* 0x004fda0003f25270 */
[----:B------:R-:W-:Y:S05]  /*0c60*/  @P1 BRA `(.L_x_12) ;  /* 0x00000000002c1947 */ /* 0x000fea0003800000 */
[----:B---3--:R-:W-:Y:S01]  /*0c70*/  UMOV UR6, 0x400 ;  /* 0x0000040000067882 */ /* 0x008fe20000000000 */
[----:B------:R-:W-:Y:S01]  /*0c80*/  UMOV UR4, 0x20 ;  /* 0x0000002000047882 */ /* 0x000fe20000000000 */
[----:B------:R-:W-:Y:S02]  /*0c90*/  ULEA UR6, UR46, UR6, 0x18 ;  /* 0x000000062e067291 */ /* 0x000fe4000f8ec0ff */
[----:B------:R-:W-:-:S04]  /*0ca0*/  UIADD3 UR4, UPT, UPT, -UR4, 0x100000, URZ ;  /* 0x0010000004047890 */ /* 0x000fc8000fffe1ff */
[----:B------:R-:W-:Y:S02]  /*0cb0*/  USHF.L.U32 UR5, UR4, 0xb, URZ ;  /* 0x0000000b04057899 */ /* 0x000fe400080006ff */
[----:B------:R-:W-:Y:S01]  /*0cc0*/  USHF.L.U32 UR4, UR4, 0x1, URZ ;  /* 0x0000000104047899 */ /* 0x000fe200080006ff */
[----:B------:R-:W-:Y:S01]  /*0cd0*/  ELECT P1, URZ, PT ;  /* 0x0000000000ff782f */ /* 0x000fe20003820000 */
[----:B------:R-:W2:Y:S10]  /*0ce0*/  FENCE.VIEW.ASYNC.S ;  /* 0x00000000000073c6 */ /* 0x000eb40000000000 */
[----:B--2---:R2:W3:Y:S01]  /*0cf0*/  SYNCS.EXCH.64 URZ, [UR6+0x250], UR4 ;  /* 0x0002500406ff75b2 */ /* 0x0044e20008000100 */
[----:B------:R2:W1:Y:S01]  /*0d00*/  SYNCS.EXCH.64 URZ, [UR6+0x258], UR4 ;  /* 0x0002580406ff75b2 */ /* 0x0004620008000100 */
[----:B------:R-:W-:Y:S01]  /*0d10*/  NOP ;  /* 0x0000000000007918 */ /* 0x000fe20000000000 */
.L_x_12:
[----:B------:R-:W4:Y:S01]  /*0d20*/  SHFL.IDX PT, R0, R81, RZ, 0x1f ;  /* 0x00001fff51007589 */ /* 0x000f2200000e0000 */
[----:B------:R-:W-:Y:S01]  /*0d30*/  NOP ;  /* 0x0000000000007918 */ /* 0x000fe20000000000 */
[----:B----4-:R-:W-:-:S13]  /*0d40*/  ISETP.NE.AND P1, PT, R0, 0x4, PT ;  /* 0x000000040000780c */ /* 0x010fda0003f25270 */
[----:B------:R-:W-:Y:S05]  /*0d50*/  @P1 BRA `(.L_x_13) ;  /* 0x0000000000481947 */ /* 0x000fea0003800000 */
[----:B--23--:R-:W-:Y:S01]  /*0d60*/  UMOV UR4, 0xe20 ;  /* 0x00000e2000047882 */ /* 0x00cfe20000000000 */
[----:B------:R-:W-:Y:S01]  /*0d70*/  UMOV UR6, 0x400 ;  /* 0x0000040000067882 */ /* 0x000fe20000000000 */
[----:B------:R-:W-:Y:S01]  /*0d80*/  USEL UR4, UR4, 0xc20, UP3 ;  /* 0x00000c2004047887 */ /* 0x000fe20009800000 */
        /* <DEDUP_REMOVED lines=9> */
[----:B------:R-:W2:Y:S02]  /*0e20*/  FENCE.VIEW.ASYNC.S ;  /* 0x00000000000073c6 */ /* 0x000ea40000000000 */
[----:B--2---:R4:W2:Y:S08]  /*0e30*/  SYNCS.EXCH.64 URZ, [UR6+0x260], UR8 ;  /* 0x0002600806ff75b2 */ /* 0x0048b00008000100 */
[----:B------:R4:W3:Y:S01]  /*0e40*/  SYNCS.EXCH.64 URZ, [UR6+0x270], UR4 ;  /* 0x0002700406ff75b2 */ /* 0x0008e20008000100 */
[----:B------:R4:W1:Y:S01]  /*0e50*/  SYNCS.EXCH.64 URZ, [UR6+0x268], UR8 ;  /* 0x0002680806ff75b2 */ /* 0x0008620008000100 */
[----:B------:R4:W1:Y:S02]  /*0e60*/  SYNCS.EXCH.64 URZ, [UR6+0x278], UR4 ;  /* 0x0002780406ff75b2 */ /* 0x0008640008000100 */
[----:B----4-:R-:W-:Y:S01]  /*0e70*/  NOP ;  /* 0x0000000000007918 */ /* 0x010fe20000000000 */
.L_x_13:
[----:B------:R-:W4:Y:S01]  /*0e80*/  SHFL.IDX PT, R0, R81, RZ, 0x1f ;  /* 0x00001fff51007589 */ /* 0x000f2200000e0000 */
[----:B------:R-:W-:Y:S01]  /*0e90*/  NOP ;  /* 0x0000000000007918 */ /* 0x000fe20000000000 */
[----:B----4-:R-:W-:-:S13]  /*0ea0*/  ISETP.NE.AND P1, PT, R0, 0x5, PT ;  /* 0x000000050000780c */ /* 0x010fda0003f25270 */
[----:B------:R-:W-:Y:S05]  /*0eb0*/  @P1 BRA `(.L_x_14) ;  /* 0x0000000000541947 */ /* 0x000fea0003800000 */
[----:B--23--:R-:W-:Y:S01]  /*0ec0*/  UMOV UR4, 0x400 ;  /* 0x0000040000047882 */ /* 0x00cfe20000000000 */
        /* <DEDUP_REMOVED lines=14> */
[----:B------:R4:W1:Y:S01]  /*0fb0*/  SYNCS.EXCH.64 URZ, [UR4+0x2a8], UR8 ;  /* 0x0002a80804ff75b2 */ /* 0x0008620008000100 */
[----:B------:R4:W1:Y:S01]  /*0fc0*/  SYNCS.EXCH.64 URZ, [UR4+0x290], UR6 ;  /* 0x0002900604ff75b2 */ /* 0x0008620008000100 */
[----:B------:R4:W1:Y:S01]  /*0fd0*/  SYNCS.EXCH.64 URZ, [UR4+0x2b0], UR8 ;  /* 0x0002b00804ff75b2 */ /* 0x0008620008000100 */
[----:B------:R4:W1:Y:S01]  /*0fe0*/  SYNCS.EXCH.64 URZ, [UR4+0x298], UR6 ;  /* 0x0002980604ff75b2 */ /* 0x0008620008000100 */
[----:B------:R4:W1:Y:S02]  /*0ff0*/  SYNCS.EXCH.64 URZ, [UR4+0x2b8], UR8 ;  /* 0x0002b80804ff75b2 */ /* 0x0008640008000100 */
[----:B----4-:R-:W-:Y:S01]  /*1000*/  NOP ;  /* 0x0000000000007918 */ /* 0x010fe20000000000 */
.L_x_14:
[----:B------:R-:W4:Y:S01]  /*1010*/  SHFL.IDX PT, R0, R81, RZ, 0x1f ;  /* 0x00001fff51007589 */ /* 0x000f2200000e0000 */
[----:B------:R-:W-:Y:S01]  /*1020*/  ISETP.NE.OR P0, PT, RZ, UR25, !P0 ;  /* 0x00000019ff007c0c */ /* 0x000fe2000c705670 */
[----:B------:R-:W-:Y:S01]  /*1030*/  NOP ;  /* 0x0000000000007918 */ /* 0x000fe20000000000 */
[----:B----4-:R-:W-:-:S13]  /*1040*/  ISETP.NE.AND P1, PT, R0, 0x3, PT ;  /* 0x000000030000780c */ /* 0x010fda0003f25270 */
[----:B------:R-:W-:Y:S05]  /*1050*/  @P1 BRA `(.L_x_15) ;  /* 0x0000000000341947 */ /* 0x000fea0003800000 */
[----:B--23--:R-:W-:Y:S01]  /*1060*/  UMOV UR4, 0x400 ;  /* 0x0000040000047882 */ /* 0x00cfe20000000000 */
[----:B------:R-:W-:Y:S01]  /*1070*/  UMOV UR6, 0x20 ;  /* 0x0000002000067882 */ /* 0x000fe20000000000 */
[----:B------:R-:W-:Y:S02]  /*1080*/  ULEA UR4, UR46, UR4, 0x18 ;  /* 0x000000042e047291 */ /* 0x000fe4000f8ec0ff */
[----:B------:R-:W-:-:S04]  /*1090*/  UIADD3 UR6, UPT, UPT, -UR6, 0x100000, URZ ;  /* 0x0010000006067890 */ /* 0x000fc8000fffe1ff */
[----:B------:R-:W-:Y:S02]  /*10a0*/  USHF.L.U32 UR7, UR6, 0xb, URZ ;  /* 0x0000000b06077899 */ /* 0x000fe400080006ff */
[----:B------:R-:W-:Y:S01]  /*10b0*/  USHF.L.U32 UR6, UR6, 0x1, URZ ;  /* 0x0000000106067899 */ /* 0x000fe200080006ff */
[----:B------:R-:W-:Y:S01]  /*10c0*/  ELECT P1, URZ, PT ;  /* 0x0000000000ff782f */ /* 0x000fe20003820000 */
[----:B------:R-:W2:Y:S10]  /*10d0*/  FENCE.VIEW.ASYNC.S ;  /* 0x00000000000073c6 */ /* 0x000eb40000000000 */
[----:B--2---:R4:W2:Y:S01]  /*10e0*/  SYNCS.EXCH.64 URZ, [UR4+0x2c0], UR6 ;  /* 0x0002c00604ff75b2 */ /* 0x0048a20008000100 */
[----:B------:R4:W3:Y:S01]  /*10f0*/  SYNCS.EXCH.64 URZ, [UR4+0x2d0], UR6 ;  /* 0x0002d00604ff75b2 */ /* 0x0008e20008000100 */
[----:B------:R4:W1:Y:S01]  /*1100*/  SYNCS.EXCH.64 URZ, [UR4+0x2c8], UR6 ;  /* 0x0002c80604ff75b2 */ /* 0x0008620008000100 */
[----:B------:R4:W1:Y:S02]  /*1110*/  SYNCS.EXCH.64 URZ, [UR4+0x2d8], UR6 ;  /* 0x0002d80604ff75b2 */ /* 0x0008640008000100 */
[----:B----4-:R-:W-:Y:S01]  /*1120*/  NOP ;  /* 0x0000000000007918 */ /* 0x010fe20000000000 */
.L_x_15:
[----:B------:R-:W-:Y:S01]  /*1130*/  VOTEU.ALL UP0, P0 ;  /* 0x0000000000ff7886 */ /* 0x000fe20000000000 */
[----:B--23--:R-:W-:Y:S01]  /*1140*/  UMOV UR4, 0x20 ;  /* 0x0000002000047882 */ /* 0x00cfe20000000000 */
[----:B------:R-:W2:Y:S01]  /*1150*/  LDCU UR37, c[0x0][0x36c] ;  /* 0x00006d80ff2577ac */ /* 0x000ea20008000800 */
[----:B------:R-:W-:Y:S01]  /*1160*/  NOP ;  /* 0x0000000000007918 */ /* 0x000fe20000000000 */
[----:B------:R-:W-:Y:S01]  /*1170*/  LOP3.LUT R0, R90, 0x1f, RZ, 0xc0, !PT ;  /* 0x0000001f5a007812 */ /* 0x000fe200078ec0ff */
[----:B------:R-:W-:Y:S01]  /*1180*/  @!UP0 UMOV UR6, 0x400 ;  /* 0x0000040000068882 */ /* 0x000fe20000000000 */
[----:B------:R-:W-:-:S04]  /*1190*/  @!UP0 UIADD3 UR4, UPT, UPT, -UR4, 0x100000, URZ ;  /* 0x0010000004048890 */ /* 0x000fc8000fffe1ff */
[----:B------:R-:W-:Y:S02]  /*11a0*/  @!UP0 USHF.L.U32 UR5, UR4, 0xb, URZ ;  /* 0x0000000b04058899 */ /* 0x000fe400080006ff */
[----:B------:R-:W-:Y:S02]  /*11b0*/  @!UP0 USHF.L.U32 UR4, UR4, 0x1, URZ ;  /* 0x0000000104048899 */ /* 0x000fe400080006ff */
[----:B------:R-:W-:Y:S01]  /*11c0*/  @!UP0 ULEA UR6, UR46, UR6, 0x18 ;  /* 0x000000062e068291 */ /* 0x000fe2000f8ec0ff */
[----:B------:R-:W-:Y:S01]  /*11d0*/  VOTEU.ALL UP0, P0 ;  /* 0x0000000000ff7886 */ /* 0x000fe20000000000 */
[----:B------:R-:W-:Y:S02]  /*11e0*/  UISETP.NE.AND UP4, UPT, UR25, URZ, UPT ;  /* 0x000000ff1900728c */ /* 0x000fe4000bf85270 */
[----:B--2---:R-:W-:Y:S01]  /*11f0*/  UISETP.EQ.U32.AND UP1, UPT, UR37, 0x1, UPT ;  /* 0x000000012500788c */ /* 0x004fe2000bf22070 */
[----:B------:R-:W2:Y:S07]  /*1200*/  FENCE.VIEW.ASYNC.S ;  /* 0x00000000000073c6 */ /* 0x000eae0000000000 */
[----:B--2---:R2:W3:Y:S01]  /*1210*/  @!UP0 SYNCS.EXCH.64 URZ, [UR6+0x2e0], UR4 ;  /* 0x0002e00406ff85b2 */ /* 0x0044e20008000100 */
[----:B------:R-:W-:Y:S05]  /*1220*/  BRA.U !UP1, `(.L_x_16) ;  /* 0x0000000109087547 */ /* 0x000fea000b800000 */
[----:B-1-3--:R-:W-:Y:S01]  /*1230*/  UCGABAR_ARV ;  /* 0x00000000000079c7 */ /* 0x00afe20008000000 */
[----:B------:R-:W-:Y:S05]  /*1240*/  BRA `(.L_x_17) ;  /* 0x0000000000047947 */ /* 0x000fea0003800000 */
.L_x_16:
[----:B-1-3--:R-:W-:Y:S01]  /*1250*/  NOP ;  /* 0x0000000000007918 */ /* 0x00afe20000000000 */
.L_x_17:
[----:B------:R-:W1:Y:S01]  /*1260*/  S2UR UR8, SR_CTAID.Y ;  /* 0x00000000000879c3 */ /* 0x000e620000002600 */
[----:B------:R-:W-:-:S05]  /*1270*/  CS2R.32 R82, SR_CgaSize ;  /* 0x0000000000527805 */ /* 0x000fca0000008a00 */
[----:B------:R-:W-:-:S05]  /*1280*/  IMAD R82, R82, -0xa0, RZ ;  /* 0xffffff6052527824 */ /* 0x000fca00078e02ff */
[----:B------:R-:W-:-:S14]  /*1290*/  R2UR UR9, R82 ;  /* 0x00000000520972ca */ /* 0x000fdc00000e0000 */
[----:B------:R-:W3:Y:S01]  /*12a0*/  LDCU UR9, c[0x0][UR9+0x2b4] ;  /* 0x00005680090977ac */ /* 0x000ee20008000800 */
[----:B------:R-:W-:-:S05]  /*12b0*/  CS2R.32 R82, SR_CgaSize ;  /* 0x0000000000527805 */ /* 0x000fca0000008a00 */
[----:B------:R-:W-:-:S05]  /*12c0*/  IMAD R82, R82, -0xa0, RZ ;  /* 0xffffff6052527824 */ /* 0x000fca00078e02ff */
[----:B------:R-:W-:-:S14]  /*12d0*/  R2UR UR10, R82 ;  /* 0x00000000520a72ca */ /* 0x000fdc00000e0000 */
[----:B------:R-:W4:Y:S01]  /*12e0*/  LDCU UR10, c[0x0][UR10+0x2b0] ;  /* 0x000056000a0a77ac */ /* 0x000f220008000800 */
[----:B------:R-:W4:Y:S01]  /*12f0*/  S2UR UR33, SR_CTAID.X ;  /* 0x00000000002179c3 */ /* 0x000f220000002500 */
[----:B--2---:R-:W-:Y:S02]  /*1300*/  USHF.R.U32.HI UR4, URZ, 0x2, UR46 ;  /* 0x00000002ff047899 */ /* 0x004fe4000801162e */
[----:B------:R-:W-:Y:S02]  /*1310*/  USHF.R.U32.HI UR7, URZ, 0x1, UR46 ;  /* 0x00000001ff077899 */ /* 0x000fe4000801162e */
[----:B------:R-:W-:Y:S02]  /*1320*/  ULOP3.LUT UR34, UR4, 0x3, URZ, 0xc0, !UPT ;  /* 0x0000000304227892 */ /* 0x000fe4000f8ec0ff */
[----:B------:R-:W-:Y:S01]  /*1330*/  ULOP3.LUT UR5, UR28, 0xc, UR46, 0xf8, !UPT ;  /* 0x0000000c1c057892 */ /* 0x000fe2000f8ef82e */
[----:B------:R-:W2:Y:S01]  /*1340*/  S2UR UR36, SR_CTAID.Z ;  /* 0x00000000002479c3 */ /* 0x000ea20000002700 */
[----:B------:R-:W-:-:S05]  /*1350*/  CS2R.32 R82, SR_CgaSize ;  /* 0x0000000000527805 */ /* 0x000fca0000008a00 */
[----:B------:R-:W-:-:S05]  /*1360*/  IMAD R82, R82, -0xa0, RZ ;  /* 0xffffff6052527824 */ /* 0x000fca00078e02ff */
[----:B------:R-:W-:-:S14]  /*1370*/  R2UR UR61, R82 ;  /* 0x00000000523d72ca */ /* 0x000fdc00000e0000 */
[----:B------:R-:W2:Y:S01]  /*1380*/  LDCU UR61, c[0x0][UR61+0x2a0] ;  /* 0x000054003d3d77ac */ /* 0x000ea20008000800 */
[----:B------:R-:W2:Y:S01]  /*1390*/  LDCU UR30, c[0x0][0xb24] ;  /* 0x00016480ff1e77ac */ /* 0x000ea20008000800 */
[----:B-1----:R-:W-:Y:S01]  /*13a0*/  I2FP.F32.U32 R2, UR8 ;  /* 0x0000000800027c45 */ /* 0x002fe20008201000 */
[----:B------:R-:W-:Y:S02]  /*13b0*/  ULOP3.LUT UR44, UR7, 0x1, URZ, 0xc0, !UPT ;  /* 0x00000001072c7892 */ /* 0x000fe4000f8ec0ff */
[----:B------:R-:W-:Y:S02]  /*13c0*/  UISETP.GT.U32.AND UP0, UPT, UR5, 0xffff, UPT ;  /* 0x0000ffff0500788c */ /* 0x000fe4000bf04070 */
[----:B---3--:R-:W-:Y:S01]  /*13d0*/  FMUL R2, R2, UR9 ;  /* 0x0000000902027c20 */ /* 0x008fe20008400000 */
[----:B------:R-:W-:Y:S01]  /*13e0*/  ULOP3.LUT UR6, UR46, 0x3, URZ, 0xc0, !UPT ;  /* 0x000000032e067892 */ /* 0x000fe2000f8ec0ff */
[----:B----4-:R-:W-:Y:S01]  /*13f0*/  I2FP.F32.U32 R3, UR33 ;  /* 0x0000002100037c45 */ /* 0x010fe20008201000 */
[----:B------:R-:W-:-:S03]  /*1400*/  USEL UR5, UR5, 0xffff, !UP0 ;  /* 0x0000ffff05057887 */ /* 0x000fc6000c000000 */
[----:B------:R-:W1:Y:S01]  /*1410*/  F2I.U32.TRUNC.NTZ R2, R2 ;  /* 0x0000000200027305 */ /* 0x000e62000020f000 */
[----:B------:R-:W-:Y:S01]  /*1420*/  UISETP.GT.U32.AND UP1, UPT, UR6, 0xffff, UPT ;  /* 0x0000ffff0600788c */ /* 0x000fe2000bf24070 */
[----:B------:R-:W-:Y:S01]  /*1430*/  FMUL R3, R3, UR10 ;  /* 0x0000000a03037c20 */ /* 0x000fe20008400000 */
[----:B------:R-:W-:-:S05]  /*1440*/  CS2R.32 R82, SR_CgaSize ;  /* 0x0000000000527805 */ /* 0x000fca0000008a00 */
[----:B------:R-:W-:-:S05]  /*1450*/  IMAD R82, R82, -0xa0, RZ ;  /* 0xffffff6052527824 */ /* 0x000fca00078e02ff */
[----:B------:R-:W-:-:S14]  /*1460*/  R2UR UR10, R82 ;  /* 0x00000000520a72ca */ /* 0x000fdc00000e0000 */
[----:B------:R-:W3:Y:S01]  /*1470*/  LDCU UR10, c[0x0][UR10+0x2a4] ;  /* 0x000054800a0a77ac */ /* 0x000ee20008000800 */
[----:B------:R-:W-:Y:S01]  /*1480*/  ULOP3.LUT UR5, UR5, 0xffff, URZ, 0xc0, !UPT ;  /* 0x0000ffff05057892 */ /* 0x000fe2000f8ec0ff */
[----:B------:R-:W4:Y:S01]  /*1490*/  F2I.U32.TRUNC.NTZ R3, R3 ;  /* 0x0000000300037305 */ /* 0x000f22000020f000 */
[----:B------:R-:W-:Y:S01]  /*14a0*/  USEL UR6, UR6, 0xffff, !UP1 ;  /* 0x0000ffff06067887 */ /* 0x000fe2000c800000 */
[----:B------:R-:W-:Y:S01]  /*14b0*/  UMOV UR21, 0x5 ;  /* 0x0000000500157882 */ /* 0x000fe20000000000 */
[----:B------:R-:W-:Y:S02]  /*14c0*/  USHF.L.U32 UR27, UR46, 0x7, URZ ;  /* 0x000000072e1b7899 */ /* 0x000fe400080006ff */
[----:B------:R-:W-:Y:S01]  /*14d0*/  USHF.L.U32 UR21, UR21, UR5, URZ ;  /* 0x0000000515157299 */ /* 0x000fe200080006ff */
[----:B-1----:R-:W-:Y:S01]  /*14e0*/  R2UR UR4, R2 ;  /* 0x00000000020472ca */ /* 0x002fe200000e0000 */
[----:B------:R-:W-:Y:S01]  /*14f0*/  USHF.L.U32 UR26, UR46, 0xa, URZ ;  /* 0x0000000a2e1a7899 */ /* 0x000fe200080006ff */
[----:B------:R-:W-:Y:S01]  /*1500*/  PRMT R2, RZ, 0x7610, R2 ;  /* 0x00007610ff027816 */ /* 0x000fe20000000002 */
[----:B------:R-:W-:Y:S01]  /*1510*/  ULOP3.LUT UR6, UR6, 0xffff, URZ, 0xc0, !UPT ;  /* 0x0000ffff06067892 */ /* 0x000fe2000f8ec0ff */
[----:B------:R-:W-:Y:S01]  /*1520*/  UMOV UR24, 0x1111 ;  /* 0x0000111100187882 */ /* 0x000fe20000000000 */
[----:B------:R-:W1:Y:S01]  /*1530*/  LDCU UR45, c[0x0][0xb24] ;  /* 0x00016480ff2d77ac */ /* 0x000e620008000800 */
[----:B----4-:R-:W-:-:S02]  /*1540*/  R2UR UR7, R3 ;  /* 0x00000000030772ca */ /* 0x010fc400000e0000 */
[----:B------:R-:W-:Y:S01]  /*1550*/  PRMT R3, RZ, 0x7610, R3 ;  /* 0x00007610ff037816 */ /* 0x000fe20000000003 */
[----:B------:R-:W4:Y:S04]  /*1560*/  LDCU UR35, c[0x0][0xb30] ;  /* 0x00016600ff2377ac */ /* 0x000f280008000800 */
[----:B------:R-:W-:Y:S02]  /*1570*/  UIADD3 UR4, UPT, UPT, -UR4, URZ, URZ ;  /* 0x000000ff04047290 */ /* 0x000fe4000fffe1ff */
[----:B------:R-:W-:Y:S02]  /*1580*/  UISETP.NE.AND UP5, UPT, UR25, 0x2, UPT ;  /* 0x000000021900788c */ /* 0x000fe4000bfa5270 */
[----:B---3--:R-:W-:Y:S02]  /*1590*/  UIMAD UR4, UR10, UR4, UR8 ;  /* 0x000000040a0472a4 */ /* 0x008fe4000f8e0208 */
[----:B------:R-:W-:-:S02]  /*15a0*/  UIADD3 UR5, UPT, UPT, -UR7, URZ, URZ ;  /* 0x000000ff07057290 */ /* 0x000fc4000fffe1ff */
[----:B------:R-:W-:Y:S02]  /*15b0*/  ULOP3.LUT UR27, UR27, 0x600, URZ, 0xc0, !UPT ;  /* 0x000006001b1b7892 */ /* 0x000fe4000f8ec0ff */
[----:B------:R-:W-:Y:S01]  /*15c0*/  IMAD.U32 R82, RZ, RZ, UR4 ;  /* 0x00000004ff527e24 */ /* 0x000fe2000f8e00ff */
[----:B------:R-:W-:Y:S02]  /*15d0*/  ULOP3.LUT UR26, UR26, 0x800, URZ, 0xc0, !UPT ;  /* 0x000008001a1a7892 */ /* 0x000fe4000f8ec0ff */
[----:B--2---:R-:W-:Y:S01]  /*15e0*/  UISETP.GE.AND UP6, UPT, UR30, 0x1, UPT ;  /* 0x000000011e00788c */ /* 0x004fe2000bfc6270 */
[----:B------:R-:W-:Y:S01]  /*15f0*/  UMOV UR32, UR8 ;  /* 0x0000000800207c82 */ /* 0x000fe20008000000 */
[----:B------:R-:W-:Y:S01]  /*1600*/  UMOV UR20, UR33 ;  /* 0x0000002100147c82 */ /* 0x000fe20008000000 */
[----:B------:R-:W-:Y:S02]  /*1610*/  USHF.L.U32 UR24, UR24, UR6, URZ ;  /* 0x0000000618187299 */ /* 0x000fe400080006ff */
[----:B------:R-:W-:Y:S01]  /*1620*/  UIMAD UR61, UR61, UR5, UR33 ;  /* 0x000000053d3d72a4 */ /* 0x000fe2000f8e0221 */
[----:B-1--4-:R-:W-:Y:S11]  /*1630*/  BRA.U UP4, `(.L_x_18) ;  /* 0x0000000104b07547 */ /* 0x012ff6000b800000 */
[----:B------:R-:W-:Y:S01]  /*1640*/  R2UR UR17, R82 ;  /* 0x00000000521172ca */ /* 0x000fe200000e0000 */
[----:B------:R-:W-:-:S12]  /*1650*/  ULOP3.LUT UR4, UR61, 0x2, URZ, 0x3c, !UPT ;  /* 0x000000023d047892 */ /* 0x000fd8000f8e3cff */
[----:B------:R-:W-:Y:S02]  /*1660*/  UISETP.NE.AND UP0, UPT, UR17, URZ, UPT ;  /* 0x000000ff1100728c */ /* 0x000fe4000bf05270 */
[----:B------:R-:W-:Y:S02]  /*1670*/  UISETP.NE.AND UP2, UPT, UR17, 0x1, UPT ;  /* 0x000000011100788c */ /* 0x000fe4000bf45270 */
[----:B------:R-:W-:Y:S02]  /*1680*/  UISETP.GT.U32.AND UP1, UPT, UR61, 0x1, UP0 ;  /* 0x000000013d00788c */ /* 0x000fe40008724070 */
[----:B------:R-:W-:Y:S02]  /*1690*/  UISETP.GT.U32.AND UP0, UPT, UR4, 0x1, UP0 ;  /* 0x000000010400788c */ /* 0x000fe40008704070 */
[----:B------:R-:W-:Y:S02]  /*16a0*/  USEL UR7, URZ, 0x1, UP1 ;  /* 0x00000001ff077887 */ /* 0x000fe40008800000 */
[----:B------:R-:W-:-:S02]  /*16b0*/  USEL UR8, URZ, 0x2, UP1 ;  /* 0x00000002ff087887 */ /* 0x000fc40008800000 */
[----:B------:R-:W-:Y:S02]  /*16c0*/  UISETP.GT.U32.AND UP1, UPT, UR61, 0x1, UP2 ;  /* 0x000000013d00788c */ /* 0x000fe40009724070 */
[----:B------:R-:W-:Y:S02]  /*16d0*/  USEL UR12, URZ, 0x4, UP0 ;  /* 0x00000004ff0c7887 */ /* 0x000fe40008000000 */
[----:B------:R-:W-:Y:S02]  /*16e0*/  USEL UR15, URZ, 0x8, UP0 ;  /* 0x00000008ff0f7887 */ /* 0x000fe40008000000 */
[----:B------:R-:W-:Y:S02]  /*16f0*/  UISETP.GT.U32.AND UP0, UPT, UR4, 0x1, UP2 ;  /* 0x000000010400788c */ /* 0x000fe40009704070 */
[----:B------:R-:W-:Y:S02]  /*1700*/  USEL UR6, URZ, 0x10, UP1 ;  /* 0x00000010ff067887 */ /* 0x000fe40008800000 */
[----:B------:R-:W-:-:S02]  /*1710*/  USEL UR11, URZ, 0x20, UP1 ;  /* 0x00000020ff0b7887 */ /* 0x000fc40008800000 */
[----:B------:R-:W-:Y:S02]  /*1720*/  UISETP.NE.AND UP1, UPT, UR17, 0x2, UPT ;  /* 0x000000021100788c */ /* 0x000fe4000bf25270 */
[----:B------:R-:W-:Y:S02]  /*1730*/  USEL UR14, URZ, 0x40, UP0 ;  /* 0x00000040ff0e7887 */ /* 0x000fe40008000000 */
[----:B------:R-:W-:Y:S02]  /*1740*/  USEL UR16, URZ, 0x80, UP0 ;  /* 0x00000080ff107887 */ /* 0x000fe40008000000 */
[----:B------:R-:W-:Y:S02]  /*1750*/  UISETP.GT.U32.AND UP0, UPT, UR61, 0x1, UP1 ;  /* 0x000000013d00788c */ /* 0x000fe40008f04070 */
[----:B------:R-:W-:Y:S02]  /*1760*/  UISETP.NE.AND UP2, UPT, UR17, 0x3, UPT ;  /* 0x000000031100788c */ /* 0x000fe4000bf45270 */
[----:B------:R-:W-:-:S02]  /*1770*/  USEL UR5, URZ, 0x100, UP0 ;  /* 0x00000100ff057887 */ /* 0x000fc40008000000 */
[----:B------:R-:W-:Y:S02]  /*1780*/  USEL UR10, URZ, 0x200, UP0 ;  /* 0x00000200ff0a7887 */ /* 0x000fe40008000000 */
[----:B------:R-:W-:Y:S02]  /*1790*/  UISETP.GT.U32.AND UP0, UPT, UR61, 0x1, UP2 ;  /* 0x000000013d00788c */ /* 0x000fe40009704070 */
[----:B------:R-:W-:Y:S02]  /*17a0*/  UIADD3 UR5, UPT, UPT, UR5, UR6, UR7 ;  /* 0x0000000605057290 */ /* 0x000fe4000fffe007 */
[----:B------:R-:W-:Y:S02]  /*17b0*/  USEL UR9, URZ, 0x1000, UP0 ;  /* 0x00001000ff097887 */ /* 0x000fe40008000000 */
[----:B------:R-:W-:Y:S02]  /*17c0*/  USEL UR13, URZ, 0x2000, UP0 ;  /* 0x00002000ff0d7887 */ /* 0x000fe40008000000 */
[----:B------:R-:W-:-:S02]  /*17d0*/  UIADD3 UR5, UPT, UPT, UR8, UR9, UR5 ;  /* 0x0000000908057290 */ /* 0x000fc4000fffe005 */
[----:B------:R-:W-:Y:S02]  /*17e0*/  UISETP.GT.U32.AND UP1, UPT, UR4, 0x1, UP1 ;  /* 0x000000010400788c */ /* 0x000fe40008f24070 */
[----:B------:R-:W-:Y:S02]  /*17f0*/  UIADD3 UR5, UPT, UPT, UR10, UR11, UR5 ;  /* 0x0000000b0a057290 */ /* 0x000fe4000fffe005 */
[----:B------:R-:W-:Y:S02]  /*1800*/  UISETP.GT.U32.AND UP0, UPT, UR4, 0x1, UP2 ;  /* 0x000000010400788c */ /* 0x000fe40009704070 */
[----:B------:R-:W-:Y:S02]  /*1810*/  USEL UR4, URZ, 0x400, UP1 ;  /* 0x00000400ff047887 */ /* 0x000fe40008800000 */
[----:B------:R-:W-:Y:S02]  /*1820*/  UIADD3 UR5, UPT, UPT, UR12, UR13, UR5 ;  /* 0x0000000d0c057290 */ /* 0x000fe4000fffe005 */
[----:B------:R-:W-:-:S02]  /*1830*/  USEL UR6, URZ, 0x4000, UP0 ;  /* 0x00004000ff067887 */ /* 0x000fc40008000000 */
[----:B------:R-:W-:Y:S02]  /*1840*/  UIADD3 UR5, UPT, UPT, UR4, UR14, UR5 ;  /* 0x0000000e04057290 */ /* 0x000fe4000fffe005 */
[----:B------:R-:W-:Y:S02]  /*1850*/  USEL UR7, URZ, 0x800, UP1 ;  /* 0x00000800ff077887 */ /* 0x000fe40008800000 */
[----:B------:R-:W-:Y:S02]  /*1860*/  ULOP3.LUT UR4, UR61, 0xfffffffe, URZ, 0xc0, !UPT ;  /* 0xfffffffe3d047892 */ /* 0x000fe4000f8ec0ff */
[----:B------:R-:W-:Y:S02]  /*1870*/  UIADD3 UR5, UPT, UPT, UR15, UR6, UR5 ;  /* 0x000000060f057290 */ /* 0x000fe4000fffe005 */
[----:B------:R-:W-:Y:S02]  /*1880*/  ULEA UR4, UR17, UR4, 0x2 ;  /* 0x0000000411047291 */ /* 0x000fe4000f8e10ff */
[----:B------:R-:W-:-:S02]  /*1890*/  USEL UR6, URZ, 0x8000, UP0 ;  /* 0x00008000ff067887 */ /* 0x000fc40008000000 */
[----:B------:R-:W-:-:S03]  /*18a0*/  UIADD3 UR5, UPT, UPT, UR7, UR16, UR5 ;  /* 0x0000001007057290 */ /* 0x000fc6000fffe005 */
[----:B------:R-:W-:Y:S01]  /*18b0*/  UMOV UR7, 0x3 ;  /* 0x0000000300077882 */ /* 0x000fe20000000000 */
[----:B------:R-:W-:Y:S02]  /*18c0*/  UIADD3 UR5, UPT, UPT, UR5, UR6, URZ ;  /* 0x0000000605057290 */ /* 0x000fe4000fffe0ff */
[----:B------:R-:W-:-:S04]  /*18d0*/  USHF.L.U32 UR4, UR7, UR4, URZ ;  /* 0x0000000407047299 */ /* 0x000fc800080006ff */
[----:B------:R-:W-:Y:S02]  /*18e0*/  MOV R3, UR5 ;  /* 0x0000000500037c02 */ /* 0x000fe40008000f00 */
[----:B------:R-:W-:Y:S02]  /*18f0*/  IMAD.U32 R2, RZ, RZ, UR4 ;  /* 0x00000004ff027e24 */ /* 0x000fe4000f8e00ff */
.L_x_18:
[----:B------:R-:W-:Y:S05]  /*1900*/  BRA.U !UP6, `(.L_x_19) ;  /* 0x000000010ed47547 */ /* 0x000fea000b800000 */
[----:B------:R-:W1:Y:S01]  /*1910*/  LDCU.128 UR12, c[0x0][0xb10] ;  /* 0x00016200ff0c77ac */ /* 0x000e620008000c00 */
[----:B------:R-:W2:Y:S01]  /*1920*/  LDCU UR6, c[0x0][0x370] ;  /* 0x00006e00ff0677ac */ /* 0x000ea20008000800 */
[----:B------:R-:W3:Y:S01]  /*1930*/  LDCU UR5, c[0x0][0x374] ;  /* 0x00006e80ff0577ac */ /* 0x000ee20008000800 */
[----:B------:R-:W4:Y:S01]  /*1940*/  LDCU UR31, c[0x0][0xb0c] ;  /* 0x00016180ff1f77ac */ /* 0x000f220008000800 */
[----:B------:R-:W4:Y:S01]  /*1950*/  LDCU UR4, c[0x0][0xb20] ;  /* 0x00016400ff0477ac */ /* 0x000f220008000800 */
[----:B------:R-:W4:Y:S01]  /*1960*/  LDCU.64 UR8, c[0x0][0xb28] ;  /* 0x00016500ff0877ac */ /* 0x000f220008000a00 */
[----:B-1----:R-:W-:Y:S02]  /*1970*/  UISETP.NE.AND UP0, UPT, UR14, 0x1, UPT ;  /* 0x000000010e00788c */ /* 0x002fe4000bf05270 */
[----:B---3--:R-:W-:Y:S02]  /*1980*/  UIMAD.WIDE.U32 UR10, UR5, UR15, URZ ;  /* 0x0000000f050a72a5 */ /* 0x008fe4000f8e00ff */
[----:B--2---:R-:W-:-:S02]  /*1990*/  UIMAD.WIDE.U32 UR18, UR6, UR12, URZ ;  /* 0x0000000c061272a5 */ /* 0x004fc4000f8e00ff */
[----:B----4-:R-:W-:Y:S02]  /*19a0*/  UISETP.NE.AND UP1, UPT, UR31, 0x1, UPT ;  /* 0x000000011f00788c */ /* 0x010fe4000bf25270 */
[----:B------:R-:W-:Y:S01]  /*19b0*/  UISETP.NE.AND UP2, UPT, UR30, 0x1, UPT ;  /* 0x000000011e00788c */ /* 0x000fe2000bf45270 */
[----:B------:R-:W-:Y:S02]  /*19c0*/  UMOV UR10, UR11 ;  /* 0x0000000b000a7c82 */ /* 0x000fe40008000000 */
[----:B------:R-:W-:Y:S01]  /*19d0*/  UMOV UR18, UR19 ;  /* 0x0000001300127c82 */ /* 0x000fe20008000000 */
[----:B------:R-:W-:Y:S02]  /*19e0*/  @UP0 USHF.R.U32.HI UR5, URZ, UR4, UR10 ;  /* 0x00000004ff050299 */ /* 0x000fe4000801160a */
[----:B------:R-:W-:Y:S02]  /*19f0*/  UIMAD.WIDE.U32 UR22, UR32, UR15, URZ ;  /* 0x0000000f201672a5 */ /* 0x000fe4000f8e00ff */
[----:B------:R-:W-:-:S02]  /*1a00*/  UIMAD.WIDE.U32 UR10, UR5, UR8, URZ ;  /* 0x00000008050a72a5 */ /* 0x000fc4000f8e00ff */
[----:B------:R-:W-:Y:S02]  /*1a10*/  @UP1 USHF.R.U32.HI UR6, URZ, UR13, UR18 ;  /* 0x0000000dff061299 */ /* 0x000fe40008011612 */
[----:B------:R-:W-:Y:S02]  /*1a20*/  UIMAD.WIDE.U32 UR16, UR33, UR12, URZ ;  /* 0x0000000c211072a5 */ /* 0x000fe4000f8e00ff */
[----:B------:R-:W-:Y:S01]  /*1a30*/  UIMAD.WIDE.U32 UR18, UR6, UR8, URZ ;  /* 0x00000008061272a5 */ /* 0x000fe2000f8e00ff */
[----:B------:R-:W-:Y:S01]  /*1a40*/  UMOV UR22, UR23 ;  /* 0x0000001700167c82 */ /* 0x000fe20008000000 */
[----:B------:R-:W-:Y:S01]  /*1a50*/  UMOV UR10, UR11 ;  /* 0x0000000b000a7c82 */ /* 0x000fe20008000000 */
[----:B------:R-:W-:Y:S02]  /*1a60*/  USHF.R.U32.HI UR22, URZ, UR4, UR22 ;  /* 0x00000004ff167299 */ /* 0x000fe40008011616 */
[----:B------:R-:W-:Y:S02]  /*1a70*/  @UP2 USHF.R.U32.HI UR5, URZ, UR9, UR10 ;  /* 0x00000009ff052299 */ /* 0x000fe4000801160a */
[----:B------:R-:W-:Y:S01]  /*1a80*/  UMOV UR7, UR19 ;  /* 0x0000001300077c82 */ /* 0x000fe20008000000 */
[----:B------:R-:W-:Y:S01]  /*1a90*/  UMOV UR16, UR17 ;  /* 0x0000001100107c82 */ /* 0x000fe20008000000 */
[----:B------:R-:W-:-:S02]  /*1aa0*/  @UP2 USHF.R.U32.HI UR6, URZ, UR9, UR7 ;  /* 0x00000009ff062299 */ /* 0x000fc40008011607 */
[----:B------:R-:W-:Y:S02]  /*1ab0*/  USHF.R.U32.HI UR16, URZ, UR13, UR16 ;  /* 0x0000000dff107299 */ /* 0x000fe40008011610 */
[----:B------:R-:W-:Y:S02]  /*1ac0*/  USEL UR4, UR32, UR22, !UP0 ;  /* 0x0000001620047287 */ /* 0x000fe4000c000000 */
[----:B------:R-:W-:Y:S02]  /*1ad0*/  UIMAD UR7, UR5, UR30, URZ ;  /* 0x0000001e050772a4 */ /* 0x000fe4000f8e02ff */
[----:B------:R-:W-:Y:S02]  /*1ae0*/  USEL UR5, UR33, UR16, !UP1 ;  /* 0x0000001021057287 */ /* 0x000fe4000c800000 */
[----:B------:R-:W-:Y:S02]  /*1af0*/  UIMAD UR12, UR6, UR30, URZ ;  /* 0x0000001e060c72a4 */ /* 0x000fe4000f8e02ff */
[----:B------:R-:W-:-:S02]  /*1b00*/  UISETP.GE.AND UP0, UPT, UR4, UR7, UPT ;  /* 0x000000070400728c */ /* 0x000fc4000bf06270 */
[----:B------:R-:W-:Y:S02]  /*1b10*/  UIMAD.WIDE.U32 UR10, UR4, UR8, URZ ;  /* 0x00000008040a72a5 */ /* 0x000fe4000f8e00ff */
[----:B------:R-:W-:Y:S02]  /*1b20*/  UISETP.GE.OR UP0, UPT, UR5, UR12, UP0 ;  /* 0x0000000c0500728c */ /* 0x000fe40008706670 */
[----:B------:R-:W-:Y:S02]  /*1b30*/  UIMAD.WIDE.U32 UR12, UR5, UR8, URZ ;  /* 0x00000008050c72a5 */ /* 0x000fe4000f8e00ff */
[----:B------:R-:W-:Y:S01]  /*1b40*/  UIADD3 UR10, UPT, UPT, -UR4, URZ, URZ ;  /* 0x000000ff040a7290 */ /* 0x000fe2000fffe1ff */
[----:B------:R-:W-:Y:S01]  /*1b50*/  UMOV UR8, UR11 ;  /* 0x0000000b00087c82 */ /* 0x000fe20008000000 */
[----:B------:R-:W-:Y:S02]  /*1b60*/  UIADD3 UR20, UPT, UPT, -UR5, URZ, URZ ;  /* 0x000000ff05147290 */ /* 0x000fe4000fffe1ff */
[----:B------:R-:W-:-:S03]  /*1b70*/  USHF.R.U32.HI UR8, URZ, UR9, UR8 ;  /* 0x00000009ff087299 */ /* 0x000fc60008011608 */
[----:B------:R-:W-:Y:S01]  /*1b80*/  @!UP0 UMOV UR7, UR13 ;  /* 0x0000000d00078c82 */ /* 0x000fe20008000000 */
[----:B------:R-:W-:Y:S02]  /*1b90*/  UIMAD UR32, UR14, UR10, UR32 ;  /* 0x0000000a0e2072a4 */ /* 0x000fe4000f8e0220 */
[----:B------:R-:W-:Y:S02]  /*1ba0*/  USEL UR8, UR4, UR8, !UP2 ;  /* 0x0000000804087287 */ /* 0x000fe4000d000000 */
[----:B------:R-:W-:Y:S02]  /*1bb0*/  @!UP0 USHF.R.U32.HI UR7, URZ, UR9, UR7 ;  /* 0x00000009ff078299 */ /* 0x000fe40008011607 */
[----:B------:R-:W-:Y:S02]  /*1bc0*/  UIADD3 UR9, UPT, UPT, -UR8, URZ, URZ ;  /* 0x000000ff08097290 */ /* 0x000fe4000fffe1ff */
[----:B------:R-:W-:Y:S02]  /*1bd0*/  @!UP0 USEL UR7, UR5, UR7, !UP2 ;  /* 0x0000000705078287 */ /* 0x000fe4000d000000 */
[----:B------:R-:W-:-:S02]  /*1be0*/  UIMAD UR9, UR30, UR9, UR4 ;  /* 0x000000091e0972a4 */ /* 0x000fc4000f8e0204 */
[----:B------:R-:W-:Y:S02]  /*1bf0*/  @!UP0 UIADD3 UR8, UPT, UPT, UR8, -UR7, URZ ;  /* 0x8000000708088290 */ /* 0x000fe4000fffe0ff */
[----:B------:R-:W-:Y:S02]  /*1c00*/  @!UP0 UIMAD UR6, UR9, UR6, UR7 ;  /* 0x00000006090682a4 */ /* 0x000fe4000f8e0207 */
[----:B------:R-:W-:Y:S02]  /*1c10*/  @!UP0 UIMAD UR4, UR8, UR30, UR5 ;  /* 0x0000001e080482a4 */ /* 0x000fe4000f8e0205 */
[----:B------:R-:W-:Y:S02]  /*1c20*/  UIMAD UR20, UR31, UR20, UR33 ;  /* 0x000000141f1472a4 */ /* 0x000fe4000f8e0221 */
[----:B------:R-:W-:Y:S01]  /*1c30*/  UIMAD UR32, UR4, UR14, UR32 ;  /* 0x0000000e042072a4 */ /* 0x000fe2000f8e0220 */
[----:B------:R-:W-:Y:S02]  /*1c40*/  @!UP0 UMOV UR5, UR6 ;  /* 0x0000000600058c82 */ /* 0x000fe40008000000 */
[----:B------:R-:W-:-:S12]  /*1c50*/  UIMAD UR20, UR5, UR31, UR20 ;  /* 0x0000001f051472a4 */ /* 0x000fd8000f8e0214 */
.L_x_19:
[----:B------:R-:W-:-:S09]  /*1c60*/  UISETP.NE.AND UP0, UPT, UR35, 0x1, UPT ;  /* 0x000000012300788c */ /* 0x000fd2000bf05270 */
[----:B------:R-:W-:Y:S05]  /*1c70*/  BRA.U UP0, `(.L_x_20) ;  /* 0x0000000100447547 */ /* 0x000fea000b800000 */
[----:B------:R-:W1:Y:S01]  /*1c80*/  LDCU.128 UR8, c[0x0][0xb10] ;  /* 0x00016200ff0877ac */ /* 0x000e620008000c00 */
[----:B------:R-:W2:Y:S01]  /*1c90*/  LDCU UR12, c[0x0][0xb0c] ;  /* 0x00016180ff0c77ac */ /* 0x000ea20008000800 */
[----:B------:R-:W3:Y:S01]  /*1ca0*/  LDCU UR13, c[0x0][0xb20] ;  /* 0x00016400ff0d77ac */ /* 0x000ee20008000800 */
[----:B-1----:R-:W-:Y:S02]  /*1cb0*/  UIMAD.WIDE.U32 UR6, UR20, UR8, URZ ;  /* 0x00000008140672a5 */ /* 0x002fe4000f8e00ff */
[----:B------:R-:W-:Y:S02]  /*1cc0*/  UIMAD.WIDE.U32 UR4, UR32, UR11, URZ ;  /* 0x0000000b200472a5 */ /* 0x000fe4000f8e00ff */
[----:B--2---:R-:W-:Y:S02]  /*1cd0*/  UISETP.NE.AND UP1, UPT, UR12, 0x1, UPT ;  /* 0x000000010c00788c */ /* 0x004fe4000bf25270 */
[----:B------:R-:W-:Y:S01]  /*1ce0*/  UISETP.NE.AND UP0, UPT, UR10, 0x1, UPT ;  /* 0x000000010a00788c */ /* 0x000fe2000bf05270 */
[----:B------:R-:W-:-:S02]  /*1cf0*/  UMOV UR6, UR7 ;  /* 0x0000000700067c82 */ /* 0x000fc40008000000 */
[----:B------:R-:W-:Y:S01]  /*1d00*/  UMOV UR4, UR5 ;  /* 0x0000000500047c82 */ /* 0x000fe20008000000 */
[----:B------:R-:W-:Y:S02]  /*1d10*/  USHF.R.U32.HI UR9, URZ, UR9, UR6 ;  /* 0x00000009ff097299 */ /* 0x000fe40008011606 */
[----:B---3--:R-:W-:Y:S02]  /*1d20*/  USHF.R.U32.HI UR4, URZ, UR13, UR4 ;  /* 0x0000000dff047299 */ /* 0x008fe40008011604 */
[----:B------:R-:W-:Y:S02]  /*1d30*/  USEL UR5, UR20, UR9, !UP1 ;  /* 0x0000000914057287 */ /* 0x000fe4000c800000 */
[----:B------:R-:W-:-:S04]  /*1d40*/  USEL UR4, UR32, UR4, !UP0 ;  /* 0x0000000420047287 */ /* 0x000fc8000c000000 */
[----:B------:R-:W-:Y:S02]  /*1d50*/  UIADD3 UR6, UPT, UPT, -UR4, UR5, URZ ;  /* 0x0000000504067290 */ /* 0x000fe4000fffe1ff */
[----:B------:R-:W-:Y:S02]  /*1d60*/  UIADD3 UR4, UPT, UPT, UR4, -UR5, URZ ;  /* 0x8000000504047290 */ /* 0x000fe4000fffe0ff */
[----:B------:R-:W-:Y:S02]  /*1d70*/  UIMAD UR32, UR6, UR10, UR32 ;  /* 0x0000000a062072a4 */ /* 0x000fe4000f8e0220 */
[----:B------:R-:W-:-:S12]  /*1d80*/  UIMAD UR20, UR4, UR12, UR20 ;  /* 0x0000000c041472a4 */ /* 0x000fd8000f8e0214 */
.L_x_20:
[----:B------:R-:W-:-:S09]  /*1d90*/  UISETP.EQ.U32.AND UP0, UPT, UR37, 0x1, UPT ;  /* 0x000000012500788c */ /* 0x000fd2000bf02070 */
[----:B------:R-:W-:Y:S05]  /*1da0*/  BRA.U !UP0, `(.L_x_21) ;  /* 0x00000001080c7547 */ /* 0x000fea000b800000 */
[----:B------:R-:W-:Y:S01]  /*1db0*/  UCGABAR_WAIT ;  /* 0x0000000000007dc7 */ /* 0x000fe20008000000 */
[----:B------:R-:W-:Y:S01]  /*1dc0*/  CCTL.IVALL ;  /* 0x00000000ff00798f */ /* 0x000fe20002000000 */
[----:B------:R-:W-:Y:S05]  /*1dd0*/  BRA `(.L_x_22) ;  /* 0x0000000000047947 */ /* 0x000fea0003800000 */
.L_x_21:
[----:B------:R-:W-:Y:S06]  /*1de0*/  BAR.SYNC.DEFER_BLOCKING 0x0 ;  /* 0x0000000000007b1d */ /* 0x000fec0000010000 */
.L_x_22:
[----:B------:R-:W-:Y:S05]  /*1df0*/  BRA.U UP5, `(.L_x_23) ;  /* 0x00000025050c7547 */ /* 0x000fea000b800000 */
[----:B------:R-:W1:Y:S01]  /*1e00*/  LDCU UR6, c[0x0][0x38c] ;  /* 0x00007180ff0677ac */ /* 0x000e620008000800 */
[----:B------:R-:W-:Y:S01]  /*1e10*/  PLOP3.LUT P1, PT, PT, PT, UP3, 0x80, 0x8 ;  /* 0x000000000008781c */ /* 0x000fe20003f2f038 */
[----:B------:R-:W-:Y:S01]  /*1e20*/  IMAD.MOV.U32 R12, RZ, RZ, 0x1 ;  /* 0x00000001ff0c7424 */ /* 0x000fe200078e00ff */
[----:B------:R-:W-:Y:S01]  /*1e30*/  ISETP.NE.AND P2, PT, R0, RZ, P3 ;  /* 0x000000ff0000720c */ /* 0x000fe20001f45270 */
[----:B------:R-:W-:Y:S01]  /*1e40*/  USHF.L.U32 UR7, UR33, 0x7, URZ ;  /* 0x0000000721077899 */ /* 0x000fe200080006ff */
[----:B------:R-:W-:Y:S01]  /*1e50*/  PLOP3.LUT P1, PT, P1, PT, PT, 0x8, 0x80 ;  /* 0x000000000080781c */ /* 0x000fe20000f2e170 */
[----:B------:R-:W-:Y:S01]  /*1e60*/  USHF.L.U32 UR43, UR33, 0x6, URZ ;  /* 0x00000006212b7899 */ /* 0x000fe200080006ff */
[----:B------:R-:W-:Y:S01]  /*1e70*/  CS2R R10, SRZ ;  /* 0x00000000000a7805 */ /* 0x000fe2000001ff00 */
[----:B------:R-:W-:Y:S01]  /*1e80*/  UISETP.NE.AND UP1, UPT, UR25, URZ, UPT ;  /* 0x000000ff1900728c */ /* 0x000fe2000bf25270 */
[----:B------:R-:W-:Y:S01]  /*1e90*/  IMAD.MOV.U32 R9, RZ, RZ, RZ ;  /* 0x000000ffff097224 */ /* 0x000fe200078e00ff */
[----:B------:R-:W-:Y:S01]  /*1ea0*/  ULOP3.LUT UR43, UR43, 0x40, URZ, 0xc0, !UPT ;  /* 0x000000402b2b7892 */ /* 0x000fe2000f8ec0ff */
[----:B------:R-:W-:Y:S01]  /*1eb0*/  IMAD.MOV.U32 R8, RZ, RZ, 0x1 ;  /* 0x00000001ff087424 */ /* 0x000fe200078e00ff */
[----:B------:R-:W2:Y:S01]  /*1ec0*/  LDCU UR39, c[0x0][0x370] ;  /* 0x00006e00ff2777ac */ /* 0x000ea20008000800 */
[----:B------:R-:W-:-:S02]  /*1ed0*/  USEL UR25, UR47, 0x2, UP1 ;  /* 0x000000022f197887 */ /* 0x000fc40008800000 */
[----:B-1----:R-:W-:Y:S01]  /*1ee0*/  UIADD3 UR5, UPT, UPT, UR6, 0x1f, URZ ;  /* 0x0000001f06057890 */ /* 0x002fe2000fffe0ff */
[----:B------:R-:W1:Y:S03]  /*1ef0*/  LDCU.64 UR28, c[0x0][0x348] ;  /* 0x00006900ff1c77ac */ /* 0x000e660008000a00 */
[----:B------:R-:W-:Y:S02]  /*1f00*/  USHF.R.S32.HI UR4, URZ, 0x1f, UR5 ;  /* 0x0000001fff047899 */ /* 0x000fe40008011405 */
[----:B------:R-:W-:Y:S02]  /*1f10*/  UIADD3 UR48, UPT, UPT, UR6, 0x3e, URZ ;  /* 0x0000003e06307890 */ /* 0x000fe4000fffe0ff */
[----:B------:R-:W-:Y:S02]  /*1f20*/  ULEA.HI UR4, UR4, UR5, URZ, 0x5 ;  /* 0x0000000504047291 */ /* 0x000fe4000f8f28ff */
[----:B------:R-:W-:-:S02]  /*1f30*/  UIADD3 UR5, UPT, UPT, UR6, -0x1, URZ ;  /* 0xffffffff06057890 */ /* 0x000fc4000fffe0ff */
[----:B------:R-:W-:Y:S02]  /*1f40*/  USHF.R.S32.HI UR41, URZ, 0x5, UR4 ;  /* 0x00000005ff297899 */ /* 0x000fe40008011404 */
[----:B------:R-:W-:Y:S02]  /*1f50*/  UISETP.GE.U32.AND UP2, UPT, UR5, -0x3f, UPT ;  /* 0xffffffc10500788c */ /* 0x000fe4000bf46070 */
[----:B------:R-:W-:Y:S02]  /*1f60*/  UISETP.LT.U32.AND UP0, UPT, UR41, 0x21, UPT ;  /* 0x000000212900788c */ /* 0x000fe4000bf01070 */
[----:B------:R-:W-:Y:S02]  /*1f70*/  ULOP3.LUT UR5, UR7, 0x80, URZ, 0xc0, !UPT ;  /* 0x0000008007057892 */ /* 0x000fe4000f8ec0ff */
[----:B------:R-:W-:Y:S02]  /*1f80*/  USEL UR40, UR41, 0x21, UP0 ;  /* 0x0000002129287887 */ /* 0x000fe40008000000 */
[----:B------:R-:W-:-:S02]  /*1f90*/  ULEA UR44, UR44, UR5, 0x6 ;  /* 0x000000052c2c7291 */ /* 0x000fc4000f8e30ff */
[----:B------:R-:W-:Y:S02]  /*1fa0*/  UIADD3 UR4, UPT, UPT, UR40, -0x1, URZ ;  /* 0xffffffff28047890 */ /* 0x000fe4000fffe0ff */
[----:B------:R-:W-:Y:S01]  /*1fb0*/  @UP2 UIADD3 UR4, UPT, UPT, UR40, URZ, URZ ;  /* 0x000000ff28042290 */ /* 0x000fe2000fffe0ff */
[----:B------:R-:W3:Y:S01]  /*1fc0*/  LDCU UR38, c[0x0][0x374] ;  /* 0x00006e80ff2677ac */ /* 0x000ee20008000800 */
[----:B------:R-:W-:Y:S02]  /*1fd0*/  ULEA UR43, UR34, UR43, 0x4 ;  /* 0x0000002b222b7291 */ /* 0x000fe4000f8e20ff */
[----:B------:R-:W-:Y:S02]  /*1fe0*/  UIADD3 UR47, UPT, UPT, UR41, -UR40, URZ ;  /* 0x80000028292f7290 */ /* 0x000fe4000fffe0ff */
[----:B------:R-:W-:Y:S02]  /*1ff0*/  UIADD3 UR30, UPT, UPT, UR4, 0x1, URZ ;  /* 0x00000001041e7890 */ /* 0x000fe4000fffe0ff */
[----:B------:R-:W-:Y:S01]  /*2000*/  UIADD3 UR42, UPT, UPT, -UR4, URZ, URZ ;  /* 0x000000ff042a7290 */ /* 0x000fe2000fffe1ff */
[----:B-12---:R-:W-:-:S11]  /*2010*/  UMOV UR5, URZ ;  /* 0x000000ff00057c82 */ /* 0x006fd60008000000 */
.L_x_43:
[----:B------:R-:W-:Y:S01]  /*2020*/  UISETP.NE.AND UP0, UPT, UR46, URZ, UPT ;  /* 0x000000ff2e00728c */ /* 0x000fe2000bf05270 */
[----:B------:R-:W1:Y:S08]  /*2030*/  S2UR UR46, SR_CgaCtaId ;  /* 0x00000000002e79c3 */ /* 0x000e700000008800 */
[----:B------:R-:W-:Y:S05]  /*2040*/  BRA.U UP0, `(.L_x_24) ;  /* 0x0000000100347547 */ /* 0x000fea000b800000 */
[----:B------:R-:W2:Y:S01]  /*2050*/  S2R R0, SR_CgaCtaId ;  /* 0x0000000000007919 */ /* 0x000ea20000008800 */
[----:B------:R-:W-:-:S04]  /*2060*/  MOV R2, 0x400 ;  /* 0x0000040000027802 */ /* 0x000fc80000000f00 */
[----:B--2---:R-:W-:Y:S02]  /*2070*/  LEA R0, R0, R2, 0x18 ;  /* 0x0000000200007211 */ /* 0x004fe400078ec0ff */
[----:B------:R-:W-:-:S03]  /*2080*/  SHF.L.U32 R2, R8, 0x1f, RZ ;  /* 0x0000001f08027819 */ /* 0x000fc600000006ff */
[----:B------:R-:W-:-:S04]  /*2090*/  IMAD R0, R9, 0x8, R0 ;  /* 0x0000000809007824 */ /* 0x000fc800078e0200 */
[----:B------:R-:W2:Y:S02]  /*20a0*/  SYNCS.PHASECHK.TRANS64.TRYWAIT P0, [R0+URZ+0x2d0], R2 ;  /* 0x0002d002000075a7 */ /* 0x000ea400080011ff */
[----:B--2---:R-:W-:Y:S05]  /*20b0*/  @!P0 BRA `(.L_x_25) ;  /* 0x0000009000fc8947 */ /* 0x004fea0003800000 */
.L_x_173:
[----:B------:R-:W-:Y:S01]  /*20c0*/  VIADD R9, R9, 0x1 ;  /* 0x0000000109097836 */ /* 0x000fe20000000000 */
[----:B------:R2:W-:Y:S04]  /*20d0*/  SYNCS.ARRIVE.TRANS64.A1T0 RZ, [R0+URZ+0x2c0], RZ ;  /* 0x0002c0ff00ff79a7 */ /* 0x0005e800081000ff */
[----:B------:R-:W-:-:S04]  /*20e0*/  ISETP.NE.AND P0, PT, R9, 0x2, PT ;  /* 0x000000020900780c */ /* 0x000fc80003f05270 */
[----:B------:R-:W-:Y:S02]  /*20f0*/  SEL R9, R9, RZ, P0 ;  /* 0x000000ff09097207 */ /* 0x000fe40000000000 */
[----:B--2---:R-:W-:-:S04]  /*2100*/  SEL R0, RZ, 0x1, P0 ;  /* 0x00000001ff007807 */ /* 0x004fc80000000000 */
[----:B------:R-:W-:-:S07]  /*2110*/  LOP3.LUT R8, R8, R0, RZ, 0x3c, !PT ;  /* 0x0000000008087212 */ /* 0x000fce00078e3cff */
.L_x_24:
[----:B------:R-:W-:Y:S01]  /*2120*/  UMOV UR6, 0x400 ;  /* 0x0000040000067882 */ /* 0x000fe20000000000 */
[----:B------:R-:W-:Y:S01]  /*2130*/  SHF.L.U32 R0, R12, 0x1f, RZ ;  /* 0x0000001f0c007819 */ /* 0x000fe200000006ff */
[----:B-1----:R-:W-:Y:S02]  /*2140*/  ULEA UR6, UR46, UR6, 0x18 ;  /* 0x000000062e067291 */ /* 0x002fe4000f8ec0ff */
[----:B------:R-:W-:Y:S02]  /*2150*/  UISETP.GE.U32.AND UP0, UPT, UR48, 0x3f, UPT ;  /* 0x0000003f3000788c */ /* 0x000fe4000bf06070 */
[----:B------:R-:W-:Y:S02]  /*2160*/  ULEA UR4, UR5, UR6, 0x3 ;  /* 0x0000000605047291 */ /* 0x000fe4000f8e18ff */
[----:B------:R-:W-:Y:S01]  /*2170*/  ULEA UR11, UR32, UR44, 0x8 ;  /* 0x0000002c200b7291 */ /* 0x000fe2000f8e40ff */
[----:B------:R-:W-:-:S06]  /*2180*/  UMOV UR7, URZ ;  /* 0x000000ff00077c82 */ /* 0x000fcc0008000000 */
[----:B------:R1:W2:Y:S01]  /*2190*/  SYNCS.PHASECHK.TRANS64.TRYWAIT P0, [UR4+0x108], R0 ;  /* 0x00010800ff0075a7 */ /* 0x0002a20008001104 */
[----:B------:R-:W-:-:S04]  /*21a0*/  ULEA.HI UR4, UR20, UR20, URZ, 0x1 ;  /* 0x0000001414047291 */ /* 0x000fc8000f8f08ff */
[----:B------:R-:W-:-:S04]  /*21b0*/  USHF.L.U32 UR4, UR4, 0x6, URZ ;  /* 0x0000000604047899 */ /* 0x000fc800080006ff */
[----:B------:R-:W-:-:S04]  /*21c0*/  ULOP3.LUT UR35, UR4, 0xffffff80, URZ, 0xc0, !UPT ;  /* 0xffffff8004237892 */ /* 0x000fc8000f8ec0ff */
[----:B------:R-:W-:Y:S01]  /*21d0*/  UIADD3 UR35, UPT, UPT, UR43, UR35, URZ ;  /* 0x000000232b237290 */ /* 0x000fe2000fffe0ff */
[----:B------:R-:W-:Y:S11]  /*21e0*/  BRA.U !UP0, `(.L_x_26) ;  /* 0x0000000108c87547 */ /* 0x000ff6000b800000 */
[----:B------:R-:W-:Y:S01]  /*21f0*/  UMOV UR13, UR42 ;  /* 0x0000002a000d7c82 */ /* 0x000fe20008000000 */
[----:B------:R-:W-:Y:S01]  /*2200*/  UMOV UR4, UR5 ;  /* 0x0000000500047c82 */ /* 0x000fe20008000000 */
[----:B------:R-:W-:-:S05]  /*2210*/  UMOV UR34, URZ ;  /* 0x000000ff00227c82 */ /* 0x000fca0008000000 */
.L_x_32:
[----:B------:R-:W-:Y:S01]  /*2220*/  ULEA UR33, UR4, UR6, 0x3 ;  /* 0x0000000604217291 */ /* 0x000fe2000f8e18ff */
[----:B------:R-:W-:Y:S01]  /*2230*/  @P3 MOV R2, 0x3000 ;  /* 0x0000300000023802 */ /* 0x000fe20000000f00 */
[----:B-12-4-:R-:W-:Y:S10]  /*2240*/  @P0 BRA `(.L_x_27) ;  /* 0x00000000000c0947 */ /* 0x016ff40003800000 */
[----:B------:R-:W-:-:S04]  /*2250*/  SHF.L.U32 R3, R12, 0x1f, RZ ;  /* 0x0000001f0c037819 */ /* 0x000fc800000006ff */
[----:B------:R-:W2:Y:S02]  /*2260*/  SYNCS.PHASECHK.TRANS64.TRYWAIT P0, [UR33+0x108], R3 ;  /* 0x00010803ff0075a7 */ /* 0x000ea40008001121 */
[----:B--2---:R-:W-:Y:S05]  /*2270*/  @!P0 BRA `(.L_x_28) ;  /* 0x0000009000a08947 */ /* 0x004fea0003800000 */
.L_x_27:
[----:B------:R2:W-:Y:S01]  /*2280*/  @P3 SYNCS.ARRIVE.TRANS64 RZ, [UR33], R2 ;  /* 0x00000002ffff39a7 */ /* 0x0005e20008000021 */
[----:B------:R-:W-:Y:S02]  /*2290*/  ULOP3.LUT UR5, UR25, 0x2, URZ, 0xfc, !UPT ;  /* 0x0000000219057892 */ /* 0x000fe4000f8efcff */
[----:B------:R-:W-:Y:S02]  /*22a0*/  UIADD3 UR13, UPT, UPT, UR13, 0x1, URZ ;  /* 0x000000010d0d7890 */ /* 0x000fe4000fffe0ff */
[----:B------:R-:W-:Y:S02]  /*22b0*/  UISETP.NE.AND UP0, UPT, UR5, 0x2, UPT ;  /* 0x000000020500788c */ /* 0x000fe4000bf05270 */
[----:B------:R-:W-:-:S07]  /*22c0*/  UISETP.NE.AND UP2, UPT, UR13, 0x1, UPT ;  /* 0x000000010d00788c */ /* 0x000fce000bf45270 */
[----:B------:R-:W-:Y:S05]  /*22d0*/  BRA.U UP0, `(.L_x_29) ;  /* 0x0000000100047547 */ /* 0x000fea000b800000 */
[----:B---3--:R-:W-:Y:S05]  /*22e0*/  BPT.TRAP 0x1 ;  /* 0x000000040000795c */ /* 0x008fea0000300000 */
.L_x_29:
[----:B------:R-:W-:Y:S04]  /*22f0*/  BSSY.RECONVERGENT B0, `(.L_x_30) ;  /* 0x0000003000007945 */ /* 0x000fe80003800200 */
[----:B------:R-:W-:Y:S05]  /*2300*/  @!P2 BRA `(.L_x_31) ;  /* 0x000000000004a947 */ /* 0x000fea0003800000 */
[----:B---3--:R-:W-:Y:S05]  /*2310*/  BPT.TRAP 0x1 ;  /* 0x000000040000795c */ /* 0x008fea0000300000 */
.L_x_31:
[----:B---3--:R-:W-:Y:S05]  /*2320*/  BSYNC.RECONVERGENT B0 ;  /* 0x0000000000007941 */ /* 0x008fea0003800200 */
.L_x_30:
[----:B------:R-:W-:Y:S02]  /*2330*/  UIADD3 UR5, UPT, UPT, UR4, 0x1, URZ ;  /* 0x0000000104057890 */ /* 0x000fe4000fffe0ff */
[----:B------:R-:W-:Y:S02]  /*2340*/  ULEA UR32, UR4, UR27, 0xb ;  /* 0x0000001b04207291 */ /* 0x000fe4000f8e58ff */
[----:B------:R-:W-:Y:S02]  /*2350*/  UISETP.NE.AND UP0, UPT, UR5, 0x21, UPT ;  /* 0x000000210500788c */ /* 0x000fe4000bf05270 */
[----:B------:R-:W-:Y:S02]  /*2360*/  UIADD3 UR16, UP1, UPT, UR28, 0x80, URZ ;  /* 0x000000801c107890 */ /* 0x000fe4000ff3e0ff */
[----:B------:R-:W-:Y:S02]  /*2370*/  USEL UR8, URZ, 0x1, UP0 ;  /* 0x00000001ff087887 */ /* 0x000fe40008000000 */
[----:B------:R-:W-:-:S02]  /*2380*/  USEL UR5, UR5, URZ, UP0 ;  /* 0x000000ff05057287 */ /* 0x000fc40008000000 */
[----:B------:R-:W-:Y:S02]  /*2390*/  UIADD3 UR14, UP0, UPT, UR28, 0x180, URZ ;  /* 0x000001801c0e7890 */ /* 0x000fe4000ff1e0ff */
[----:B------:R-:W-:Y:S01]  /*23a0*/  ULEA UR7, UR5, UR6, 0x3 ;  /* 0x0000000605077291 */ /* 0x000fe2000f8e18ff */
[----:B------:R-:W-:Y:S01]  /*23b0*/  LOP3.LUT R12, R12, UR8, RZ, 0x3c, !PT ;  /* 0x000000080c0c7c12 */ /* 0x000fe2000f8e3cff */
[----:B------:R-:W-:Y:S02]  /*23c0*/  ULEA UR8, UR4, UR26, 0xc ;  /* 0x0000001a04087291 */ /* 0x000fe4000f8e60ff */
[----:B------:R-:W-:Y:S01]  /*23d0*/  ULOP3.LUT UR33, UR33, 0xfefffff8, URZ, 0xc0, !UPT ;  /* 0xfefffff821217892 */ /* 0x000fe2000f8ec0ff */
[----:B-1----:R-:W-:Y:S01]  /*23e0*/  SHF.L.U32 R0, R12, 0x1f, RZ ;  /* 0x0000001f0c007819 */ /* 0x002fe200000006ff */
[----:B------:R-:W-:Y:S02]  /*23f0*/  UIADD3.X UR17, UPT, UPT, URZ, UR29, URZ, UP1, !UPT ;  /* 0x0000001dff117290 */ /* 0x000fe40008ffe4ff */
[----:B------:R-:W-:Y:S01]  /*2400*/  UIADD3 UR32, UPT, UPT, UR6, 0x6500, UR32 ;  /* 0x0000650006207890 */ /* 0x000fe2000fffe020 */
[----:B------:R4:W1:Y:S01]  /*2410*/  SYNCS.PHASECHK.TRANS64.TRYWAIT P0, [UR7+0x108], R0 ;  /* 0x00010800ff0075a7 */ /* 0x0008620008001107 */
[----:B------:R-:W-:-:S02]  /*2420*/  UPRMT UR7, URZ, 0x5410, UR24 ;  /* 0x00005410ff077896 */ /* 0x000fc40008000018 */
[----:B------:R-:W-:Y:S02]  /*2430*/  UIADD3 UR8, UPT, UPT, UR6, 0x16d00, UR8 ;  /* 0x00016d0006087890 */ /* 0x000fe4000fffe008 */
[----:B------:R-:W-:Y:S02]  /*2440*/  UIADD3.X UR15, UPT, UPT, URZ, UR29, URZ, UP0, !UPT ;  /* 0x0000001dff0f7290 */ /* 0x000fe400087fe4ff */
[----:B------:R-:W-:Y:S01]  /*2450*/  UPRMT UR4, URZ, 0x5410, UR21 ;  /* 0x00005410ff047896 */ /* 0x000fe20008000015 */
[----:B------:R-:W-:Y:S01]  /*2460*/  UMOV UR18, 0x0 ;  /* 0x0000000000127882 */ /* 0x000fe20000000000 */
[----:B------:R-:W-:Y:S01]  /*2470*/  UMOV UR19, 0x10000000 ;  /* 0x1000000000137882 */ /* 0x000fe20000000000 */
[----:B------:R-:W-:Y:S01]  /*2480*/  UMOV UR10, UR34 ;  /* 0x00000022000a7c82 */ /* 0x000fe20008000000 */
[----:B------:R-:W-:Y:S01]  /*2490*/  UMOV UR12, UR36 ;  /* 0x00000024000c7c82 */ /* 0x000fe20008000000 */
[----:B------:R-:W-:Y:S01]  /*24a0*/  UMOV UR9, UR33 ;  /* 0x0000002100097c82 */ /* 0x000fe20008000000 */
[----:B------:R3:W-:Y:S03]  /*24b0*/  UTMALDG.3D.MULTICAST.2CTA [UR32], [UR16], UR7, desc[UR18] ;  /* 0x00001220100073b4 */ /* 0x0007e60008211807 */
[----:B------:R2:W-:Y:S01]  /*24c0*/  UTMALDG.3D.MULTICAST.2CTA [UR8], [UR14], UR4, desc[UR18] ;  /* 0x000012080e0073b4 */ /* 0x0005e20008211804 */
[----:B---3--:R-:W-:Y:S01]  /*24d0*/  UIADD3 UR34, UPT, UPT, UR34, 0x20, URZ ;  /* 0x0000002022227890 */ /* 0x008fe2000fffe0ff */
[----:B------:R-:W-:Y:S01]  /*24e0*/  UMOV UR7, UR30 ;  /* 0x0000001e00077c82 */ /* 0x000fe20008000000 */
[----:B--2---:R-:W-:Y:S01]  /*24f0*/  UMOV UR4, UR5 ;  /* 0x0000000500047c82 */ /* 0x004fe20008000000 */
[----:B------:R-:W-:Y:S09]  /*2500*/  BRA.U UP2, `(.L_x_32) ;  /* 0xfffffffd02447547 */ /* 0x000ff2000b83ffff */
.L_x_26:
[----:B------:R-:W-:Y:S01]  /*2510*/  ULEA UR4, UR5, UR6, 0x3 ;  /* 0x0000000605047291 */ /* 0x000fe2000f8e18ff */
[----:B-1--4-:R-:W-:Y:S01]  /*2520*/  SHF.L.U32 R0, R12, 0x1f, RZ ;  /* 0x0000001f0c007819 */ /* 0x012fe200000006ff */
[----:B------:R-:W-:Y:S01]  /*2530*/  @!P1 SYNCS.ARRIVE.TRANS64.A1T0 RZ, [UR6+0x258], RZ ;  /* 0x000258ffffff99a7 */ /* 0x000fe20008100006 */
[----:B------:R-:W-:-:S06]  /*2540*/  UISETP.GT.AND UP0, UPT, UR41, UR40, UPT ;  /* 0x000000282900728c */ /* 0x000fcc000bf04270 */
[----:B--2---:R1:W2:Y:S03]  /*2550*/  SYNCS.PHASECHK.TRANS64.TRYWAIT P0, [UR4+0x108], R0 ;  /* 0x00010800ff0075a7 */ /* 0x0042a60008001104 */
[----:B------:R-:W-:Y:S05]  /*2560*/  BRA.U !UP0, `(.L_x_33) ;  /* 0x0000000108c87547 */ /* 0x000fea000b800000 */
[----:B------:R-:W-:Y:S01]  /*2570*/  UIADD3 UR13, UPT, UPT, UR47, UR7, URZ ;  /* 0x000000072f0d7290 */ /* 0x000fe2000fffe0ff */
[----:B------:R-:W-:-:S11]  /*2580*/  UMOV UR4, UR5 ;  /* 0x0000000500047c82 */ /* 0x000fd60008000000 */
.L_x_39:
[----:B------:R-:W-:Y:S01]  /*2590*/  ULEA UR17, UR4, UR6, 0x3 ;  /* 0x0000000604117291 */ /* 0x000fe2000f8e18ff */
[----:B--2---:R-:W-:Y:S01]  /*25a0*/  @P3 MOV R2, 0x3000 ;  /* 0x0000300000023802 */ /* 0x004fe20000000f00 */
[----:B-12---:R-:W-:Y:S10]  /*25b0*/  @P0 BRA `(.L_x_34) ;  /* 0x00000000000c0947 */ /* 0x006ff40003800000 */
[----:B------:R-:W-:-:S04]  /*25c0*/  SHF.L.U32 R3, R12, 0x1f, RZ ;  /* 0x0000001f0c037819 */ /* 0x000fc800000006ff */
[----:B------:R-:W2:Y:S02]  /*25d0*/  SYNCS.PHASECHK.TRANS64.TRYWAIT P0, [UR17+0x108], R3 ;  /* 0x00010803ff0075a7 */ /* 0x000ea40008001111 */
[----:B--2---:R-:W-:Y:S05]  /*25e0*/  @!P0 BRA `(.L_x_35) ;  /* 0x0000008c00dc8947 */ /* 0x004fea0003800000 */
.L_x_34:
[----:B------:R2:W-:Y:S01]  /*25f0*/  @P3 SYNCS.ARRIVE.TRANS64 RZ, [UR17], R2 ;  /* 0x00000002ffff39a7 */ /* 0x0005e20008000011 */
[----:B------:R-:W-:-:S04]  /*2600*/  ULOP3.LUT UR5, UR25, 0x2, URZ, 0xfc, !UPT ;  /* 0x0000000219057892 */ /* 0x000fc8000f8efcff */
[----:B------:R-:W-:-:S09]  /*2610*/  UISETP.NE.AND UP0, UPT, UR5, 0x2, UPT ;  /* 0x000000020500788c */ /* 0x000fd2000bf05270 */
[----:B------:R-:W-:Y:S05]  /*2620*/  BRA.U UP0, `(.L_x_36) ;  /* 0x0000000100047547 */ /* 0x000fea000b800000 */
[----:B---3--:R-:W-:Y:S05]  /*2630*/  BPT.TRAP 0x1 ;  /* 0x000000040000795c */ /* 0x008fea0000300000 */
.L_x_36:
[----:B------:R-:W-:Y:S04]  /*2640*/  BSSY.RECONVERGENT B0, `(.L_x_37) ;  /* 0x0000003000007945 */ /* 0x000fe80003800200 */
[----:B------:R-:W-:Y:S05]  /*2650*/  @!P2 BRA `(.L_x_38) ;  /* 0x000000000004a947 */ /* 0x000fea0003800000 */
[----:B---3--:R-:W-:Y:S05]  /*2660*/  BPT.TRAP 0x1 ;  /* 0x000000040000795c */ /* 0x008fea0000300000 */
.L_x_38:
[----:B---3--:R-:W-:Y:S05]  /*2670*/  BSYNC.RECONVERGENT B0 ;  /* 0x0000000000007941 */ /* 0x008fea0003800200 */
.L_x_37:
[----:B------:R-:W-:Y:S02]  /*2680*/  UIADD3 UR5, UPT, UPT, UR4, 0x1, URZ ;  /* 0x0000000104057890 */ /* 0x000fe4000fffe0ff */
[----:B------:R-:W-:Y:S02]  /*2690*/  USHF.L.U32 UR18, UR7, 0x5, URZ ;  /* 0x0000000507127899 */ /* 0x000fe400080006ff */
[----:B------:R-:W-:Y:S02]  /*26a0*/  UISETP.NE.AND UP0, UPT, UR5, 0x21, UPT ;  /* 0x000000210500788c */ /* 0x000fe4000bf05270 */
[----:B------:R-:W-:Y:S02]  /*26b0*/  UIADD3 UR7, UPT, UPT, UR7, 0x1, URZ ;  /* 0x0000000107077890 */ /* 0x000fe4000fffe0ff */
[----:B------:R-:W-:Y:S02]  /*26c0*/  USEL UR9, URZ, 0x1, UP0 ;  /* 0x00000001ff097887 */ /* 0x000fe40008000000 */
[----:B------:R-:W-:-:S02]  /*26d0*/  USEL UR5, UR5, URZ, UP0 ;  /* 0x000000ff05057287 */ /* 0x000fc40008000000 */
[----:B------:R-:W-:Y:S02]  /*26e0*/  UIADD3 UR14, UP0, UPT, UR28, 0x180, URZ ;  /* 0x000001801c0e7890 */ /* 0x000fe4000ff1e0ff */
[----:B------:R-:W-:Y:S01]  /*26f0*/  ULEA UR8, UR5, UR6, 0x3 ;  /* 0x0000000605087291 */ /* 0x000fe2000f8e18ff */
[----:B------:R-:W-:Y:S01]  /*2700*/  LOP3.LUT R12, R12, UR9, RZ, 0x3c, !PT ;  /* 0x000000090c0c7c12 */ /* 0x000fe2000f8e3cff */
[----:B------:R-:W-:Y:S02]  /*2710*/  ULEA UR16, UR4, UR27, 0xb ;  /* 0x0000001b04107291 */ /* 0x000fe4000f8e58ff */
[----:B------:R-:W-:Y:S01]  /*2720*/  UIADD3 UR22, UP1, UPT, UR28, 0x80, URZ ;  /* 0x000000801c167890 */ /* 0x000fe2000ff3e0ff */
[----:B-1----:R-:W-:Y:S01]  /*2730*/  SHF.L.U32 R0, R12, 0x1f, RZ ;  /* 0x0000001f0c007819 */ /* 0x002fe200000006ff */
[----:B------:R-:W-:Y:S02]  /*2740*/  UIADD3.X UR15, UPT, UPT, URZ, UR29, URZ, UP0, !UPT ;  /* 0x0000001dff0f7290 */ /* 0x000fe400087fe4ff */
[----:B------:R-:W-:Y:S01]  /*2750*/  UISETP.NE.AND UP0, UPT, UR7, UR13, UPT ;  /* 0x0000000d0700728c */ /* 0x000fe2000bf05270 */
[----:B------:R4:W1:Y:S01]  /*2760*/  SYNCS.PHASECHK.TRANS64.TRYWAIT P0, [UR8+0x108], R0 ;  /* 0x00010800ff0075a7 */ /* 0x0008620008001108 */
[----:B------:R-:W-:-:S02]  /*2770*/  ULEA UR8, UR4, UR26, 0xc ;  /* 0x0000001a04087291 */ /* 0x000fc4000f8e60ff */
[----:B------:R-:W-:Y:S02]  /*2780*/  ULOP3.LUT UR17, UR17, 0xfefffff8, URZ, 0xc0, !UPT ;  /* 0xfefffff811117892 */ /* 0x000fe4000f8ec0ff */
[----:B------:R-:W-:Y:S02]  /*2790*/  UIADD3 UR16, UPT, UPT, UR6, 0x6500, UR16 ;  /* 0x0000650006107890 */ /* 0x000fe4000fffe010 */
[----:B------:R-:W-:Y:S02]  /*27a0*/  UIADD3.X UR23, UPT, UPT, URZ, UR29, URZ, UP1, !UPT ;  /* 0x0000001dff177290 */ /* 0x000fe40008ffe4ff */
[----:B------:R-:W-:Y:S02]  /*27b0*/  UPRMT UR10, URZ, 0x5410, UR24 ;  /* 0x00005410ff0a7896 */ /* 0x000fe40008000018 */
[----:B------:R-:W-:Y:S02]  /*27c0*/  UIADD3 UR8, UPT, UPT, UR6, 0x16d00, UR8 ;  /* 0x00016d0006087890 */ /* 0x000fe4000fffe008 */
[----:B------:R-:W-:Y:S01]  /*27d0*/  UPRMT UR4, URZ, 0x5410, UR21 ;  /* 0x00005410ff047896 */ /* 0x000fe20008000015 */
[----:B------:R-:W-:Y:S01]  /*27e0*/  UMOV UR32, 0x0 ;  /* 0x0000000000207882 */ /* 0x000fe20000000000 */
[----:B------:R-:W-:Y:S01]  /*27f0*/  UMOV UR33, 0x10000000 ;  /* 0x1000000000217882 */ /* 0x000fe20000000000 */
[----:B------:R-:W-:Y:S01]  /*2800*/  UMOV UR19, UR35 ;  /* 0x0000002300137c82 */ /* 0x000fe20008000000 */
[----:B------:R-:W-:Y:S01]  /*2810*/  UMOV UR20, UR36 ;  /* 0x0000002400147c82 */ /* 0x000fe20008000000 */
[----:B------:R-:W-:Y:S01]  /*2820*/  UMOV UR12, UR36 ;  /* 0x00000024000c7c82 */ /* 0x000fe20008000000 */
[----:B------:R3:W-:Y:S01]  /*2830*/  UTMALDG.3D.MULTICAST.2CTA [UR16], [UR22], UR10, desc[UR32] ;  /* 0x00002010160073b4 */ /* 0x0007e2000821180a */
[----:B------:R-:W-:Y:S01]  /*2840*/  UMOV UR9, UR17 ;  /* 0x0000001100097c82 */ /* 0x000fe20008000000 */
[----:B---3--:R-:W-:-:S02]  /*2850*/  UMOV UR10, UR18 ;  /* 0x00000012000a7c82 */ /* 0x008fc40008000000 */
[----:B------:R3:W-:Y:S02]  /*2860*/  UTMALDG.3D.MULTICAST.2CTA [UR8], [UR14], UR4, desc[UR32] ;  /* 0x000020080e0073b4 */ /* 0x0007e40008211804 */
[----:B---3--:R-:W-:Y:S01]  /*2870*/  UMOV UR4, UR5 ;  /* 0x0000000500047c82 */ /* 0x008fe20008000000 */
[----:B----4-:R-:W-:Y:S05]  /*2880*/  BRA.U UP0, `(.L_x_39) ;  /* 0xfffffffd00407547 */ /* 0x010fea000b83ffff */
.L_x_33:
[C---:B------:R-:W-:Y:S01]  /*2890*/  LEA R3, R11.reuse, UR6, 0x3 ;  /* 0x000000060b037c11 */ /* 0x040fe2000f8e18ff */
[----:B------:R-:W-:Y:S01]  /*28a0*/  NOP ;  /* 0x0000000000007918 */ /* 0x000fe20000000000 */
[----:B-1----:R-:W-:Y:S02]  /*28b0*/  SHF.L.U32 R0, R10, 0x1f, RZ ;  /* 0x0000001f0a007819 */ /* 0x002fe400000006ff */
[----:B------:R-:W-:Y:S02]  /*28c0*/  LEA R4, R11, UR6, 0x4 ;  /* 0x000000060b047c11 */ /* 0x000fe4000f8e20ff */
[----:B--2---:R-:W1:Y:S02]  /*28d0*/  SYNCS.PHASECHK.TRANS64.TRYWAIT P0, [R3+URZ+0x260], R0 ;  /* 0x00026000030075a7 */ /* 0x004e6400080011ff */
[----:B-1----:R-:W-:Y:S05]  /*28e0*/  @!P0 BRA `(.L_x_40) ;  /* 0x0000008c00348947 */ /* 0x002fea0003800000 */
.L_x_176:
[----:B------:R-:W2:Y:S01]  /*28f0*/  LDS.128 R4, [R4+0x2f0] ;  /* 0x0002f00004047984 */ /* 0x000ea20000000c00 */
[----:B------:R-:W-:Y:S01]  /*2900*/  UISETP.GE.AND UP0, UPT, UR45, 0x1, UPT ;  /* 0x000000012d00788c */ /* 0x000fe2000bf06270 */
[----:B------:R-:W-:Y:S01]  /*2910*/  @!PT LDS RZ, [RZ] ;  /* 0x00000000fffff984 */ /* 0x000fe20000000800 */
[----:B------:R-:W-:Y:S01]  /*2920*/  @!PT LDS RZ, [RZ] ;  /* 0x00000000fffff984 */ /* 0x000fe20000000800 */
[----:B------:R-:W-:Y:S01]  /*2930*/  @!PT LDS RZ, [RZ] ;  /* 0x00000000fffff984 */ /* 0x000fe20000000800 */
[----:B------:R-:W-:Y:S01]  /*2940*/  @!PT LDS RZ, [RZ] ;  /* 0x00000000fffff984 */ /* 0x000fe20000000800 */
[----:B------:R4:W-:Y:S06]  /*2950*/  MEMBAR.ALL.CTA ;  /* 0x0000000000007992 */ /* 0x0009ec0000008000 */
[----:B----4-:R-:W4:Y:S01]  /*2960*/  FENCE.VIEW.ASYNC.S ;  /* 0x00000000000073c6 */ /* 0x010f220000000000 */
[----:B--2---:R-:W-:-:S13]  /*2970*/  LOP3.LUT P0, RZ, R6, 0x1, RZ, 0xc0, !PT ;  /* 0x0000000106ff7812 */ /* 0x004fda000780c0ff */
[----:B----4-:R-:W-:Y:S01]  /*2980*/  VOTEU.ANY UP1, P0 ;  /* 0x0000000000ff7886 */ /* 0x010fe20000020100 */
[----:B------:R-:W-:-:S13]  /*2990*/  PLOP3.LUT P0, PT, PT, PT, UP1, 0x80, 0x8 ;  /* 0x000000000008781c */ /* 0x000fda0003f0f018 */
[----:B-1----:R-:W-:Y:S02]  /*29a0*/  @P0 LOP3.LUT R0, R5, 0xffff, RZ, 0xc0, !PT ;  /* 0x0000ffff05000812 */ /* 0x002fe400078ec0ff */
[----:B------:R-:W-:Y:S02]  /*29b0*/  @P0 MOV R2, R4 ;  /* 0x0000000400020202 */ /* 0x000fe40000000f00 */
[----:B------:R-:W-:Y:S01]  /*29c0*/  @P0 R2UR UR7, R0 ;  /* 0x00000000000702ca */ /* 0x000fe200000e0000 */
[----:B------:R-:W-:Y:S01]  /*29d0*/  VIADD R0, R3, 0x270 ;  /* 0x0000027003007836 */ /* 0x000fe20000000000 */
[----:B------:R-:W-:Y:S02]  /*29e0*/  @P0 SHF.R.U32.HI R4, RZ, 0x10, R5 ;  /* 0x00000010ff040819 */ /* 0x000fe40000011605 */
[----:B------:R-:W-:Y:S02]  /*29f0*/  @P0 R2UR UR8, R2 ;  /* 0x00000000020802ca */ /* 0x000fe400000e0000 */
[----:B------:R-:W-:-:S02]  /*2a00*/  PRMT R0, RZ, 0x654, R0 ;  /* 0x00000654ff007816 */ /* 0x000fc40000000000 */
[----:B------:R-:W-:Y:S02]  /*2a10*/  @P0 R2UR UR4, R4 ;  /* 0x00000000040402ca */ /* 0x000fe400000e0000 */
[----:B------:R1:W-:Y:S03]  /*2a20*/  SYNCS.ARRIVE.TRANS64.RED.A1T0 RZ, [R0+URZ], RZ ;  /* 0x000000ff00ff79a7 */ /* 0x0003e600081004ff */
[----:B------:R-:W-:-:S04]  /*2a30*/  @UP1 UMOV UR31, UR7 ;  /* 0x00000007001f1c82 */ /* 0x000fc80008000000 */
[----:B------:R-:W-:-:S04]  /*2a40*/  @UP1 UMOV UR37, UR8 ;  /* 0x0000000800251c82 */ /* 0x000fc80008000000 */
[----:B------:R-:W-:Y:S01]  /*2a50*/  @UP1 UMOV UR36, UR4 ;  /* 0x0000000400241c82 */ /* 0x000fe20008000000 */
[----:B------:R-:W-:Y:S05]  /*2a60*/  BRA.U !UP0, `(.L_x_41) ;  /* 0x0000000108d47547 */ /* 0x000fea000b800000 */
[----:B------:R-:W3:Y:S01]  /*2a70*/  LDCU.128 UR12, c[0x0][0xb10] ;  /* 0x00016200ff0c77ac */ /* 0x000ee20008000c00 */
[----:B------:R-:W2:Y:S01]  /*2a80*/  LDCU UR32, c[0x0][0xb20] ;  /* 0x00016400ff2077ac */ /* 0x000ea20008000800 */
[----:B------:R-:W4:Y:S01]  /*2a90*/  LDCU UR20, c[0x0][0xb0c] ;  /* 0x00016180ff1477ac */ /* 0x000f220008000800 */
[----:B------:R-:W1:Y:S01]  /*2aa0*/  LDCU.64 UR10, c[0x0][0xb28] ;  /* 0x00016500ff0a77ac */ /* 0x000e620008000a00 */
[----:B------:R-:W-:Y:S02]  /*2ab0*/  UISETP.NE.AND UP3, UPT, UR45, 0x1, UPT ;  /* 0x000000012d00788c */ /* 0x000fe4000bf65270 */
[----:B---3--:R-:W-:Y:S02]  /*2ac0*/  UIMAD.WIDE.U32 UR16, UR38, UR15, URZ ;  /* 0x0000000f261072a5 */ /* 0x008fe4000f8e00ff */
[----:B------:R-:W-:Y:S02]  /*2ad0*/  UIMAD.WIDE.U32 UR8, UR39, UR12, URZ ;  /* 0x0000000c270872a5 */ /* 0x000fe4000f8e00ff */
[----:B------:R-:W-:-:S02]  /*2ae0*/  UISETP.NE.AND UP0, UPT, UR14, 0x1, UPT ;  /* 0x000000010e00788c */ /* 0x000fc4000bf05270 */
[----:B------:R-:W-:Y:S01]  /*2af0*/  UIMAD.WIDE.U32 UR22, UR31, UR15, URZ ;  /* 0x0000000f1f1672a5 */ /* 0x000fe2000f8e00ff */
[----:B------:R-:W-:Y:S02]  /*2b00*/  UMOV UR16, UR17 ;  /* 0x0000001100107c82 */ /* 0x000fe40008000000 */
[----:B------:R-:W-:Y:S01]  /*2b10*/  UMOV UR8, UR9 ;  /* 0x0000000900087c82 */ /* 0x000fe20008000000 */
[----:B--2---:R-:W-:Y:S02]  /*2b20*/  USHF.R.U32.HI UR16, URZ, UR32, UR16 ;  /* 0x00000020ff107299 */ /* 0x004fe40008011610 */
[----:B----4-:R-:W-:Y:S02]  /*2b30*/  UISETP.NE.AND UP2, UPT, UR20, 0x1, UPT ;  /* 0x000000011400788c */ /* 0x010fe4000bf45270 */
[----:B------:R-:W-:Y:S02]  /*2b40*/  USHF.R.U32.HI UR8, URZ, UR13, UR8 ;  /* 0x0000000dff087299 */ /* 0x000fe40008011608 */
[----:B------:R-:W-:-:S02]  /*2b50*/  USEL UR7, UR38, UR16, !UP0 ;  /* 0x0000001026077287 */ /* 0x000fc4000c000000 */
[----:B------:R-:W-:Y:S02]  /*2b60*/  USEL UR8, UR39, UR8, !UP2 ;  /* 0x0000000827087287 */ /* 0x000fe4000d000000 */
[----:B-1----:R-:W-:Y:S01]  /*2b70*/  UIMAD.WIDE.U32 UR16, UR7, UR10, URZ ;  /* 0x0000000a071072a5 */ /* 0x002fe2000f8e00ff */
[----:B------:R-:W-:Y:S01]  /*2b80*/  UMOV UR4, UR23 ;  /* 0x0000001700047c82 */ /* 0x000fe20008000000 */
[----:B------:R-:W-:Y:S02]  /*2b90*/  UIMAD.WIDE.U32 UR18, UR37, UR12, URZ ;  /* 0x0000000c251272a5 */ /* 0x000fe4000f8e00ff */
[----:B------:R-:W-:-:S03]  /*2ba0*/  UIMAD.WIDE.U32 UR22, UR8, UR10, URZ ;  /* 0x0000000a081672a5 */ /* 0x000fc6000f8e00ff */
[----:B------:R-:W-:Y:S01]  /*2bb0*/  UMOV UR16, UR17 ;  /* 0x0000001100107c82 */ /* 0x000fe20008000000 */
[----:B------:R-:W-:Y:S02]  /*2bc0*/  USHF.R.U32.HI UR4, URZ, UR32, UR4 ;  /* 0x00000020ff047299 */ /* 0x000fe40008011604 */
[----:B------:R-:W-:Y:S01]  /*2bd0*/  @UP3 USHF.R.U32.HI UR7, URZ, UR11, UR16 ;  /* 0x0000000bff073299 */ /* 0x000fe20008011610 */
[----:B------:R-:W-:Y:S01]  /*2be0*/  UMOV UR18, UR19 ;  /* 0x0000001300127c82 */ /* 0x000fe20008000000 */
[----:B------:R-:W-:Y:S01]  /*2bf0*/  UMOV UR22, UR23 ;  /* 0x0000001700167c82 */ /* 0x000fe20008000000 */
[----:B------:R-:W-:Y:S02]  /*2c00*/  USHF.R.U32.HI UR13, URZ, UR13, UR18 ;  /* 0x0000000dff0d7299 */ /* 0x000fe40008011612 */
[----:B------:R-:W-:Y:S02]  /*2c10*/  USEL UR4, UR31, UR4, !UP0 ;  /* 0x000000041f047287 */ /* 0x000fe4000c000000 */
[----:B------:R-:W-:-:S02]  /*2c20*/  @UP3 USHF.R.U32.HI UR8, URZ, UR11, UR22 ;  /* 0x0000000bff083299 */ /* 0x000fc40008011616 */
[----:B------:R-:W-:Y:S02]  /*2c30*/  UIMAD UR9, UR45, UR7, URZ ;  /* 0x000000072d0972a4 */ /* 0x000fe4000f8e02ff */
[----:B------:R-:W-:Y:S02]  /*2c40*/  USEL UR7, UR37, UR13, !UP2 ;  /* 0x0000000d25077287 */ /* 0x000fe4000d000000 */
[----:B------:R-:W-:Y:S02]  /*2c50*/  UIMAD UR12, UR45, UR8, URZ ;  /* 0x000000082d0c72a4 */ /* 0x000fe4000f8e02ff */
[----:B------:R-:W-:Y:S02]  /*2c60*/  UISETP.GE.AND UP0, UPT, UR4, UR9, UPT ;  /* 0x000000090400728c */ /* 0x000fe4000bf06270 */
[----:B------:R-:W-:Y:S02]  /*2c70*/  UIMAD.WIDE.U32 UR16, UR4, UR10, URZ ;  /* 0x0000000a041072a5 */ /* 0x000fe4000f8e00ff */
[----:B------:R-:W-:-:S02]  /*2c80*/  UISETP.GE.OR UP0, UPT, UR7, UR12, UP0 ;  /* 0x0000000c0700728c */ /* 0x000fc40008706670 */
        /* <DEDUP_REMOVED lines=19> */
.L_x_41:
[----:B------:R-:W2:Y:S02]  /*2dc0*/  LDCU UR4, c[0x0][0xb30] ;  /* 0x00016600ff0477ac */ /* 0x000ea40008000800 */
[----:B--2---:R-:W-:-:S09]  /*2dd0*/  UISETP.NE.AND UP0, UPT, UR4, 0x1, UPT ;  /* 0x000000010400788c */ /* 0x004fd2000bf05270 */
[----:B------:R-:W-:Y:S05]  /*2de0*/  BRA.U UP0, `(.L_x_42) ;  /* 0x0000000100447547 */ /* 0x000fea000b800000 */
[----:B------:R-:W2:Y:S01]  /*2df0*/  LDCU.128 UR12, c[0x0][0xb10] ;  /* 0x00016200ff0c77ac */ /* 0x000ea20008000c00 */
[----:B------:R-:W4:Y:S01]  /*2e00*/  LDCU UR16, c[0x0][0xb0c] ;  /* 0x00016180ff1077ac */ /* 0x000f220008000800 */
[----:B------:R-:W1:Y:S01]  /*2e10*/  LDCU UR17, c[0x0][0xb20] ;  /* 0x00016400ff1177ac */ /* 0x000e620008000800 */
[----:B--2---:R-:W-:Y:S02]  /*2e20*/  UIMAD.WIDE.U32 UR10, UR37, UR12, URZ ;  /* 0x0000000c250a72a5 */ /* 0x004fe4000f8e00ff */
[----:B------:R-:W-:Y:S02]  /*2e30*/  UIMAD.WIDE.U32 UR8, UR31, UR15, URZ ;  /* 0x0000000f1f0872a5 */ /* 0x000fe4000f8e00ff */
[----:B----4-:R-:W-:Y:S02]  /*2e40*/  UISETP.NE.AND UP2, UPT, UR16, 0x1, UPT ;  /* 0x000000011000788c */ /* 0x010fe4000bf45270 */
[----:B------:R-:W-:Y:S01]  /*2e50*/  UISETP.NE.AND UP0, UPT, UR14, 0x1, UPT ;  /* 0x000000010e00788c */ /* 0x000fe2000bf05270 */
[----:B------:R-:W-:-:S02]  /*2e60*/  UMOV UR7, UR11 ;  /* 0x0000000b00077c82 */ /* 0x000fc40008000000 */
[----:B------:R-:W-:Y:S01]  /*2e70*/  UMOV UR4, UR9 ;  /* 0x0000000900047c82 */ /* 0x000fe20008000000 */
[----:B------:R-:W-:Y:S02]  /*2e80*/  USHF.R.U32.HI UR7, URZ, UR13, UR7 ;  /* 0x0000000dff077299 */ /* 0x000fe40008011607 */
[----:B-1----:R-:W-:Y:S02]  /*2e90*/  USHF.R.U32.HI UR4, URZ, UR17, UR4 ;  /* 0x00000011ff047299 */ /* 0x002fe40008011604 */
[----:B------:R-:W-:Y:S02]  /*2ea0*/  USEL UR7, UR37, UR7, !UP2 ;  /* 0x0000000725077287 */ /* 0x000fe4000d000000 */
[----:B------:R-:W-:-:S04]  /*2eb0*/  USEL UR4, UR31, UR4, !UP0 ;  /* 0x000000041f047287 */ /* 0x000fc8000c000000 */
[----:B------:R-:W-:Y:S02]  /*2ec0*/  UIADD3 UR8, UPT, UPT, UR7, -UR4, URZ ;  /* 0x8000000407087290 */ /* 0x000fe4000fffe0ff */
[----:B------:R-:W-:Y:S02]  /*2ed0*/  UIADD3 UR4, UPT, UPT, -UR7, UR4, URZ ;  /* 0x0000000407047290 */ /* 0x000fe4000fffe1ff */
[----:B------:R-:W-:Y:S02]  /*2ee0*/  UIMAD UR31, UR8, UR14, UR31 ;  /* 0x0000000e081f72a4 */ /* 0x000fe4000f8e021f */
[----:B------:R-:W-:-:S12]  /*2ef0*/  UIMAD UR37, UR4, UR16, UR37 ;  /* 0x00000010042572a4 */ /* 0x000fd8000f8e0225 */
.L_x_42:
[----:B------:R-:W-:Y:S01]  /*2f00*/  VIADD R11, R11, 0x1 ;  /* 0x000000010b0b7836 */ /* 0x000fe20000000000 */
[----:B------:R-:W-:Y:S01]  /*2f10*/  R2UR UR4, R82 ;  /* 0x00000000520472ca */ /* 0x000fe200000e0000 */
[----:B------:R-:W-:Y:S01]  /*2f20*/  UIADD3 UR20, UPT, UPT, UR37, UR61, URZ ;  /* 0x0000003d25147290 */ /* 0x000fe2000fffe0ff */
[----:B------:R-:W-:Y:S02]  /*2f30*/  PLOP3.LUT P1, PT, PT, PT, PT, 0x80, 0x8 ;  /* 0x000000000008781c */ /* 0x000fe40003f2f070 */
[----:B------:R-:W-:-:S04]  /*2f40*/  ISETP.NE.AND P0, PT, R11, 0x2, PT ;  /* 0x000000020b00780c */ /* 0x000fc80003f05270 */
[----:B-1----:R-:W-:Y:S02]  /*2f50*/  SEL R0, RZ, 0x1, P0 ;  /* 0x00000001ff007807 */ /* 0x002fe40000000000 */
[----:B------:R-:W-:Y:S02]  /*2f60*/  SEL R11, R11, RZ, P0 ;  /* 0x000000ff0b0b7207 */ /* 0x000fe40000000000 */
[----:B------:R-:W-:Y:S01]  /*2f70*/  LOP3.LUT R10, R10, R0, RZ, 0x3c, !PT ;  /* 0x000000000a0a7212 */ /* 0x000fe200078e3cff */
[----:B------:R-:W-:Y:S01]  /*2f80*/  UIADD3 UR32, UPT, UPT, UR31, UR4, URZ ;  /* 0x000000041f207290 */ /* 0x000fe2000fffe0ff */
[----:B------:R-:W-:Y:S11]  /*2f90*/  BRA.U UP1, `(.L_x_43) ;  /* 0xfffffff101207547 */ /* 0x000ff6000b83ffff */
[----:B------:R-:W-:Y:S01]  /*2fa0*/  UIADD3 UR7, UPT, UPT, UR6, 0x108, URZ ;  /* 0x0000010806077890 */ /* 0x000fe2000fffe0ff */
[----:B------:R-:W-:-:S03]  /*2fb0*/  SHF.L.U32 R2, R12, 0x1f, RZ ;  /* 0x0000001f0c027819 */ /* 0x000fc600000006ff */
[----:B------:R-:W-:-:S09]  /*2fc0*/  ULEA UR4, UR5, UR7, 0x3 ;  /* 0x0000000705047291 */ /* 0x000fd2000f8e18ff */
[----:B------:R-:W1:Y:S02]  /*2fd0*/  SYNCS.PHASECHK.TRANS64.TRYWAIT P0, [UR4], R2 ;  /* 0x00000002ff0075a7 */ /* 0x000e640008001104 */
[----:B-1----:R-:W-:Y:S05]  /*2fe0*/  @!P0 BRA `(.L_x_44) ;  /* 0x0000008400888947 */ /* 0x002fea0003800000 */
.L_x_178:
[----:B------:R-:W-:-:S04]  /*2ff0*/  UIADD3 UR4, UPT, UPT, UR5, 0x1, URZ ;  /* 0x0000000105047890 */ /* 0x000fc8000fffe0ff */
[----:B------:R-:W-:-:S04]  /*3000*/  UISETP.NE.AND UP0, UPT, UR4, 0x21, UPT ;  /* 0x000000210400788c */ /* 0x000fc8000bf05270 */
[----:B------:R-:W-:Y:S02]  /*3010*/  USEL UR6, URZ, 0x1, UP0 ;  /* 0x00000001ff067887 */ /* 0x000fe40008000000 */
[----:B------:R-:W-:-:S04]  /*3020*/  USEL UR4, UR4, URZ, UP0 ;  /* 0x000000ff04047287 */ /* 0x000fc80008000000 */
[----:B------:R-:W-:Y:S01]  /*3030*/  ULEA UR5, UR4, UR7, 0x3 ;  /* 0x0000000704057291 */ /* 0x000fe2000f8e18ff */
[----:B-1----:R-:W-:-:S04]  /*3040*/  LOP3.LUT R2, R12, UR6, RZ, 0x3c, !PT ;  /* 0x000000060c027c12 */ /* 0x002fc8000f8e3cff */
[----:B------:R-:W-:-:S04]  /*3050*/  SHF.L.U32 R3, R2, 0x1f, RZ ;  /* 0x0000001f02037819 */ /* 0x000fc800000006ff */
[----:B------:R-:W1:Y:S02]  /*3060*/  SYNCS.PHASECHK.TRANS64.TRYWAIT P0, [UR5], R3 ;  /* 0x00000003ff0075a7 */ /* 0x000e640008001105 */
[----:B-1----:R-:W-:Y:S05]  /*3070*/  @!P0 BRA `(.L_x_45) ;  /* 0x00000084007c8947 */ /* 0x002fea0003800000 */
.L_x_180:
[----:B------:R-:W-:-:S04]  /*3080*/  UIADD3 UR4, UPT, UPT, UR4, 0x1, URZ ;  /* 0x0000000104047890 */ /* 0x000fc8000fffe0ff */
[----:B------:R-:W-:-:S04]  /*3090*/  UISETP.NE.AND UP0, UPT, UR4, 0x21, UPT ;  /* 0x000000210400788c */ /* 0x000fc8000bf05270 */
[----:B------:R-:W-:Y:S02]  /*30a0*/  USEL UR6, URZ, 0x1, UP0 ;  /* 0x00000001ff067887 */ /* 0x000fe40008000000 */
[----:B------:R-:W-:-:S04]  /*30b0*/  USEL UR4, UR4, URZ, UP0 ;  /* 0x000000ff04047287 */ /* 0x000fc80008000000 */
[----:B------:R-:W-:Y:S01]  /*30c0*/  ULEA UR5, UR4, UR7, 0x3 ;  /* 0x0000000704057291 */ /* 0x000fe2000f8e18ff */
[----:B------:R-:W-:-:S04]  /*30d0*/  LOP3.LUT R2, R2, UR6, RZ, 0x3c, !PT ;  /* 0x0000000602027c12 */ /* 0x000fc8000f8e3cff */
[----:B-1----:R-:W-:-:S04]  /*30e0*/  SHF.L.U32 R3, R2, 0x1f, RZ ;  /* 0x0000001f02037819 */ /* 0x002fc800000006ff */
[----:B------:R-:W1:Y:S02]  /*30f0*/  SYNCS.PHASECHK.TRANS64.TRYWAIT P0, [UR5], R3 ;  /* 0x00000003ff0075a7 */ /* 0x000e640008001105 */
[----:B-1----:R-:W-:Y:S05]  /*3100*/  @!P0 BRA `(.L_x_46) ;  /* 0x0000008400708947 */ /* 0x002fea0003800000 */
.L_x_182:
        /* <DEDUP_REMOVED lines=9> */
.L_x_184:
        /* <DEDUP_REMOVED lines=9> */
.L_x_186:
        /* <DEDUP_REMOVED lines=9> */
.L_x_188:
        /* <DEDUP_REMOVED lines=9> */
.L_x_190:
        /* <DEDUP_REMOVED lines=9> */
.L_x_192:
        /* <DEDUP_REMOVED lines=9> */
.L_x_194:
        /* <DEDUP_REMOVED lines=9> */
.L_x_196:
        /* <DEDUP_REMOVED lines=9> */
.L_x_198:
        /* <DEDUP_REMOVED lines=9> */
.L_x_200:
        /* <DEDUP_REMOVED lines=9> */
.L_x_202:
        /* <DEDUP_REMOVED lines=9> */
.L_x_204:
        /* <DEDUP_REMOVED lines=9> */
.L_x_206:
        /* <DEDUP_REMOVED lines=9> */
.L_x_208:
        /* <DEDUP_REMOVED lines=9> */
.L_x_210:
        /* <DEDUP_REMOVED lines=9> */
.L_x_212:
        /* <DEDUP_REMOVED lines=9> */
.L_x_214:
        /* <DEDUP_REMOVED lines=9> */
.L_x_216:
        /* <DEDUP_REMOVED lines=9> */
.L_x_218:
        /* <DEDUP_REMOVED lines=9> */
.L_x_220:
        /* <DEDUP_REMOVED lines=9> */
.L_x_222:
        /* <DEDUP_REMOVED lines=9> */
.L_x_224:
        /* <DEDUP_REMOVED lines=9> */
.L_x_226:
        /* <DEDUP_REMOVED lines=9> */
.L_x_228:
        /* <DEDUP_REMOVED lines=9> */
.L_x_230:
        /* <DEDUP_REMOVED lines=9> */
.L_x_232:
        /* <DEDUP_REMOVED lines=9> */
.L_x_234:
        /* <DEDUP_REMOVED lines=9> */
.L_x_236:
        /* <DEDUP_REMOVED lines=9> */
.L_x_238:
        /* <DEDUP_REMOVED lines=9> */
.L_x_240:
[----:B------:R-:W-:-:S04]  /*4160*/  UIADD3 UR4, UPT, UPT, UR4, 0x1, URZ ;  /* 0x0000000104047890 */ /* 0x000fc8000fffe0ff */
[----:B------:R-:W-:-:S04]  /*4170*/  UISETP.NE.AND UP0, UPT, UR4, 0x21, UPT ;  /* 0x000000210400788c */ /* 0x000fc8000bf05270 */
[----:B------:R-:W-:Y:S02]  /*4180*/  USEL UR5, URZ, 0x1, UP0 ;  /* 0x00000001ff057887 */ /* 0x000fe40008000000 */
[----:B------:R-:W-:-:S04]  /*4190*/  USEL UR4, UR4, URZ, UP0 ;  /* 0x000000ff04047287 */ /* 0x000fc80008000000 */
[----:B------:R-:W-:Y:S01]  /*41a0*/  ULEA UR4, UR4, UR7, 0x3 ;  /* 0x0000000704047291 */ /* 0x000fe2000f8e18ff */
[----:B------:R-:W-:-:S04]  /*41b0*/  LOP3.LUT R2, R2, UR5, RZ, 0x3c, !PT ;  /* 0x0000000502027c12 */ /* 0x000fc8000f8e3cff */
[----:B------:R-:W-:Y:S01]  /*41c0*/  SHF.L.U32 R2, R2, 0x1f, RZ ;  /* 0x0000001f02027819 */ /* 0x000fe200000006ff */
[----:B-1----:R-:W-:-:S07]  /*41d0*/  IMAD.U32 R0, RZ, RZ, UR4 ;  /* 0x00000004ff007e24 */ /* 0x002fce000f8e00ff */
.L_x_76:
[----:B-1----:R1:W2:Y:S02]  /*41e0*/  SYNCS.PHASECHK.TRANS64.TRYWAIT P0, [R0+URZ], R2 ;  /* 0x00000002000075a7 */ /* 0x0022a400080011ff */
[----:B--2---:R-:W-:Y:S05]  /*41f0*/  @!P0 NANOSLEEP.SYNCS 0x989680 ;  /* 0x009896800000895d */ /* 0x004fea0003900000 */
[----:B------:R-:W2:Y:S02]  /*4200*/  @!P0 SYNCS.PHASECHK.TRANS64 P0, [R0+URZ], R2 ;  /* 0x00000002000085a7 */ /* 0x000ea400080010ff */
[----:B--23--:R-:W-:Y:S05]  /*4210*/  @P0 EXIT ;  /* 0x000000000000094d */ /* 0x00cfea0003800000 */
[----:B------:R-:W-:Y:S05]  /*4220*/  BRA `(.L_x_76) ;  /* 0xfffffffc00ec7947 */ /* 0x000fea000383ffff */
.L_x_23:
[----:B------:R-:W-:-:S04]  /*4230*/  UISETP.NE.AND UP0, UPT, UR46, URZ, UPT ;  /* 0x000000ff2e00728c */ /* 0x000fc8000bf05270 */
[----:B------:R-:W-:-:S09]  /*4240*/  UISETP.NE.OR UP0, UPT, UR25, 0x1, UP0 ;  /* 0x000000011900788c */ /* 0x000fd20008705670 */
[----:B------:R-:W-:Y:S05]  /*4250*/  BRA.U UP0, `(.L_x_77) ;  /* 0x0000000500487547 */ /* 0x000fea000b800000 */
[----:B------:R-:W-:Y:S01]  /*4260*/  ISETP.GE.U32.AND P2, PT, R0, 0x10, PT ;  /* 0x000000100000780c */ /* 0x000fe20003f46070 */
[----:B------:R-:W-:Y:S01]  /*4270*/  IMAD.MOV.U32 R12, RZ, RZ, 0x1 ;  /* 0x00000001ff0c7424 */ /* 0x000fe200078e00ff */
[----:B------:R-:W-:Y:S02]  /*4280*/  CS2R R10, SRZ ;  /* 0x00000000000a7805 */ /* 0x000fe4000001ff00 */
[----:B------:R-:W-:Y:S01]  /*4290*/  CS2R R8, SRZ ;  /* 0x0000000000087805 */ /* 0x000fe2000001ff00 */
[----:B------:R-:W-:Y:S01]  /*42a0*/  UMOV UR6, 0x400 ;  /* 0x0000040000067882 */ /* 0x000fe20000000000 */
[----:B------:R-:W-:Y:S01]  /*42b0*/  UMOV UR5, URZ ;  /* 0x000000ff00057c82 */ /* 0x000fe20008000000 */
[----:B------:R-:W-:-:S12]  /*42c0*/  ULEA UR6, UR46, UR6, 0x18 ;  /* 0x000000062e067291 */ /* 0x000fd8000f8ec0ff */
.L_x_81:
[----:B------:R-:W-:Y:S02]  /*42d0*/  LEA R2, R8, UR6, 0x3 ;  /* 0x0000000608027c11 */ /* 0x000fe4000f8e18ff */
[----:B------:R-:W-:-:S03]  /*42e0*/  SHF.L.U32 R4, R9, 0x1f, RZ ;  /* 0x0000001f09047819 */ /* 0x000fc600000006ff */
[----:B------:R-:W-:Y:S01]  /*42f0*/  VIADD R5, R2, 0x2d0 ;  /* 0x000002d002057836 */ /* 0x000fe20000000000 */
[----:B------:R-:W1:Y:S02]  /*4300*/  SYNCS.PHASECHK.TRANS64.TRYWAIT P0, [R2+URZ+0x2c0], R4 ;  /* 0x0002c004020075a7 */ /* 0x000e6400080011ff */
[----:B-1----:R-:W-:Y:S05]  /*4310*/  @!P0 BRA `(.L_x_78) ;  /* 0x0000007c00bc8947 */ /* 0x002fea0003800000 */
.L_x_241:
[----:B------:R-:W-:Y:S01]  /*4320*/  ULEA UR4, UR5, UR6, 0x3 ;  /* 0x0000000605047291 */ /* 0x000fe2000f8e18ff */
[----:B-1----:R-:W-:Y:S01]  /*4330*/  PRMT R2, RZ, 0x654, R5 ;  /* 0x00000654ff027816 */ /* 0x002fe20000000005 */
[----:B------:R-:W-:Y:S01]  /*4340*/  @!P2 IMAD.MOV.U32 R4, RZ, RZ, 0x10 ;  /* 0x00000010ff04a424 */ /* 0x000fe200078e00ff */
[----:B------:R-:W-:Y:S01]  /*4350*/  SHF.L.U32 R5, R12, 0x1f, RZ ;  /* 0x0000001f0c057819 */ /* 0x000fe200000006ff */
[----:B------:R-:W-:Y:S01]  /*4360*/  UIADD3 UR7, UPT, UPT, UR4, 0x260, URZ ;  /* 0x0000026004077890 */ /* 0x000fe2000fffe0ff */
[----:B------:R1:W-:Y:S05]  /*4370*/  SYNCS.ARRIVE.TRANS64.RED.A1T0 RZ, [R2+URZ], RZ ;  /* 0x000000ff02ff79a7 */ /* 0x0003ea00081004ff */
[----:B------:R-:W-:Y:S01]  /*4380*/  IMAD.U32 R6, RZ, RZ, UR7 ;  /* 0x00000007ff067e24 */ /* 0x000fe2000f8e00ff */
[----:B------:R-:W2:Y:S04]  /*4390*/  SYNCS.PHASECHK.TRANS64.TRYWAIT P0, [UR4+0x270], R5 ;  /* 0x00027005ff0075a7 */ /* 0x000ea80008001104 */
[----:B------:R-:W-:Y:S01]  /*43a0*/  PRMT R6, R0, 0x654, R6 ;  /* 0x0000065400067816 */ /* 0x000fe20000000006 */
[----:B-12---:R-:W-:Y:S06]  /*43b0*/  @!P0 BRA `(.L_x_79) ;  /* 0x0000007c00a88947 */ /* 0x006fec0003800000 */
.L_x_243:
[----:B------:R-:W-:Y:S01]  /*43c0*/  ULEA UR8, UR5, UR6, 0x4 ;  /* 0x0000000605087291 */ /* 0x000fe2000f8e20ff */
[----:B------:R-:W-:Y:S01]  /*43d0*/  SEL R3, R6, R3, !P2 ;  /* 0x0000000306037207 */ /* 0x000fe20005000000 */
[----:B------:R-:W-:Y:S01]  /*43e0*/  UIADD3 UR9, UPT, UPT, UR4, 0x260, URZ ;  /* 0x0000026004097890 */ /* 0x000fe2000fffe0ff */
[----:B-1----:R-:W-:Y:S01]  /*43f0*/  LEA R2, R11, UR6, 0x3 ;  /* 0x000000060b027c11 */ /* 0x002fe2000f8e18ff */
[----:B------:R-:W-:Y:S01]  /*4400*/  UIADD3 UR8, UPT, UPT, UR8, 0x2f0, URZ ;  /* 0x000002f008087890 */ /* 0x000fe2000fffe0ff */
[----:B------:R1:W-:Y:S01]  /*4410*/  @!P2 SYNCS.ARRIVE.TRANS64.RED RZ, [R3+URZ], R4 ;  /* 0x0000000403ffa9a7 */ /* 0x0003e200080004ff */
[----:B------:R-:W-:Y:S01]  /*4420*/  UIADD3 UR4, UPT, UPT, UR5, 0x1, URZ ;  /* 0x0000000105047890 */ /* 0x000fe2000fffe0ff */
[----:B------:R-:W-:-:S03]  /*4430*/  VIADD R8, R8, 0x1 ;  /* 0x0000000108087836 */ /* 0x000fc60000000000 */
[----:B------:R-:W-:Y:S02]  /*4440*/  UISETP.NE.AND UP0, UPT, UR4, 0x2, UPT ;  /* 0x000000020400788c */ /* 0x000fe4000bf05270 */
[----:B------:R-:W-:Y:S01]  /*4450*/  ISETP.NE.AND P0, PT, R8, 0x2, PT ;  /* 0x000000020800780c */ /* 0x000fe20003f05270 */
[----:B------:R-:W-:Y:S06]  /*4460*/  UGETNEXTWORKID.BROADCAST [UR8], [UR9] ;  /* 0x00000000080073ca */ /* 0x000fec0008000100 */
[----:B------:R-:W-:Y:S02]  /*4470*/  USEL UR7, URZ, 0x1, UP0 ;  /* 0x00000001ff077887 */ /* 0x000fe40008000000 */
[----:B------:R-:W-:-:S04]  /*4480*/  USEL UR5, UR4, URZ, UP0 ;  /* 0x000000ff04057287 */ /* 0x000fc80008000000 */
[----:B------:R-:W-:Y:S02]  /*4490*/  LOP3.LUT R12, R12, UR7, RZ, 0x3c, !PT ;  /* 0x000000070c0c7c12 */ /* 0x000fe4000f8e3cff */
[----:B-1----:R-:W-:-:S04]  /*44a0*/  SHF.L.U32 R4, R10, 0x1f, RZ ;  /* 0x0000001f0a047819 */ /* 0x002fc800000006ff */
[----:B------:R-:W1:Y:S02]  /*44b0*/  SYNCS.PHASECHK.TRANS64.TRYWAIT P1, [R2+URZ+0x260], R4 ;  /* 0x00026004020075a7 */ /* 0x000e6400080211ff */
[----:B-1----:R-:W-:Y:S05]  /*44c0*/  @!P1 BRA `(.L_x_80) ;  /* 0x0000007c007c9947 */ /* 0x002fea0003800000 */
.L_x_244:
[C---:B-1----:R-:W-:Y:S01]  /*44d0*/  LEA R4, R11.reuse, UR6, 0x4 ;  /* 0x000000060b047c11 */ /* 0x042fe2000f8e20ff */
[----:B------:R-:W-:Y:S01]  /*44e0*/  VIADD R2, R2, 0x270 ;  /* 0x0000027002027836 */ /* 0x000fe20000000000 */
[----:B------:R-:W-:Y:S01]  /*44f0*/  SEL R8, R8, RZ, P0 ;  /* 0x000000ff08087207 */ /* 0x000fe20000000000 */
[----:B------:R-:W-:-:S03]  /*4500*/  VIADD R11, R11, 0x1 ;  /* 0x000000010b0b7836 */ /* 0x000fc60000000000 */
[----:B------:R-:W1:Y:S01]  /*4510*/  LDS.128 R4, [R4+0x2f0] ;  /* 0x0002f00004047984 */ /* 0x000e620000000c00 */
[----:B------:R-:W-:Y:S02]  /*4520*/  PRMT R2, RZ, 0x654, R2 ;  /* 0x00000654ff027816 */ /* 0x000fe40000000002 */
[C---:B------:R-:W-:Y:S01]  /*4530*/  ISETP.NE.AND P1, PT, R11.reuse, 0x2, PT ;  /* 0x000000020b00780c */ /* 0x040fe20003f25270 */
[----:B------:R-:W-:Y:S01]  /*4540*/  @!PT LDS RZ, [RZ] ;  /* 0x00000000fffff984 */ /* 0x000fe20000000800 */
[----:B------:R-:W-:Y:S01]  /*4550*/  @!PT LDS RZ, [RZ] ;  /* 0x00000000fffff984 */ /* 0x000fe20000000800 */
[----:B------:R-:W-:Y:S01]  /*4560*/  @!PT LDS RZ, [RZ] ;  /* 0x00000000fffff984 */ /* 0x000fe20000000800 */
[----:B------:R-:W-:Y:S01]  /*4570*/  @!PT LDS RZ, [RZ] ;  /* 0x00000000fffff984 */ /* 0x000fe20000000800 */
[----:B------:R2:W-:Y:S06]  /*4580*/  MEMBAR.ALL.CTA ;  /* 0x0000000000007992 */ /* 0x0005ec0000008000 */
[----:B--2---:R-:W2:Y:S01]  /*4590*/  FENCE.VIEW.ASYNC.S ;  /* 0x00000000000073c6 */ /* 0x004ea20000000000 */
[----:B------:R-:W-:Y:S01]  /*45a0*/  SEL R11, R11, RZ, P1 ;  /* 0x000000ff0b0b7207 */ /* 0x000fe20000800000 */
[----:B--2---:R2:W-:Y:S01]  /*45b0*/  SYNCS.ARRIVE.TRANS64.RED.A1T0 RZ, [R2+URZ], RZ ;  /* 0x000000ff02ff79a7 */ /* 0x0045e200081004ff */
[----:B-1----:R-:W-:-:S02]  /*45c0*/  LOP3.LUT P3, RZ, R6, 0x1, RZ, 0xc0, !PT ;  /* 0x0000000106ff7812 */ /* 0x002fc4000786c0ff */
[----:B------:R-:W-:-:S04]  /*45d0*/  SEL R4, RZ, 0x1, P1 ;  /* 0x00000001ff047807 */ /* 0x000fc80000800000 */
[----:B------:R-:W-:Y:S02]  /*45e0*/  LOP3.LUT R10, R10, R4, RZ, 0x3c, !PT ;  /* 0x000000040a0a7212 */ /* 0x000fe400078e3cff */
[----:B--2---:R-:W-:-:S04]  /*45f0*/  SEL R2, RZ, 0x1, P0 ;  /* 0x00000001ff027807 */ /* 0x004fc80000000000 */
[----:B------:R-:W-:Y:S01]  /*4600*/  LOP3.LUT R9, R9, R2, RZ, 0x3c, !PT ;  /* 0x0000000209097212 */ /* 0x000fe200078e3cff */
[----:B------:R-:W-:Y:S06]  /*4610*/  @P3 BRA `(.L_x_81) ;  /* 0xfffffffc002c3947 */ /* 0x000fec000383ffff */
[----:B------:R-:W-:Y:S01]  /*4620*/  ULEA UR4, UR5, UR6, 0x3 ;  /* 0x0000000605047291 */ /* 0x000fe2000f8e18ff */
[----:B------:R-:W-:-:S08]  /*4630*/  SHF.L.U32 R2, R12, 0x1f, RZ ;  /* 0x0000001f0c027819 */ /* 0x000fd000000006ff */
[----:B------:R-:W1:Y:S02]  /*4640*/  SYNCS.PHASECHK.TRANS64 P0, [UR4+0x270], R2 ;  /* 0x00027002ff0075a7 */ /* 0x000e640008001004 */
[----:B-1----:R-:W-:Y:S05]  /*4650*/  @P0 BRA `(.L_x_82) ;  /* 0x0000000000080947 */ /* 0x002fea0003800000 */
[----:B------:R-:W1:Y:S02]  /*4660*/  SYNCS.PHASECHK.TRANS64.TRYWAIT P0, [UR4+0x270], R2 ;  /* 0x00027002ff0075a7 */ /* 0x000e640008001104 */
[----:B-1----:R-:W-:Y:S05]  /*4670*/  @!P0 BRA `(.L_x_83) ;  /* 0x0000007c00248947 */ /* 0x002fea0003800000 */
.L_x_82:
[----:B------:R-:W-:-:S04]  /*4680*/  UIADD3 UR7, UPT, UPT, UR5, 0x1, URZ ;  /* 0x0000000105077890 */ /* 0x000fc8000fffe0ff */
[----:B------:R-:W-:-:S04]  /*4690*/  UISETP.NE.AND UP0, UPT, UR7, 0x2, UPT ;  /* 0x000000020700788c */ /* 0x000fc8000bf05270 */
[----:B------:R-:W-:Y:S02]  /*46a0*/  USEL UR8, URZ, 0x1, UP0 ;  /* 0x00000001ff087887 */ /* 0x000fe40008000000 */
[----:B------:R-:W-:-:S04]  /*46b0*/  USEL UR7, UR7, URZ, UP0 ;  /* 0x000000ff07077287 */ /* 0x000fc80008000000 */
[----:B------:R-:W-:Y:S01]  /*46c0*/  ULEA UR7, UR7, UR6, 0x3 ;  /* 0x0000000607077291 */ /* 0x000fe2000f8e18ff */
[----:B-1----:R-:W-:-:S04]  /*46d0*/  LOP3.LUT R2, R12, UR8, RZ, 0x3c, !PT ;  /* 0x000000080c027c12 */ /* 0x002fc8000f8e3cff */
[----:B------:R-:W-:-:S04]  /*46e0*/  SHF.L.U32 R0, R2, 0x1f, RZ ;  /* 0x0000001f02007819 */ /* 0x000fc800000006ff */
[----:B------:R-:W1:Y:S02]  /*46f0*/  SYNCS.PHASECHK.TRANS64 P0, [UR7+0x270], R0 ;  /* 0x00027000ff0075a7 */ /* 0x000e640008001007 */
[----:B-1----:R-:W-:Y:S05]  /*4700*/  @P0 EXIT ;  /* 0x000000000000094d */ /* 0x002fea0003800000 */
[----:B------:R-:W-:Y:S02]  /*4710*/  SHF.L.U32 R2, R2, 0x1f, RZ ;  /* 0x0000001f02027819 */ /* 0x000fe400000006ff */
[----:B------:R-:W-:-:S07]  /*4720*/  MOV R0, UR7 ;  /* 0x0000000700007c02 */ /* 0x000fce0008000f00 */
.L_x_84:
[----:B-1----:R1:W2:Y:S02]  /*4730*/  SYNCS.PHASECHK.TRANS64.TRYWAIT P0, [R0+URZ+0x270], R2 ;  /* 0x00027002000075a7 */ /* 0x0022a400080011ff */
[----:B--2---:R-:W-:Y:S05]  /*4740*/  @!P0 NANOSLEEP.SYNCS 0x989680 ;  /* 0x009896800000895d */ /* 0x004fea0003900000 */
[----:B------:R-:W2:Y:S02]  /*4750*/  @!P0 SYNCS.PHASECHK.TRANS64 P0, [R0+URZ+0x270], R2 ;  /* 0x00027002000085a7 */ /* 0x000ea400080010ff */
[----:B--2---:R-:W-:Y:S05]  /*4760*/  @P0 EXIT ;  /* 0x000000000000094d */ /* 0x004fea0003800000 */
[----:B------:R-:W-:Y:S05]  /*4770*/  BRA `(.L_x_84) ;  /* 0xfffffffc00ec7947 */ /* 0x000fea000383ffff */
.L_x_77:
[----:B------:R-:W-:Y:S05]  /*4780*/  BRA.U UP4, `(.L_x_85) ;  /* 0x0000001104847547 */ /* 0x000fea000b800000 */
[----:B------:R-:W-:Y:S01]  /*4790*/  UMOV UR4, 0x40 ;  /* 0x0000004000047882 */ /* 0x000fe20000000000 */
[----:B------:R-:W-:Y:S01]  /*47a0*/  NOP ;  /* 0x0000000000007918 */ /* 0x000fe20000000000 */
[----:B------:R-:W-:Y:S01]  /*47b0*/  ULEA UR5, UR46, UR4, 0x18 ;  /* 0x000000042e057291 */ /* 0x000fe2000f8ec0ff */
[----:B------:R-:W-:Y:S02]  /*47c0*/  UMOV UR6, 0x400 ;  /* 0x0000040000067882 */ /* 0x000fe40000000000 */
[----:B------:R-:W-:-:S06]  /*47d0*/  ULEA UR6, UR46, UR6, 0x18 ;  /* 0x000000062e067291 */ /* 0x000fcc000f8ec0ff */
[----:B------:R-:W1:Y:S02]  /*47e0*/  LDS.U8 R0, [UR5+0x1c] ;  /* 0x00001c05ff007984 */ /* 0x000e640008000000 */
[----:B-1----:R-:W-:-:S13]  /*47f0*/  ISETP.NE.AND P0, PT, R0, RZ, PT ;  /* 0x000000ff0000720c */ /* 0x002fda0003f05270 */
[----:B------:R-:W-:Y:S05]  /*4800*/  @P0 BRA `(.L_x_86) ;  /* 0x0000000400080947 */ /* 0x000fea0003800000 */
[----:B------:R-:W-:Y:S02]  /*4810*/  UISETP.NE.U32.AND UP1, UPT, UR28, 0x1, UPT ;  /* 0x000000011c00788c */ /* 0x000fe4000bf25070 */
[----:B------:R-:W-:-:S07]  /*4820*/  UIADD3 UR7, UPT, UPT, UR5, 0x8, URZ ;  /* 0x0000000805077890 */ /* 0x000fce000fffe0ff */
[----:B------:R-:W-:Y:S05]  /*4830*/  BRA.U !UP1, `(.L_x_87) ;  /* 0x00000001099c7547 */ /* 0x000fea000b800000 */
[----:B------:R-:W-:Y:S01]  /*4840*/  ELECT P0, URZ, PT ;  /* 0x0000000000ff782f */ /* 0x000fe20003800000 */
[----:B------:R-:W-:-:S12]  /*4850*/  BSSY B0, `(.L_x_87) ;  /* 0x0000025000007945 */ /* 0x000fd80003800000 */
[----:B------:R-:W-:Y:S05]  /*4860*/  @!P0 BRA `(.L_x_88) ;  /* 0x00000000008c8947 */ /* 0x000fea0003800000 */
[----:B------:R-:W-:-:S05]  /*4870*/  UMOV UR4, 0x10 ;  /* 0x0000001000047882 */ /* 0x000fca0000000000 */
[----:B------:R-:W-:Y:S04]  /*4880*/  DEPBAR.LE SB1, 0x36 ;  /* 0x00009d800000791a */ /* 0x000fe80000000000 */
[----:B------:R-:W1:Y:S02]  /*4890*/  UTCATOMSWS.2CTA.FIND_AND_SET.ALIGN UP0, UR4, UR4 ;  /* 0x00000004000475e3 */ /* 0x000e640008200800 */
[----:B-1----:R-:W-:Y:S01]  /*48a0*/  MOV R10, UR4 ;  /* 0x00000004000a7c02 */ /* 0x002fe20008000f00 */
[----:B------:R-:W-:Y:S06]  /*48b0*/  BRA.U UP0, `(.L_x_89) ;  /* 0x0000000100187547 */ /* 0x000fec000b800000 */
.L_x_90:
[----:B------:R-:W-:Y:S05]  /*48c0*/  NANOSLEEP 0x64 ;  /* 0x000000640000795d */ /* 0x000fea0003800000 */
[----:B------:R-:W-:-:S05]  /*48d0*/  UMOV UR4, 0x10 ;  /* 0x0000001000047882 */ /* 0x000fca0000000000 */
[----:B------:R-:W-:Y:S04]  /*48e0*/  DEPBAR.LE SB1, 0x36 ;  /* 0x00009d800000791a */ /* 0x000fe80000000000 */
[----:B------:R-:W1:Y:S02]  /*48f0*/  UTCATOMSWS.2CTA.FIND_AND_SET.ALIGN UP0, UR4, UR4 ;  /* 0x00000004000475e3 */ /* 0x000e640008200800 */
[----:B-1----:R-:W-:Y:S01]  /*4900*/  MOV R10, UR4 ;  /* 0x00000004000a7c02 */ /* 0x002fe20008000f00 */
[----:B------:R-:W-:Y:S05]  /*4910*/  BRA.U !UP0, `(.L_x_90) ;  /* 0xfffffffd08e87547 */ /* 0x000fea000b83ffff */
.L_x_89:
[----:B------:R-:W1:Y:S01]  /*4920*/  LDS R6, [UR5+0x10] ;  /* 0x00001005ff067984 */ /* 0x000e620008000800 */
[----:B------:R-:W-:Y:S01]  /*4930*/  IMAD.U32 R0, RZ, RZ, UR6 ;  /* 0x00000006ff007e24 */ /* 0x000fe2000f8e00ff */
[----:B------:R-:W-:-:S03]  /*4940*/  MOV R4, UR29 ;  /* 0x0000001d00047c02 */ /* 0x000fc60008000f00 */
[----:B------:R-:W-:Y:S01]  /*4950*/  VIADD R0, R0, 0x310 ;  /* 0x0000031000007836 */ /* 0x000fe20000000000 */
[----:B-1----:R-:W-:-:S04]  /*4960*/  SHF.L.U32 R6, R6, 0x1f, RZ ;  /* 0x0000001f06067819 */ /* 0x002fc800000006ff */
[----:B------:R-:W1:Y:S02]  /*4970*/  SYNCS.PHASECHK.TRANS64.TRYWAIT P0, [UR5+0x8], R6 ;  /* 0x00000806ff0075a7 */ /* 0x000e640008001105 */
[----:B-1----:R-:W-:Y:S05]  /*4980*/  @P0 BRA `(.L_x_91) ;  /* 0x0000000000080947 */ /* 0x002fea0003800000 */
[----:B------:R-:W1:Y:S02]  /*4990*/  SYNCS.PHASECHK.TRANS64.TRYWAIT P0, [UR5+0x8], R6 ;  /* 0x00000806ff0075a7 */ /* 0x000e640008001105 */
[----:B-1----:R-:W-:Y:S05]  /*49a0*/  @!P0 BRA `(.L_x_92) ;  /* 0x0000007800708947 */ /* 0x002fea0003800000 */
.L_x_91:
[----:B------:R-:W-:Y:S01]  /*49b0*/  PRMT R4, R4, 0x654, R0 ;  /* 0x0000065404047816 */ /* 0x000fe20000000000 */
[----:B------:R-:W-:Y:S01]  /*49c0*/  HFMA2 R0, -RZ, RZ, 0, 5.9604644775390625e-08 ;  /* 0x00000001ff007431 */ /* 0x000fe200000001ff */
[----:B------:R-:W-:Y:S01]  /*49d0*/  UPRMT UR4, UR29, 0x654, UR7 ;  /* 0x000006541d047896 */ /* 0x000fe20008000007 */
[----:B------:R-:W-:Y:S02]  /*49e0*/  IMAD.MOV.U32 R8, RZ, RZ, 0xffff ;  /* 0x0000ffffff087424 */ /* 0x000fe400078e00ff */
[----:B-1----:R-:W-:Y:S02]  /*49f0*/  IMAD.MOV.U32 R6, RZ, RZ, 0x4 ;  /* 0x00000004ff067424 */ /* 0x002fe400078e00ff */
[----:B------:R-:W-:Y:S01]  /*4a00*/  IMAD.SHL.U32 R9, R10, 0x20, RZ ;  /* 0x000000200a097824 */ /* 0x000fe200078e00ff */
[----:B------:R-:W-:Y:S02]  /*4a10*/  MOV R5, UR4 ;  /* 0x0000000400057c02 */ /* 0x000fe40008000f00 */
[-C--:B------:R-:W-:Y:S01]  /*4a20*/  SHF.L.U32 R8, R8, R10.reuse, RZ ;  /* 0x0000000a08087219 */ /* 0x080fe200000006ff */
[----:B------:R1:W-:Y:S01]  /*4a30*/  SYNCS.ARRIVE.TRANS64.RED RZ, [UR4], R6 ;  /* 0x00000006ffff79a7 */ /* 0x0003e20008000404 */
[----:B------:R-:W-:Y:S01]  /*4a40*/  SHF.L.U32 R7, R0, R10, RZ ;  /* 0x0000000a00077219 */ /* 0x000fe200000006ff */
[----:B------:R1:W-:Y:S04]  /*4a50*/  STS [UR6+0x310], R9 ;  /* 0x00031009ff007988 */ /* 0x0003e80008000806 */
[----:B------:R1:W-:Y:S04]  /*4a60*/  STAS [R4.64], R10 ;  /* 0x0000000a04007dbd */ /* 0x0003e8000c0008ff */
[----:B------:R1:W-:Y:S04]  /*4a70*/  ATOMS.OR RZ, [UR5+0x14], R8 ;  /* 0x00001408ffff798c */ /* 0x0003e8000b000005 */
[----:B------:R1:W-:Y:S04]  /*4a80*/  ATOMS.OR RZ, [UR5+0x18], R7 ;  /* 0x00001807ffff798c */ /* 0x0003e8000b000005 */
[----:B------:R1:W-:Y:S02]  /*4a90*/  ATOMS.XOR RZ, [UR5+0x10], R0 ;  /* 0x00001000ffff798c */ /* 0x0003e4000b800005 */
.L_x_88:
[----:B------:R-:W-:Y:S05]  /*4aa0*/  BSYNC B0 ;  /* 0x0000000000007941 */ /* 0x000fea0003800000 */
.L_x_87:
[----:B------:R-:W-:Y:S05]  /*4ab0*/  BRA.U UP1, `(.L_x_93) ;  /* 0x00000001016c7547 */ /* 0x000fea000b800000 */
[----:B------:R-:W-:-:S03]  /*4ac0*/  UMOV UR4, 0xffffffff ;  /* 0xffffffff00047882 */ /* 0x000fc60000000000 */
[----:B------:R-:W-:Y:S05]  /*4ad0*/  BRA.DIV UR4, `(.L_x_94) ;  /* 0x0000007a043c7947 */ /* 0x000fea000b800000 */
[----:B------:R-:W-:-:S13]  /*4ae0*/  ELECT P6, URZ, PT ;  /* 0x0000000000ff782f */ /* 0x000fda00038c0000 */
.L_x_248:
[----:B------:R-:W-:Y:S05]  /*4af0*/  @!P6 BRA `(.L_x_93) ;  /* 0x00000000005ce947 */ /* 0x000fea0003800000 */
[----:B-1----:R-:W1:Y:S02]  /*4b00*/  LDS R4, [UR5+0x10] ;  /* 0x00001005ff047984 */ /* 0x002e640008000800 */
[----:B-1----:R-:W-:-:S04]  /*4b10*/  SHF.L.U32 R4, R4, 0x1f, RZ ;  /* 0x0000001f04047819 */ /* 0x002fc800000006ff */
[----:B------:R-:W1:Y:S02]  /*4b20*/  SYNCS.PHASECHK.TRANS64.TRYWAIT P0, [UR5+0x8], R4 ;  /* 0x00000804ff0075a7 */ /* 0x000e640008001105 */
[----:B-1----:R-:W-:Y:S05]  /*4b30*/  @P0 BRA `(.L_x_95) ;  /* 0x0000000000080947 */ /* 0x002fea0003800000 */
[----:B------:R-:W1:Y:S02]  /*4b40*/  SYNCS.PHASECHK.TRANS64.TRYWAIT P0, [UR5+0x8], R4 ;  /* 0x00000804ff0075a7 */ /* 0x000e640008001105 */
[----:B-1----:R-:W-:Y:S05]  /*4b50*/  @!P0 BRA `(.L_x_96) ;  /* 0x00000078003c8947 */ /* 0x002fea0003800000 */
.L_x_95:
[----:B------:R-:W2:Y:S01]  /*4b60*/  LDS R6, [UR6+0x310] ;  /* 0x00031006ff067984 */ /* 0x000ea20008000800 */
[----:B-1----:R-:W-:Y:S02]  /*4b70*/  HFMA2 R0, -RZ, RZ, 0, 5.9604644775390625e-08 ;  /* 0x00000001ff007431 */ /* 0x002fe400000001ff */
[----:B------:R-:W-:Y:S01]  /*4b80*/  IMAD.MOV.U32 R4, RZ, RZ, 0xffff ;  /* 0x0000ffffff047424 */ /* 0x000fe200078e00ff */
[----:B------:R-:W-:Y:S01]  /*4b90*/  UPRMT UR4, UR29, 0x654, UR7 ;  /* 0x000006541d047896 */ /* 0x000fe20008000007 */
[----:B--2---:R-:W-:-:S03]  /*4ba0*/  IMAD.SHL.U32 R5, R6, 0x20, RZ ;  /* 0x0000002006057824 */ /* 0x004fc600078e00ff */
[-C--:B------:R-:W-:Y:S02]  /*4bb0*/  SHF.L.U32 R4, R4, R6.reuse, RZ ;  /* 0x0000000604047219 */ /* 0x080fe400000006ff */
[----:B------:R-:W-:Y:S01]  /*4bc0*/  SHF.L.U32 R6, R0, R6, RZ ;  /* 0x0000000600067219 */ /* 0x000fe200000006ff */
[----:B------:R2:W-:Y:S04]  /*4bd0*/  STS [UR6+0x310], R5 ;  /* 0x00031005ff007988 */ /* 0x0005e80008000806 */
[----:B------:R2:W-:Y:S04]  /*4be0*/  ATOMS.OR RZ, [UR5+0x14], R4 ;  /* 0x00001404ffff798c */ /* 0x0005e8000b000005 */
[----:B------:R2:W-:Y:S01]  /*4bf0*/  ATOMS.OR RZ, [UR5+0x18], R6 ;  /* 0x00001806ffff798c */ /* 0x0005e2000b000005 */
[----:B------:R-:W-:Y:S03]  /*4c00*/  SYNCS.ARRIVE.TRANS64.RED.A1T0 RZ, [UR4], RZ ;  /* 0x000000ffffff79a7 */ /* 0x000fe60008100404 */
[----:B------:R2:W-:Y:S01]  /*4c10*/  ATOMS.XOR RZ, [UR5+0x10], R0 ;  /* 0x00001000ffff798c */ /* 0x0005e2000b800005 */
[----:B------:R-:W-:Y:S05]  /*4c20*/  BRA `(.L_x_93) ;  /* 0x0000000000107947 */ /* 0x000fea0003800000 */
.L_x_86:
[----:B------:R-:W-:Y:S02]  /*4c30*/  MOV R0, 0xffffffff ;  /* 0xffffffff00007802 */ /* 0x000fe40000000f00 */
[----:B------:R-:W-:-:S03]  /*4c40*/  MOV R4, 0x4c70 ;  /* 0x00004c7000047802 */ /* 0x000fc60000000f00 */
[----:B------:R1:W-:Y:S04]  /*4c50*/  STS [UR6+0x310], R0 ;  /* 0x00031000ff007988 */ /* 0x0003e80008000806 */
[----:B-1---5:R-:W-:Y:S05]  /*4c60*/  CALL.REL.NOINC `($__internal_1_$__cuda_sm10x_tcgen05_guardrail_trap_phase_invalid_during_alloc) ;  /* 0x00000080000c7944 */ /* 0x022fea0003c00000 */
.L_x_93:
[----:B------:R-:W-:Y:S05]  /*4c70*/  WARPSYNC.ALL ;  /* 0x0000000000007948 */ /* 0x000fea0003800000 */
[----:B------:R-:W3:Y:S01]  /*4c80*/  S2UR UR4, SR_CgaCtaId ;  /* 0x00000000000479c3 */ /* 0x000ee20000008800 */
[----:B------:R-:W-:Y:S01]  /*4c90*/  UMOV UR13, 0x400 ;  /* 0x00000400000d7882 */ /* 0x000fe20000000000 */
[----:B------:R-:W-:-:S06]  /*4ca0*/  NOP ;  /* 0x0000000000007918 */ /* 0x000fcc0000000000 */
[----:B------:R-:W-:Y:S06]  /*4cb0*/  BAR.ARV 0x6, 0xa0 ;  /* 0x0182800000007b1d */ /* 0x000fec0000002000 */
[----:B------:R-:W4:Y:S01]  /*4cc0*/  LDCU UR6, c[0x0][0x38c] ;  /* 0x00007180ff0677ac */ /* 0x000f220008000800 */
[----:B------:R-:W-:Y:S01]  /*4cd0*/  LOP3.LUT R3, R3, 0xffff, RZ, 0xc0, !PT ;  /* 0x0000ffff03037812 */ /* 0x000fe200078ec0ff */
[----:B-1----:R-:W-:Y:S01]  /*4ce0*/  IMAD.MOV.U32 R9, RZ, RZ, 0x1 ;  /* 0x00000001ff097424 */ /* 0x002fe200078e00ff */
[----:B------:R-:W-:Y:S01]  /*4cf0*/  LOP3.LUT R2, R2, 0xffff, RZ, 0xc0, !PT ;  /* 0x0000ffff02027812 */ /* 0x000fe200078ec0ff */
[----:B------:R-:W-:Y:S01]  /*4d00*/  IMAD.MOV.U32 R8, RZ, RZ, RZ ;  /* 0x000000ffff087224 */ /* 0x000fe200078e00ff */
[----:B------:R-:W-:Y:S01]  /*4d10*/  R2UR UR16, R3 ;  /* 0x00000000031072ca */ /* 0x000fe200000e0000 */
[----:B------:R-:W-:Y:S01]  /*4d20*/  UMOV UR20, URZ ;  /* 0x000000ff00147c82 */ /* 0x000fe20008000000 */
[----:B------:R-:W-:-:S02]  /*4d30*/  R2UR UR24, R2 ;  /* 0x00000000021872ca */ /* 0x000fc400000e0000 */
[----:B------:R-:W-:Y:S01]  /*4d40*/  CS2R R2, SRZ ;  /* 0x0000000000027805 */ /* 0x000fe2000001ff00 */
[----:B------:R-:W-:Y:S01]  /*4d50*/  UMOV UR10, URZ ;  /* 0x000000ff000a7c82 */ /* 0x000fe20008000000 */
[----:B---3--:R-:W-:Y:S02]  /*4d60*/  ULEA UR13, UR4, UR13, 0x18 ;  /* 0x0000000d040d7291 */ /* 0x008fe4000f8ec0ff */
[----:B------:R-:W-:Y:S02]  /*4d70*/  UISETP.NE.AND UP3, UPT, UR28, URZ, UPT ;  /* 0x000000ff1c00728c */ /* 0x000fe4000bf65270 */
[----:B------:R-:W-:Y:S02]  /*4d80*/  UIADD3 UR5, UPT, UPT, UR13, 0x6500, URZ ;  /* 0x000065000d057890 */ /* 0x000fe4000fffe0ff */
[----:B------:R-:W-:Y:S02]  /*4d90*/  UIADD3 UR4, UPT, UPT, UR13, 0x16d00, URZ ;  /* 0x00016d000d047890 */ /* 0x000fe4000fffe0ff */
[----:B----4-:R-:W-:Y:S01]  /*4da0*/  UIADD3 UR6, UPT, UPT, UR6, 0x1f, URZ ;  /* 0x0000001f06067890 */ /* 0x010fe2000fffe0ff */
[----:B--2---:R-:W1:Y:S01]  /*4db0*/  LDS R0, [UR13+0x310] ;  /* 0x0003100dff007984 */ /* 0x004e620008000800 */
[----:B------:R-:W-:-:S02]  /*4dc0*/  USHF.R.U32.HI UR5, URZ, 0x4, UR5 ;  /* 0x00000004ff057899 */ /* 0x000fc40008011605 */
[----:B------:R-:W-:Y:S02]  /*4dd0*/  USHF.R.S32.HI UR21, URZ, 0x1f, UR6 ;  /* 0x0000001fff157899 */ /* 0x000fe40008011406 */
[----:B------:R-:W-:Y:S02]  /*4de0*/  USHF.R.U32.HI UR4, URZ, 0x4, UR4 ;  /* 0x00000004ff047899 */ /* 0x000fe40008011604 */
[----:B------:R-:W-:Y:S02]  /*4df0*/  ULEA.HI UR21, UR21, UR6, URZ, 0x5 ;  /* 0x0000000615157291 */ /* 0x000fe4000f8f28ff */
[----:B------:R-:W-:Y:S02]  /*4e00*/  ULOP3.LUT UR5, UR5, 0x3fff, URZ, 0xc0, !UPT ;  /* 0x00003fff05057892 */ /* 0x000fe4000f8ec0ff */
[----:B------:R-:W-:Y:S02]  /*4e10*/  USHF.R.S32.HI UR21, URZ, 0x5, UR21 ;  /* 0x00000005ff157899 */ /* 0x000fe40008011415 */
[----:B------:R-:W-:-:S02]  /*4e20*/  ULOP3.LUT UR18, UR4, 0x3fff, URZ, 0xc0, !UPT ;  /* 0x00003fff04127892 */ /* 0x000fc4000f8ec0ff */
[----:B------:R-:W-:Y:S02]  /*4e30*/  UISETP.LT.AND UP0, UPT, UR21, 0x1, UPT ;  /* 0x000000011500788c */ /* 0x000fe4000bf01270 */
[----:B------:R-:W-:Y:S02]  /*4e40*/  ULOP3.LUT UR17, UR5, 0x10000, URZ, 0xfc, !UPT ;  /* 0x0001000005117892 */ /* 0x000fe4000f8efcff */
[----:B------:R-:W-:Y:S02]  /*4e50*/  ULOP3.LUT UR18, UR18, 0x10000, URZ, 0xfc, !UPT ;  /* 0x0001000012127892 */ /* 0x000fe4000f8efcff */
[----:B------:R-:W-:Y:S01]  /*4e60*/  USEL UR25, UR21, 0x1, !UP0 ;  /* 0x0000000115197887 */ /* 0x000fe2000c000000 */
[----:B------:R-:W-:Y:S01]  /*4e70*/  UMOV UR11, URZ ;  /* 0x000000ff000b7c82 */ /* 0x000fe20008000000 */
[----:B------:R-:W-:Y:S01]  /*4e80*/  UMOV UR22, 0x0 ;  /* 0x0000000000167882 */ /* 0x000fe20000000000 */
[----:B------:R-:W-:Y:S01]  /*4e90*/  UMOV UR23, 0x84004a0 ;  /* 0x084004a000177882 */ /* 0x000fe20000000000 */
[----:B-1----:R-:W-:-:S15]  /*4ea0*/  R2UR UR26, R0 ;  /* 0x00000000001a72ca */ /* 0x002fde00000e0000 */
.L_x_104:
[C---:B------:R-:W-:Y:S02]  /*4eb0*/  LEA R0, R8.reuse, UR13, 0x3 ;  /* 0x0000000d08007c11 */ /* 0x040fe4000f8e18ff */
[----:B------:R-:W-:Y:S02]  /*4ec0*/  SHF.L.U32 R4, R3, 0x1f, RZ ;  /* 0x0000001f03047819 */ /* 0x000fe400000006ff */
[----:B------:R-:W-:Y:S02]  /*4ed0*/  LEA R5, R8, UR13, 0x4 ;  /* 0x0000000d08057c11 */ /* 0x000fe4000f8e20ff */
[----:B------:R-:W1:Y:S02]  /*4ee0*/  SYNCS.PHASECHK.TRANS64.TRYWAIT P0, [R0+URZ+0x260], R4 ;  /* 0x00026004000075a7 */ /* 0x000e6400080011ff */
[----:B-1-3--:R-:W-:Y:S05]  /*4ef0*/  @!P0 BRA `(.L_x_97) ;  /* 0x00000074006c8947 */ /* 0x00afea0003800000 */
.L_x_249:
[----:B-1----:R-:W1:Y:S01]  /*4f00*/  LDS.128 R4, [R5+0x2f0] ;  /* 0x0002f00005047984 */ /* 0x002e620000000c00 */
[----:B------:R-:W-:Y:S02]  /*4f10*/  VIADD R0, R0, 0x270 ;  /* 0x0000027000007836 */ /* 0x000fe40000000000 */
[----:B------:R-:W-:Y:S01]  /*4f20*/  VIADD R8, R8, 0x1 ;  /* 0x0000000108087836 */ /* 0x000fe20000000000 */
[----:B------:R-:W-:Y:S01]  /*4f30*/  @!PT LDS RZ, [RZ] ;  /* 0x00000000fffff984 */ /* 0x000fe20000000800 */
[----:B------:R-:W-:Y:S01]  /*4f40*/  @!PT LDS RZ, [RZ] ;  /* 0x00000000fffff984 */ /* 0x000fe20000000800 */
[----:B------:R-:W-:Y:S01]  /*4f50*/  @!PT LDS RZ, [RZ] ;  /* 0x00000000fffff984 */ /* 0x000fe20000000800 */
[----:B------:R-:W-:Y:S01]  /*4f60*/  @!PT LDS RZ, [RZ] ;  /* 0x00000000fffff984 */ /* 0x000fe20000000800 */
[----:B------:R2:W-:Y:S06]  /*4f70*/  MEMBAR.ALL.CTA ;  /* 0x0000000000007992 */ /* 0x0005ec0000008000 */
[----:B--2---:R-:W2:Y:S01]  /*4f80*/  FENCE.VIEW.ASYNC.S ;  /* 0x00000000000073c6 */ /* 0x004ea20000000000 */
[----:B------:R-:W-:-:S04]  /*4f90*/  PRMT R0, RZ, 0x654, R0 ;  /* 0x00000654ff007816 */ /* 0x000fc80000000000 */
[----:B--2---:R2:W-:Y:S01]  /*4fa0*/  SYNCS.ARRIVE.TRANS64.RED.A1T0 RZ, [R0+URZ], RZ ;  /* 0x000000ff00ff79a7 */ /* 0x0045e200081004ff */
[----:B-1----:R-:W-:Y:S01]  /*4fb0*/  LOP3.LUT P1, RZ, R6, 0x1, RZ, 0xc0, !PT ;  /* 0x0000000106ff7812 */ /* 0x002fe2000782c0ff */
[----:B--2---:R-:W-:-:S12]  /*4fc0*/  BRA.U UP3, `(.L_x_98) ;  /* 0x0000000103cc7547 */ /* 0x004fd8000b800000 */
[----:B------:R-:W1:Y:S01]  /*4fd0*/  LDCU UR4, c[0x0][0x38c] ;  /* 0x00007180ff0477ac */ /* 0x000e620008000800 */
[----:B------:R-:W-:Y:S02]  /*4fe0*/  PLOP3.LUT P2, PT, PT, PT, PT, 0x80, 0x8 ;  /* 0x000000000008781c */ /* 0x000fe40003f4f070 */
[----:B------:R-:W-:Y:S01]  /*4ff0*/  SHF.L.U32 R4, R9, 0x1f, RZ ;  /* 0x0000001f09047819 */ /* 0x000fe200000006ff */
[----:B------:R-:W-:Y:S02]  /*5000*/  ULEA UR19, UR20, UR13, 0x3 ;  /* 0x0000000d14137291 */ /* 0x000fe4000f8e18ff */
[----:B-1----:R-:W-:-:S06]  /*5010*/  UISETP.GE.AND UP0, UPT, UR4, 0x1, UPT ;  /* 0x000000010400788c */ /* 0x002fcc000bf06270 */
[----:B------:R-:W-:-:S05]  /*5020*/  PLOP3.LUT P0, PT, PT, PT, UP0, 0x80, 0x8 ;  /* 0x000000000008781c */ /* 0x000fca0003f0f008 */
[----:B------:R-:W-:-:S08]  /*5030*/  @UP0 ULEA UR4, UR10, UR13, 0x3 ;  /* 0x0000000d0a040291 */ /* 0x000fd0000f8e18ff */
[----:B------:R-:W-:-:S04]  /*5040*/  @P0 SHF.L.U32 R0, R2, 0x1f, RZ ;  /* 0x0000001f02000819 */ /* 0x000fc800000006ff */
[----:B------:R1:W2:Y:S01]  /*5050*/  @P0 SYNCS.PHASECHK.TRANS64.TRYWAIT P2, [UR4], R0 ;  /* 0x00000000ff0005a7 */ /* 0x0002a20008041104 */
[----:B------:R-:W3:Y:S02]  /*5060*/  SYNCS.PHASECHK.TRANS64.TRYWAIT P0, [UR19+0x2a0], R4 ;  /* 0x0002a004ff0075a7 */ /* 0x000ee40008001113 */
[----:B-123--:R-:W-:Y:S05]  /*5070*/  @!P0 BRA `(.L_x_99) ;  /* 0x0000007400208947 */ /* 0x00efea0003800000 */
.L_x_251:
[----:B------:R-:W-:Y:S01]  /*5080*/  UMOV UR14, UR11 ;  /* 0x0000000b000e7c82 */ /* 0x000fe20008000000 */
[----:B------:R-:W-:Y:S05]  /*5090*/  BRA.U !UP0, `(.L_x_100) ;  /* 0x0000000108887547 */ /* 0x000fea000b800000 */
[----:B------:R-:W-:Y:S02]  /*50a0*/  UIADD3 UR14, UPT, UPT, UR25, UR11, URZ ;  /* 0x0000000b190e7290 */ /* 0x000fe4000fffe0ff */
[----:B------:R-:W-:Y:S02]  /*50b0*/  ULEA UR15, UR20, UR26, 0x7 ;  /* 0x0000001a140f7291 */ /* 0x000fe4000f8e38ff */
[----:B------:R-:W-:Y:S01]  /*50c0*/  UPLOP3.LUT UP2, UPT, UPT, UPT, UPT, 0x40, 0x4 ;  /* 0x000000000004789c */ /* 0x000fe20003f4e870 */
[----:B------:R-:W-:Y:S01]  /*50d0*/  UMOV UR12, UR21 ;  /* 0x00000015000c7c82 */ /* 0x000fe20008000000 */
[----:B------:R-:W-:-:S09]  /*50e0*/  UMOV UR5, UR10 ;  /* 0x0000000a00057c82 */ /* 0x000fd20008000000 */
.L_x_103:
[----:B--2---:R-:W-:Y:S01]  /*50f0*/  ULEA UR6, UR5, UR13, 0x3 ;  /* 0x0000000d05067291 */ /* 0x004fe2000f8e18ff */
[----:B---3--:R-:W-:Y:S11]  /*5100*/  @P2 BRA `(.L_x_101) ;  /* 0x00000000000c2947 */ /* 0x008ff60003800000 */
[----:B-1----:R-:W-:Y:S04]  /*5110*/  SHF.L.U32 R4, R2, 0x1f, RZ ;  /* 0x0000001f02047819 */ /* 0x002fe800000006ff */
[----:B------:R-:W1:Y:S02]  /*5120*/  SYNCS.PHASECHK.TRANS64.TRYWAIT P0, [UR6], R4 ;  /* 0x00000004ff0075a7 */ /* 0x000e640008001106 */
[----:B-1----:R-:W-:Y:S05]  /*5130*/  @!P0 BRA `(.L_x_102) ;  /* 0x0000007400088947 */ /* 0x002fea0003800000 */
.L_x_101:
[----:B------:R-:W-:Y:S01]  /*5140*/  UISETP.NE.AND UP0, UPT, UR12, 0x1, UPT ;  /* 0x000000010c00788c */ /* 0x000fe2000bf05270 */
[----:B------:R-:W-:Y:S01]  /*5150*/  PLOP3.LUT P2, PT, PT, PT, PT, 0x80, 0x8 ;  /* 0x000000000008781c */ /* 0x000fe20003f4f070 */
[----:B------:R-:W-:Y:S02]  /*5160*/  UIADD3 UR4, UPT, UPT, UR5, 0x1, URZ ;  /* 0x0000000105047890 */ /* 0x000fe4000fffe0ff */
[----:B------:R-:W-:Y:S02]  /*5170*/  ULEA UR8, UR5, UR18, 0x8 ;  /* 0x0000001205087291 */ /* 0x000fe4000f8e40ff */
[----:B------:R-:W-:Y:S01]  /*5180*/  UISETP.NE.AND UP1, UPT, UR4, 0x21, UPT ;  /* 0x000000210400788c */ /* 0x000fe2000bf25270 */
[----:B------:R-:W-:Y:S01]  /*5190*/  PLOP3.LUT P0, PT, PT, PT, UP0, 0x80, 0x8 ;  /* 0x000000000008781c */ /* 0x000fe20003f0f008 */
[----:B------:R-:W-:Y:S02]  /*51a0*/  UIADD3 UR11, UPT, UPT, UR11, 0x1, URZ ;  /* 0x000000010b0b7890 */ /* 0x000fe4000fffe0ff */
[----:B------:R-:W-:Y:S02]  /*51b0*/  USEL UR7, URZ, 0x1, UP1 ;  /* 0x00000001ff077887 */ /* 0x000fe40008800000 */
[----:B------:R-:W-:Y:S01]  /*51c0*/  USEL UR10, UR4, URZ, UP1 ;  /* 0x000000ff040a7287 */ /* 0x000fe20008800000 */
[----:B------:R-:W-:Y:S01]  /*51d0*/  UMOV UR9, 0xc0004010 ;  /* 0xc000401000097882 */ /* 0x000fe20000000000 */
[----:B------:R-:W-:Y:S02]  /*51e0*/  UIADD3 UR12, UPT, UPT, UR12, -0x1, URZ ;  /* 0xffffffff0c0c7890 */ /* 0x000fe4000fffe0ff */
[----:B------:R-:W-:Y:S01]  /*51f0*/  LOP3.LUT R2, R2, UR7, RZ, 0x3c, !PT ;  /* 0x0000000702027c12 */ /* 0x000fe2000f8e3cff */
[----:B------:R-:W-:Y:S01]  /*5200*/  @UP0 ULEA UR4, UR10, UR13, 0x3 ;  /* 0x0000000d0a040291 */ /* 0x000fe2000f8e18ff */
[----:B------:R-:W-:Y:S02]  /*5210*/  UMOV UR7, 0xc0004010 ;  /* 0xc000401000077882 */ /* 0x000fe40000000000 */
[----:B-1----:R-:W-:Y:S01]  /*5220*/  @P0 SHF.L.U32 R0, R2, 0x1f, RZ ;  /* 0x0000001f02000819 */ /* 0x002fe200000006ff */
[----:B------:R-:W-:Y:S05]  /*5230*/  UISETP.NE.AND UP0, UPT, UR11, UR14, UPT ;  /* 0x0000000e0b00728c */ /* 0x000fea000bf05270 */
[----:B------:R2:W3:Y:S01]  /*5240*/  @P0 SYNCS.PHASECHK.TRANS64.TRYWAIT P2, [UR4], R0 ;  /* 0x00000000ff0005a7 */ /* 0x0004e20008041104 */
[----:B------:R-:W-:Y:S02]  /*5250*/  UIADD3 UR4, UPT, UPT, UR6, 0x108, URZ ;  /* 0x0000010806047890 */ /* 0x000fe4000fffe0ff */
[----:B------:R-:W-:Y:S03]  /*5260*/  ULEA UR6, UR5, UR17, 0x7 ;  /* 0x0000001105067291 */ /* 0x000fe6000f8e38ff */
[----:B------:R-:W-:Y:S06]  /*5270*/  UMOV UR5, UR10 ;  /* 0x0000000a00057c82 */ /* 0x000fec0008000000 */
[----:B------:R2:W-:Y:S01]  /*5280*/  UTCIMMA.2CTA gdesc[UR6], gdesc[UR8], tmem[UR15], tmem[UR22], idesc[UR23], UP2 ;  /* 0x00ff1608060075ea */ /* 0x0005e2000920010f */
[----:B------:R-:W-:Y:S01]  /*5290*/  UPLOP3.LUT UP2, UPT, UPT, UPT, UPT, 0x80, 0x8 ;  /* 0x000000000008789c */ /* 0x000fe20003f4f070 */
[----:B------:R2:W-:Y:S01]  /*52a0*/  UTCBAR.2CTA.MULTICAST [UR4], URZ, UR16 ;  /* 0x000000ff040073e9 */ /* 0x0005e20008200810 */
[----:B------:R-:W-:Y:S09]  /*52b0*/  BRA.U UP0, `(.L_x_103) ;  /* 0xfffffffd008c7547 */ /* 0x000ff2000b83ffff */
.L_x_100:
[----:B--2---:R-:W-:Y:S01]  /*52c0*/  UIADD3 UR4, UPT, UPT, UR19, 0x280, URZ ;  /* 0x0000028013047890 */ /* 0x004fe2000fffe0ff */
[----:B------:R-:W-:-:S08]  /*52d0*/  UMOV UR11, UR14 ;  /* 0x0000000e000b7c82 */ /* 0x000fd00008000000 */
[----:B------:R2:W-:Y:S01]  /*52e0*/  UTCBAR.2CTA.MULTICAST [UR4], URZ, UR24 ;  /* 0x000000ff040073e9 */ /* 0x0005e20008200818 */
[----:B------:R-:W-:Y:S02]  /*52f0*/  NOP ;  /* 0x0000000000007918 */ /* 0x000fe40000000000 */
.L_x_98:
[----:B--2---:R-:W-:Y:S01]  /*5300*/  UIADD3 UR4, UPT, UPT, UR20, 0x1, URZ ;  /* 0x0000000114047890 */ /* 0x004fe2000fffe0ff */
[----:B------:R-:W-:-:S03]  /*5310*/  ISETP.NE.AND P0, PT, R8, 0x2, PT ;  /* 0x000000020800780c */ /* 0x000fc60003f05270 */
[----:B------:R-:W-:Y:S01]  /*5320*/  UISETP.NE.AND UP0, UPT, UR4, 0x4, UPT ;  /* 0x000000040400788c */ /* 0x000fe2000bf05270 */
[----:B-1----:R-:W-:Y:S02]  /*5330*/  SEL R0, RZ, 0x1, P0 ;  /* 0x00000001ff007807 */ /* 0x002fe40000000000 */
[----:B------:R-:W-:Y:S01]  /*5340*/  SEL R8, R8, RZ, P0 ;  /* 0x000000ff08087207 */ /* 0x000fe20000000000 */
[----:B------:R-:W-:Y:S01]  /*5350*/  USEL UR5, URZ, 0x1, UP0 ;  /* 0x00000001ff057887 */ /* 0x000fe20008000000 */
[----:B------:R-:W-:Y:S01]  /*5360*/  LOP3.LUT R3, R3, R0, RZ, 0x3c, !PT ;  /* 0x0000000003037212 */ /* 0x000fe200078e3cff */
[----:B------:R-:W-:-:S04]  /*5370*/  USEL UR20, UR4, URZ, UP0 ;  /* 0x000000ff04147287 */ /* 0x000fc80008000000 */
[----:B------:R-:W-:Y:S01]  /*5380*/  LOP3.LUT R9, R9, UR5, RZ, 0x3c, !PT ;  /* 0x0000000509097c12 */ /* 0x000fe2000f8e3cff */
[----:B------:R-:W-:Y:S07]  /*5390*/  @P1 BRA `(.L_x_104) ;  /* 0xfffffff800c41947 */ /* 0x000fee000383ffff */
[----:B------:R-:W1:Y:S01]  /*53a0*/  S2UR UR8, SR_CgaCtaId ;  /* 0x00000000000879c3 */ /* 0x000e620000008800 */
[----:B------:R-:W-:Y:S01]  /*53b0*/  ELECT P0, URZ, PT ;  /* 0x0000000000ff782f */ /* 0x000fe20003800000 */
[----:B------:R-:W-:Y:S01]  /*53c0*/  HFMA2 R0, -RZ, RZ, 0, 5.9604644775390625e-08 ;  /* 0x00000001ff007431 */ /* 0x000fe200000001ff */
[----:B------:R-:W-:-:S05]  /*53d0*/  UMOV UR4, 0x40 ;  /* 0x0000004000047882 */ /* 0x000fca0000000000 */
[----:B------:R-:W-:Y:S01]  /*53e0*/  UVIRTCOUNT.DEALLOC.SMPOOL 0x80 ;  /* 0x000000800000784c */ /* 0x000fe20000000000 */
[----:B------:R-:W-:Y:S02]  /*53f0*/  UISETP.NE.AND UP1, UPT, UR28, URZ, UPT ;  /* 0x000000ff1c00728c */ /* 0x000fe4000bf25270 */
[----:B-1----:R-:W-:-:S09]  /*5400*/  ULEA UR8, UR8, UR4, 0x18 ;  /* 0x0000000408087291 */ /* 0x002fd2000f8ec0ff */
[----:B------:R1:W-:Y:S01]  /*5410*/  @P0 STS.U8 [UR8+0x1c], R0 ;  /* 0x00001c00ff000988 */ /* 0x0003e20008000008 */
[----:B------:R-:W-:Y:S05]  /*5420*/  BRA.U UP1, `(.L_x_105) ;  /* 0x0000000101a07547 */ /* 0x000fea000b800000 */
[----:B------:R-:W-:Y:S01]  /*5430*/  UIADD3 UR7, UPT, UPT, UR13, 0x2a0, URZ ;  /* 0x000002a00d077890 */ /* 0x000fe2000fffe0ff */
[----:B------:R-:W-:-:S03]  /*5440*/  SHF.L.U32 R2, R9, 0x1f, RZ ;  /* 0x0000001f09027819 */ /* 0x000fc600000006ff */
[----:B------:R-:W-:-:S09]  /*5450*/  ULEA UR4, UR20, UR7, 0x3 ;  /* 0x0000000714047291 */ /* 0x000fd2000f8e18ff */
[----:B------:R-:W2:Y:S02]  /*5460*/  SYNCS.PHASECHK.TRANS64.TRYWAIT P0, [UR4], R2 ;  /* 0x00000002ff0075a7 */ /* 0x000ea40008001104 */
[----:B--2---:R-:W-:Y:S05]  /*5470*/  @!P0 BRA `(.L_x_106) ;  /* 0x0000007000508947 */ /* 0x004fea0003800000 */
.L_x_254:
        /* <DEDUP_REMOVED lines=9> */
.L_x_256:
        /* <DEDUP_REMOVED lines=9> */
.L_x_258:
[----:B------:R-:W-:-:S04]  /*55a0*/  UIADD3 UR4, UPT, UPT, UR4, 0x1, URZ ;  /* 0x0000000104047890 */ /* 0x000fc8000fffe0ff */
[----:B------:R-:W-:-:S04]  /*55b0*/  UISETP.NE.AND UP0, UPT, UR4, 0x4, UPT ;  /* 0x000000040400788c */ /* 0x000fc8000bf05270 */
[----:B------:R-:W-:Y:S02]  /*55c0*/  USEL UR5, URZ, 0x1, UP0 ;  /* 0x00000001ff057887 */ /* 0x000fe40008000000 */
[----:B------:R-:W-:-:S04]  /*55d0*/  USEL UR4, UR4, URZ, UP0 ;  /* 0x000000ff04047287 */ /* 0x000fc80008000000 */
[----:B------:R-:W-:Y:S01]  /*55e0*/  ULEA UR4, UR4, UR7, 0x3 ;  /* 0x0000000704047291 */ /* 0x000fe2000f8e18ff */
[----:B------:R-:W-:-:S04]  /*55f0*/  LOP3.LUT R2, R2, UR5, RZ, 0x3c, !PT ;  /* 0x0000000502027c12 */ /* 0x000fc8000f8e3cff */
[----:B------:R-:W-:Y:S01]  /*5600*/  SHF.L.U32 R2, R2, 0x1f, RZ ;  /* 0x0000001f02027819 */ /* 0x000fe200000006ff */
[----:B-1----:R-:W-:-:S04]  /*5610*/  IMAD.U32 R0, RZ, RZ, UR4 ;  /* 0x00000004ff007e24 */ /* 0x002fc8000f8e00ff */
[----:B------:R1:W2:Y:S03]  /*5620*/  SYNCS.PHASECHK.TRANS64.TRYWAIT P0, [R0+URZ], R2 ;  /* 0x00000002000075a7 */ /* 0x0002a600080011ff */
[----:B--2---:R-:W-:Y:S05]  /*5630*/  @!P0 NANOSLEEP.SYNCS 0x989680 ;  /* 0x009896800000895d */ /* 0x004fea0003900000 */
[----:B------:R-:W2:Y:S02]  /*5640*/  @!P0 SYNCS.PHASECHK.TRANS64 P0, [R0+URZ], R2 ;  /* 0x00000002000085a7 */ /* 0x000ea400080010ff */
[----:B--2---:R-:W-:Y:S05]  /*5650*/  @P0 BRA `(.L_x_109) ;  /* 0x0000000000200947 */ /* 0x004fea0003800000 */
.L_x_110:
[----:B--2---:R2:W4:Y:S02]  /*5660*/  SYNCS.PHASECHK.TRANS64.TRYWAIT P0, [R0+URZ], R2 ;  /* 0x00000002000075a7 */ /* 0x00452400080011ff */
[----:B----4-:R-:W-:Y:S05]  /*5670*/  @!P0 NANOSLEEP.SYNCS 0x989680 ;  /* 0x009896800000895d */ /* 0x010fea0003900000 */
[----:B------:R-:W4:Y:S02]  /*5680*/  @!P0 SYNCS.PHASECHK.TRANS64 P0, [R0+URZ], R2 ;  /* 0x00000002000085a7 */ /* 0x000f2400080010ff */
[----:B----4-:R-:W-:Y:S05]  /*5690*/  @!P0 BRA `(.L_x_110) ;  /* 0xfffffffc00f08947 */ /* 0x010fea000383ffff */
[----:B------:R-:W-:Y:S05]  /*56a0*/  BRA `(.L_x_109) ;  /* 0x00000000000c7947 */ /* 0x000fea0003800000 */
.L_x_105:
[----:B------:R-:W-:-:S04]  /*56b0*/  UIADD3 UR4, UPT, UPT, UR13, 0x2e0, URZ ;  /* 0x000002e00d047890 */ /* 0x000fc8000fffe0ff */
[----:B------:R-:W-:-:S09]  /*56c0*/  UPRMT UR4, UR29, 0x654, UR4 ;  /* 0x000006541d047896 */ /* 0x000fd20008000004 */
[----:B------:R-:W-:Y:S03]  /*56d0*/  SYNCS.ARRIVE.TRANS64.RED.A1T0 RZ, [UR4], RZ ;  /* 0x000000ffffff79a7 */ /* 0x000fe60008100404 */
.L_x_109:
[----:B-12---:R-:W-:Y:S01]  /*56e0*/  SHF.L.U32 R2, RZ, 0x1f, RZ ;  /* 0x0000001fff027819 */ /* 0x006fe200000006ff */
[----:B------:R-:W-:Y:S01]  /*56f0*/  UIADD3 UR4, UPT, UPT, UR13, 0x2e0, URZ ;  /* 0x000002e00d047890 */ /* 0x000fe2000fffe0ff */
[----:B------:R-:W-:Y:S02]  /*5700*/  PLOP3.LUT P0, PT, PT, PT, UP1, 0x80, 0x8 ;  /* 0x000000000008781c */ /* 0x000fe40003f0f018 */
[----:B------:R-:W1:Y:S02]  /*5710*/  SYNCS.PHASECHK.TRANS64.TRYWAIT P1, [UR13+0x2e0], R2 ;  /* 0x0002e002ff0075a7 */ /* 0x000e64000802110d */
[----:B-1----:R-:W-:Y:S09]  /*5720*/  @!P1 BRA `(.L_x_111) ;  /* 0x0000006c00ec9947 */ /* 0x002ff20003800000 */
.L_x_260:
[----:B------:R-:W-:Y:S01]  /*5730*/  @!UP1 UPRMT UR4, UR29, 0x654, UR4 ;  /* 0x000006541d049896 */ /* 0x000fe20008000004 */
[----:B------:R-:W-:Y:S01]  /*5740*/  UMOV UR5, 0xffff ;  /* 0x0000ffff00057882 */ /* 0x000fe20000000000 */
[----:B------:R-:W-:-:S07]  /*5750*/  UMOV UR6, 0x1 ;  /* 0x0000000100067882 */ /* 0x000fce0000000000 */
[----:B------:R-:W-:Y:S01]  /*5760*/  @!P0 SYNCS.ARRIVE.TRANS64.RED.A1T0 RZ, [UR4], RZ ;  /* 0x000000ffffff89a7 */ /* 0x000fe20008100404 */
[----:B------:R-:W-:Y:S01]  /*5770*/  NOP ;  /* 0x0000000000007918 */ /* 0x000fe20000000000 */
[----:B-1----:R-:W1:Y:S01]  /*5780*/  LDS R0, [UR8+0x14] ;  /* 0x00001408ff007984 */ /* 0x002e620008000800 */
[----:B------:R-:W-:-:S04]  /*5790*/  ULOP3.LUT UR4, UR26, 0xffff, URZ, 0xc0, !UPT ;  /* 0x0000ffff1a047892 */ /* 0x000fc8000f8ec0ff */
[----:B------:R-:W-:-:S04]  /*57a0*/  USHF.R.U32.HI UR4, URZ, 0x5, UR4 ;  /* 0x00000005ff047899 */ /* 0x000fc80008011604 */
[----:B------:R-:W-:Y:S02]  /*57b0*/  USHF.L.U32 UR5, UR5, UR4, URZ ;  /* 0x0000000405057299 */ /* 0x000fe400080006ff */
[----:B------:R-:W-:-:S04]  /*57c0*/  USHF.L.U32 UR4, UR6, UR4, URZ ;  /* 0x0000000406047299 */ /* 0x000fc800080006ff */
[----:B-1----:R-:W-:-:S04]  /*57d0*/  LOP3.LUT R0, R0, UR5, RZ, 0xc0, !PT ;  /* 0x0000000500007c12 */ /* 0x002fc8000f8ec0ff */
[----:B------:R-:W-:-:S13]  /*57e0*/  ISETP.NE.AND P0, PT, R0, UR5, PT ;  /* 0x0000000500007c0c */ /* 0x000fda000bf05270 */
[----:B------:R-:W-:Y:S05]  /*57f0*/  @P0 BRA `(.L_x_112) ;  /* 0x0000000000580947 */ /* 0x000fea0003800000 */
[----:B------:R-:W1:Y:S02]  /*5800*/  LDS R0, [UR8+0x18] ;  /* 0x00001808ff007984 */ /* 0x000e640008000800 */
[----:B-1----:R-:W-:-:S04]  /*5810*/  LOP3.LUT R0, R0, UR4, RZ, 0xc0, !PT ;  /* 0x0000000400007c12 */ /* 0x002fc8000f8ec0ff */
[----:B------:R-:W-:-:S13]  /*5820*/  ISETP.NE.AND P0, PT, R0, UR4, PT ;  /* 0x0000000400007c0c */ /* 0x000fda000bf05270 */
[----:B------:R-:W-:Y:S05]  /*5830*/  @P0 BRA `(.L_x_113) ;  /* 0x00000000003c0947 */ /* 0x000fea0003800000 */
[----:B------:R-:W1:Y:S01]  /*5840*/  S2R R2, SR_LANEID ;  /* 0x0000000000027919 */ /* 0x000e620000000000 */
[----:B------:R-:W-:-:S06]  /*5850*/  ULOP3.LUT UR5, URZ, UR5, URZ, 0x33, !UPT ;  /* 0x00000005ff057292 */ /* 0x000fcc000f8e33ff */
[----:B------:R-:W-:-:S04]  /*5860*/  IMAD.U32 R0, RZ, RZ, UR5 ;  /* 0x00000005ff007e24 */ /* 0x000fc8000f8e00ff */
[----:B------:R2:W4:Y:S02]  /*5870*/  REDUX UR7, R0 ;  /* 0x00000000000773c4 */ /* 0x0005240000000000 */
[----:B------:R1:W-:Y:S01]  /*5880*/  UTCATOMSWS.AND URZ, UR5 ;  /* 0x0000000500ff79e3 */ /* 0x0003e20008000000 */
[----:B--2---:R-:W-:Y:S01]  /*5890*/  LOP3.LUT R0, RZ, UR4, RZ, 0x33, !PT ;  /* 0x00000004ff007c12 */ /* 0x004fe2000f8e33ff */
[----:B------:R-:W-:Y:S02]  /*58a0*/  VOTEU.ANY UR4, UPT, PT ;  /* 0x0000000000047886 */ /* 0x000fe400038e0100 */
[----:B------:R-:W-:Y:S02]  /*58b0*/  UFLO.U32 UR4, UR4 ;  /* 0x00000004000472bd */ /* 0x000fe400080e0000 */
[----:B------:R-:W2:Y:S04]  /*58c0*/  REDUX UR6, R0 ;  /* 0x00000000000673c4 */ /* 0x000ea80000000000 */
[----:B-1----:R-:W-:-:S02]  /*58d0*/  ISETP.EQ.U32.AND P0, PT, R2, UR4, PT ;  /* 0x0000000402007c0c */ /* 0x002fc4000bf02070 */
[----:B----4-:R-:W-:-:S11]  /*58e0*/  MOV R2, UR7 ;  /* 0x0000000700027c02 */ /* 0x010fd60008000f00 */
[----:B------:R1:W-:Y:S01]  /*58f0*/  @P0 ATOMS.AND RZ, [UR8+0x14], R2 ;  /* 0x00001402ffff098c */ /* 0x0003e2000a800008 */
[----:B--2---:R-:W-:-:S05]  /*5900*/  IMAD.U32 R0, RZ, RZ, UR6 ;  /* 0x00000006ff007e24 */ /* 0x004fca000f8e00ff */
[----:B------:R1:W-:Y:S01]  /*5910*/  @P0 ATOMS.AND RZ, [UR8+0x18], R0 ;  /* 0x00001800ffff098c */ /* 0x0003e2000a800008 */
[----:B------:R-:W-:Y:S05]  /*5920*/  BRA `(.L_x_114) ;  /* 0x0000000000147947 */ /* 0x000fea0003800000 */
.L_x_113:
[----:B------:R-:W-:Y:S02]  /*5930*/  MOV R2, 0x5950 ;  /* 0x0000595000027802 */ /* 0x000fe40000000f00 */
[----:B---3-5:R-:W-:Y:S05]  /*5940*/  CALL.REL.NOINC `($__internal_0_$__cuda_sm10x_tcgen05_guardrail_trap_col_being_dealloced_not_returned_by_alloc) ;  /* 0x0000007000c87944 */ /* 0x028fea0003c00000 */
[----:B------:R-:W-:Y:S05]  /*5950*/  BRA `(.L_x_114) ;  /* 0x0000000000087947 */ /* 0x000fea0003800000 */
.L_x_112:
[----:B------:R-:W-:Y:S02]  /*5960*/  MOV R2, 0x5980 ;  /* 0x0000598000027802 */ /* 0x000fe40000000f00 */
[----:B---3-5:R-:W-:Y:S05]  /*5970*/  CALL.REL.NOINC `($__internal_2_$__cuda_sm10x_tcgen05_guardrail_trap_unallocated_columns_being_dealloced) ;  /* 0x0000007000d47944 */ /* 0x028fea0003c00000 */
.L_x_114:
[----:B------:R-:W-:Y:S01]  /*5980*/  NOP ;  /* 0x0000000000007918 */ /* 0x000fe20000000000 */
[----:B------:R-:W-:Y:S05]  /*5990*/  EXIT ;  /* 0x000000000000794d */ /* 0x000fea0003800000 */
.L_x_85:
[----:B------:R-:W-:-:S09]  /*59a0*/  UISETP.NE.OR UP0, UPT, UR25, 0x3, !UP3 ;  /* 0x000000031900788c */ /* 0x000fd2000df05670 */
[----:B------:R-:W-:Y:S05]  /*59b0*/  BRA.U UP0, `(.L_x_115) ;  /* 0x0000001100b87547 */ /* 0x000fea000b800000 */
[----:B------:R-:W1:Y:S01]  /*59c0*/  LDCU UR31, c[0x0][0x370] ;  /* 0x00006e00ff1f77ac */ /* 0x000e620008000800 */
[----:B------:R-:W2:Y:S01]  /*59d0*/  LDC.64 R16, c[0x0][0x348] ;  /* 0x0000d200ff107b82 */ /* 0x000ea20000000a00 */
[----:B------:R-:W-:Y:S02]  /*59e0*/  HFMA2 R13, -RZ, RZ, 0, 0 ;  /* 0x00000000ff0d7431 */ /* 0x000fe400000001ff */
[----:B------:R-:W-:Y:S01]  /*59f0*/  IMAD.MOV.U32 R15, RZ, RZ, 0x1 ;  /* 0x00000001ff0f7424 */ /* 0x000fe200078e00ff */
[----:B------:R-:W1:Y:S01]  /*5a00*/  LDCU.128 UR48, c[0x0][0xb10] ;  /* 0x00016200ff3077ac */ /* 0x000e620008000c00 */
[----:B------:R-:W-:Y:S01]  /*5a10*/  IMAD.MOV.U32 R14, RZ, RZ, RZ ;  /* 0x000000ffff0e7224 */ /* 0x000fe200078e00ff */
[----:B------:R-:W-:Y:S01]  /*5a20*/  MOV R7, 0x1000 ;  /* 0x0000100000077802 */ /* 0x000fe20000000f00 */
[----:B------:R-:W3:Y:S01]  /*5a30*/  LDCU UR30, c[0x0][0x374] ;  /* 0x00006e80ff1e77ac */ /* 0x000ee20008000800 */
[----:B------:R-:W4:Y:S01]  /*5a40*/  LDC.64 R2, c[0x0][0x888] ;  /* 0x00022200ff027b82 */ /* 0x000f220000000a00 */
[----:B------:R-:W3:Y:S01]  /*5a50*/  LDCU UR15, c[0x0][0xb0c] ;  /* 0x00016180ff0f77ac */ /* 0x000ee20008000800 */
[----:B------:R-:W2:Y:S06]  /*5a60*/  LDCU UR52, c[0x0][0xb20] ;  /* 0x00016400ff3477ac */ /* 0x000eac0008000800 */
[----:B------:R-:W4:Y:S01]  /*5a70*/  LDC.64 R4, c[0x0][0x890] ;  /* 0x00022400ff047b82 */ /* 0x000f220000000a00 */
[----:B------:R-:W2:Y:S01]  /*5a80*/  LDCU UR4, c[0x0][0xb30] ;  /* 0x00016600ff0477ac */ /* 0x000ea20008000800 */
[----:B------:R-:W-:Y:S01]  /*5a90*/  UMOV UR21, 0x400 ;  /* 0x0000040000157882 */ /* 0x000fe20000000000 */
[----:B-1----:R-:W-:-:S02]  /*5aa0*/  UIMAD.WIDE.U32 UR6, UR31, UR48, URZ ;  /* 0x000000301f0672a5 */ /* 0x002fc4000f8e00ff */
[----:B---3--:R-:W-:Y:S02]  /*5ab0*/  UIMAD.WIDE.U32 UR8, UR30, UR51, URZ ;  /* 0x000000331e0872a5 */ /* 0x008fe4000f8e00ff */
[----:B------:R-:W-:Y:S02]  /*5ac0*/  ULEA UR21, UR46, UR21, 0x18 ;  /* 0x000000152e157291 */ /* 0x000fe4000f8ec0ff */
[----:B------:R-:W-:Y:S02]  /*5ad0*/  UPLOP3.LUT UP2, UPT, UPT, UPT, UPT, 0x40, 0x4 ;  /* 0x000000000004789c */ /* 0x000fe40003f4e870 */
[----:B------:R-:W-:Y:S01]  /*5ae0*/  UIADD3 UR37, UPT, UPT, UR21, 0x228, URZ ;  /* 0x0000022815257890 */ /* 0x000fe2000fffe0ff */
[----:B------:R-:W-:Y:S01]  /*5af0*/  UMOV UR6, UR7 ;  /* 0x0000000700067c82 */ /* 0x000fe20008000000 */
[----:B------:R-:W-:Y:S01]  /*5b00*/  UMOV UR38, UR9 ;  /* 0x0000000900267c82 */ /* 0x000fe20008000000 */
[----:B------:R-:W-:Y:S02]  /*5b10*/  UISETP.GE.AND UP0, UPT, UR45, 0x1, UPT ;  /* 0x000000012d00788c */ /* 0x000fe4000bf06270 */
[----:B------:R-:W-:Y:S01]  /*5b20*/  UISETP.NE.AND UP4, UPT, UR45, 0x1, UPT ;  /* 0x000000012d00788c */ /* 0x000fe2000bf85270 */
[----:B------:R-:W1:Y:S01]  /*5b30*/  LDCU.64 UR22, c[0x0][0xb28] ;  /* 0x00016500ff1677ac */ /* 0x000e620008000a00 */
[----:B------:R-:W-:-:S02]  /*5b40*/  UISETP.NE.AND UP6, UPT, UR15, 0x1, UPT ;  /* 0x000000010f00788c */ /* 0x000fc4000bfc5270 */
[----:B------:R-:W-:Y:S02]  /*5b50*/  UISETP.NE.AND UP5, UPT, UR50, 0x1, UPT ;  /* 0x000000013200788c */ /* 0x000fe4000bfa5270 */
[----:B------:R-:W-:Y:S02]  /*5b60*/  UIADD3 UR41, UPT, UPT, UR21, 0x210, URZ ;  /* 0x0000021015297890 */ /* 0x000fe4000fffe0ff */
[----:B------:R-:W-:Y:S02]  /*5b70*/  UIADD3 UR33, UPT, UPT, UR21, 0x218, URZ ;  /* 0x0000021815217890 */ /* 0x000fe4000fffe0ff */
[----:B------:R-:W-:Y:S02]  /*5b80*/  UIADD3 UR25, UPT, UPT, UR21, 0x220, URZ ;  /* 0x0000022015197890 */ /* 0x000fe4000fffe0ff */
[----:B------:R-:W-:Y:S02]  /*5b90*/  UPRMT UR37, UR46, 0x654, UR37 ;  /* 0x000006542e257896 */ /* 0x000fe40008000025 */
[----:B------:R-:W-:-:S02]  /*5ba0*/  USHF.R.U32.HI UR39, URZ, UR49, UR6 ;  /* 0x00000031ff277299 */ /* 0x000fc40008011606 */
[----:B--2---:R-:W-:Y:S02]  /*5bb0*/  USHF.R.U32.HI UR38, URZ, UR52, UR38 ;  /* 0x00000034ff267299 */ /* 0x004fe40008011626 */
[----:B------:R-:W-:-:S11]  /*5bc0*/  UISETP.NE.AND UP3, UPT, UR4, 0x1, UPT ;  /* 0x000000010400788c */ /* 0x000fd6000bf65270 */
.L_x_126:
[C---:B------:R-:W-:Y:S02]  /*5bd0*/  LEA R12, R14.reuse, UR21, 0x3 ;  /* 0x000000150e0c7c11 */ /* 0x040fe4000f8e18ff */
[----:B------:R-:W-:Y:S02]  /*5be0*/  SHF.L.U32 R0, R13, 0x1f, RZ ;  /* 0x0000001f0d007819 */ /* 0x000fe400000006ff */
[----:B------:R-:W-:Y:S02]  /*5bf0*/  LEA R8, R14, UR21, 0x4 ;  /* 0x000000150e087c11 */ /* 0x000fe4000f8e20ff */
[----:B--2---:R-:W2:Y:S02]  /*5c00*/  SYNCS.PHASECHK.TRANS64.TRYWAIT P0, [R12+URZ+0x260], R0 ;  /* 0x000260000c0075a7 */ /* 0x004ea400080011ff */
[----:B--2---:R-:W-:Y:S05]  /*5c10*/  @!P0 BRA `(.L_x_116) ;  /* 0x0000006800c88947 */ /* 0x004fea0003800000 */
.L_x_261:
[----:B------:R-:W3:Y:S01]  /*5c20*/  LDS.128 R8, [R8+0x2f0] ;  /* 0x0002f00008087984 */ /* 0x000ee20000000c00 */
[----:B------:R-:W-:Y:S01]  /*5c30*/  UISETP.GE.AND UP0, UPT, UR45, 0x1, UPT ;  /* 0x000000012d00788c */ /* 0x000fe2000bf06270 */
[----:B------:R-:W-:Y:S01]  /*5c40*/  @!PT LDS RZ, [RZ] ;  /* 0x00000000fffff984 */ /* 0x000fe20000000800 */
[----:B------:R-:W-:Y:S01]  /*5c50*/  @!PT LDS RZ, [RZ] ;  /* 0x00000000fffff984 */ /* 0x000fe20000000800 */
[----:B------:R-:W-:Y:S01]  /*5c60*/  @!PT LDS RZ, [RZ] ;  /* 0x00000000fffff984 */ /* 0x000fe20000000800 */
[----:B------:R-:W-:Y:S01]  /*5c70*/  @!PT LDS RZ, [RZ] ;  /* 0x00000000fffff984 */ /* 0x000fe20000000800 */
[----:B------:R1:W-:Y:S06]  /*5c80*/  MEMBAR.ALL.CTA ;  /* 0x0000000000007992 */ /* 0x0003ec0000008000 */
[----:B-1----:R-:W1:Y:S01]  /*5c90*/  FENCE.VIEW.ASYNC.S ;  /* 0x00000000000073c6 */ /* 0x002e620000000000 */
[----:B---3--:R-:W-:Y:S11]  /*5ca0*/  LOP3.LUT P0, RZ, R10, 0x1, RZ, 0xc0, !PT ;  /* 0x000000010aff7812 */ /* 0x008ff6000780c0ff */
[----:B------:R-:W-:Y:S02]  /*5cb0*/  @!UPT UIADD3 URZ, UPT, UPT, URZ, URZ, URZ ;  /* 0x000000fffffff290 */ /* 0x000fe4000fffe0ff */
[----:B-1----:R-:W-:Y:S01]  /*5cc0*/  VOTEU.ANY UP1, P0 ;  /* 0x0000000000ff7886 */ /* 0x002fe20000020100 */
[----:B------:R-:W-:Y:S11]  /*5cd0*/  PLOP3.LUT P0, PT, PT, PT, UP1, 0x80, 0x8 ;  /* 0x000000000008781c */ /* 0x000ff60003f0f018 */
[----:B------:R-:W-:Y:S02]  /*5ce0*/  @!UPT UIADD3 URZ, UPT, UPT, URZ, URZ, URZ ;  /* 0x000000fffffff290 */ /* 0x000fe4000fffe0ff */
[----:B--2---:R-:W-:Y:S02]  /*5cf0*/  @P0 SHF.R.U32.HI R0, RZ, 0x10, R9 ;  /* 0x00000010ff000819 */ /* 0x004fe40000011609 */
[----:B------:R-:W-:Y:S02]  /*5d00*/  @P0 MOV R6, R8 ;  /* 0x0000000800060202 */ /* 0x000fe40000000f00 */
[----:B------:R-:W-:Y:S01]  /*5d10*/  @P0 R2UR UR4, R0 ;  /* 0x00000000000402ca */ /* 0x000fe200000e0000 */
[----:B------:R-:W-:Y:S01]  /*5d20*/  VIADD R0, R12, 0x270 ;  /* 0x000002700c007836 */ /* 0x000fe20000000000 */
[----:B------:R-:W-:Y:S02]  /*5d30*/  @P0 LOP3.LUT R8, R9, 0xffff, RZ, 0xc0, !PT ;  /* 0x0000ffff09080812 */ /* 0x000fe400078ec0ff */
[----:B------:R-:W-:Y:S02]  /*5d40*/  @P0 R2UR UR6, R6 ;  /* 0x00000000060602ca */ /* 0x000fe400000e0000 */
[----:B------:R-:W-:Y:S02]  /*5d50*/  PRMT R0, RZ, 0x654, R0 ;  /* 0x00000654ff007816 */ /* 0x000fe40000000000 */
[----:B------:R-:W-:Y:S02]  /*5d60*/  @P0 R2UR UR5, R8 ;  /* 0x00000000080502ca */ /* 0x000fe400000e0000 */
[----:B------:R1:W-:Y:S03]  /*5d70*/  SYNCS.ARRIVE.TRANS64.RED.A1T0 RZ, [R0+URZ], RZ ;  /* 0x000000ff00ff79a7 */ /* 0x0003e600081004ff */
[----:B------:R-:W-:Y:S04]  /*5d80*/  @UP1 UMOV UR29, UR4 ;  /* 0x00000004001d1c82 */ /* 0x000fe80008000000 */
[----:B------:R-:W-:Y:S04]  /*5d90*/  @UP1 UMOV UR14, UR6 ;  /* 0x00000006000e1c82 */ /* 0x000fe80008000000 */
[----:B------:R-:W-:Y:S01]  /*5da0*/  @UP1 UMOV UR13, UR5 ;  /* 0x00000005000d1c82 */ /* 0x000fe20008000000 */
[----:B------:R-:W-:Y:S05]  /*5db0*/  BRA.U !UP0, `(.L_x_117) ;  /* 0x0000000108a47547 */ /* 0x000fea000b800000 */
[----:B------:R-:W-:Y:S02]  /*5dc0*/  UIMAD.WIDE.U32 UR16, UR13, UR51, URZ ;  /* 0x000000330d1072a5 */ /* 0x000fe4000f8e00ff */
[----:B------:R-:W-:Y:S02]  /*5dd0*/  UIMAD.WIDE.U32 UR18, UR14, UR48, URZ ;  /* 0x000000300e1272a5 */ /* 0x000fe4000f8e00ff */
[----:B------:R-:W-:Y:S02]  /*5de0*/  USEL UR4, UR30, UR38, !UP5 ;  /* 0x000000261e047287 */ /* 0x000fe4000e800000 */
[----:B------:R-:W-:Y:S02]  /*5df0*/  USEL UR7, UR31, UR39, !UP6 ;  /* 0x000000271f077287 */ /* 0x000fe4000f000000 */
[----:B------:R-:W-:Y:S02]  /*5e00*/  UIMAD.WIDE.U32 UR8, UR4, UR22, URZ ;  /* 0x00000016040872a5 */ /* 0x000fe4000f8e00ff */
[----:B------:R-:W-:Y:S01]  /*5e10*/  UIMAD.WIDE.U32 UR10, UR7, UR22, URZ ;  /* 0x00000016070a72a5 */ /* 0x000fe2000f8e00ff */
[----:B------:R-:W-:Y:S02]  /*5e20*/  UMOV UR5, UR17 ;  /* 0x0000001100057c82 */ /* 0x000fe40008000000 */
[----:B------:R-:W-:Y:S03]  /*5e30*/  USHF.R.U32.HI UR6, URZ, UR52, UR5 ;  /* 0x00000034ff067299 */ /* 0x000fe60008011605 */
[----:B------:R-:W-:Y:S01]  /*5e40*/  UMOV UR5, UR19 ;  /* 0x0000001300057c82 */ /* 0x000fe20008000000 */
[----:B------:R-:W-:Y:S02]  /*5e50*/  USEL UR6, UR13, UR6, !UP5 ;  /* 0x000000060d067287 */ /* 0x000fe4000e800000 */
[----:B------:R-:W-:Y:S03]  /*5e60*/  USHF.R.U32.HI UR12, URZ, UR49, UR5 ;  /* 0x00000031ff0c7299 */ /* 0x000fe60008011605 */
[----:B------:R-:W-:Y:S02]  /*5e70*/  UMOV UR5, UR9 ;  /* 0x0000000900057c82 */ /* 0x000fe40008000000 */
[----:B------:R-:W-:Y:S03]  /*5e80*/  @UP4 USHF.R.U32.HI UR4, URZ, UR23, UR5 ;  /* 0x00000017ff044299 */ /* 0x000fe60008011605 */
[----:B------:R-:W-:Y:S01]  /*5e90*/  UMOV UR5, UR11 ;  /* 0x0000000b00057c82 */ /* 0x000fe20008000000 */
[----:B------:R-:W-:Y:S02]  /*5ea0*/  UIMAD UR4, UR45, UR4, URZ ;  /* 0x000000042d0472a4 */ /* 0x000fe4000f8e02ff */
[----:B------:R-:W-:Y:S02]  /*5eb0*/  @UP4 USHF.R.U32.HI UR7, URZ, UR23, UR5 ;  /* 0x00000017ff074299 */ /* 0x000fe40008011605 */
[----:B------:R-:W-:Y:S02]  /*5ec0*/  UIMAD.WIDE.U32 UR10, UR6, UR22, URZ ;  /* 0x00000016060a72a5 */ /* 0x000fe4000f8e00ff */
[----:B------:R-:W-:Y:S02]  /*5ed0*/  USEL UR5, UR14, UR12, !UP6 ;  /* 0x0000000c0e057287 */ /* 0x000fe4000f000000 */
[----:B------:R-:W-:Y:S02]  /*5ee0*/  UIMAD UR8, UR45, UR7, URZ ;  /* 0x000000072d0872a4 */ /* 0x000fe4000f8e02ff */
[----:B------:R-:W-:Y:S03]  /*5ef0*/  UISETP.GE.AND UP0, UPT, UR6, UR4, UPT ;  /* 0x000000040600728c */ /* 0x000fe6000bf06270 */
[----:B------:R-:W-:Y:S01]  /*5f00*/  UMOV UR4, UR11 ;  /* 0x0000000b00047c82 */ /* 0x000fe20008000000 */
[----:B------:R-:W-:Y:S02]  /*5f10*/  UISETP.GE.OR UP0, UPT, UR5, UR8, UP0 ;  /* 0x000000080500728c */ /* 0x000fe40008706670 */
[----:B------:R-:W-:Y:S02]  /*5f20*/  USHF.R.U32.HI UR4, URZ, UR23, UR4 ;  /* 0x00000017ff047299 */ /* 0x000fe40008011604 */
[----:B------:R-:W-:Y:S02]  /*5f30*/  UIMAD.WIDE.U32 UR8, UR5, UR22, URZ ;  /* 0x00000016050872a5 */ /* 0x000fe4000f8e00ff */
[----:B------:R-:W-:Y:S04]  /*5f40*/  USEL UR10, UR6, UR4, !UP4 ;  /* 0x00000004060a7287 */ /* 0x000fe8000e000000 */
[----:B------:R-:W-:Y:S01]  /*5f50*/  UIADD3 UR11, UPT, UPT, -UR10, URZ, URZ ;  /* 0x000000ff0a0b7290 */ /* 0x000fe2000fffe1ff */
[----:B------:R-:W-:Y:S02]  /*5f60*/  @!UP0 UMOV UR4, UR9 ;  /* 0x0000000900048c82 */ /* 0x000fe40008000000 */
[----:B------:R-:W-:Y:S02]  /*5f70*/  @!UP0 USHF.R.U32.HI UR4, URZ, UR23, UR4 ;  /* 0x00000017ff048299 */ /* 0x000fe40008011604 */
[----:B------:R-:W-:Y:S02]  /*5f80*/  UIMAD UR8, UR45, UR11, UR6 ;  /* 0x0000000b2d0872a4 */ /* 0x000fe4000f8e0206 */
[----:B------:R-:W-:Y:S04]  /*5f90*/  @!UP0 USEL UR4, UR5, UR4, !UP4 ;  /* 0x0000000405048287 */ /* 0x000fe8000e000000 */
[----:B------:R-:W-:Y:S02]  /*5fa0*/  @!UP0 UIMAD UR7, UR7, UR8, UR4 ;  /* 0x00000008070782a4 */ /* 0x000fe4000f8e0204 */
[----:B------:R-:W-:Y:S02]  /*5fb0*/  @!UP0 UIADD3 UR9, UPT, UPT, UR10, -UR4, URZ ;  /* 0x800000040a098290 */ /* 0x000fe4000fffe0ff */
[----:B------:R-:W-:Y:S02]  /*5fc0*/  UIADD3 UR8, UPT, UPT, -UR6, URZ, URZ ;  /* 0x000000ff06087290 */ /* 0x000fe4000fffe1ff */
[----:B------:R-:W-:Y:S02]  /*5fd0*/  UIADD3 UR4, UPT, UPT, -UR5, URZ, URZ ;  /* 0x000000ff05047290 */ /* 0x000fe4000fffe1ff */
[----:B------:R-:W-:Y:S03]  /*5fe0*/  @!UP0 UIMAD UR6, UR9, UR45, UR5 ;  /* 0x0000002d090682a4 */ /* 0x000fe6000f8e0205 */
[----:B------:R-:W-:Y:S01]  /*5ff0*/  @!UP0 UMOV UR5, UR7 ;  /* 0x0000000700058c82 */ /* 0x000fe20008000000 */
[----:B------:R-:W-:Y:S02]  /*6000*/  UIMAD UR7, UR15, UR4, UR14 ;  /* 0x000000040f0772a4 */ /* 0x000fe4000f8e020e */
[----:B------:R-:W-:Y:S02]  /*6010*/  UIMAD UR4, UR50, UR8, UR13 ;  /* 0x00000008320472a4 */ /* 0x000fe4000f8e020d */
[----:B------:R-:W-:Y:S02]  /*6020*/  UIMAD UR14, UR5, UR15, UR7 ;  /* 0x0000000f050e72a4 */ /* 0x000fe4000f8e0207 */
[----:B------:R-:W-:Y:S11]  /*6030*/  UIMAD UR13, UR6, UR50, UR4 ;  /* 0x00000032060d72a4 */ /* 0x000ff6000f8e0204 */
[----:B------:R-:W-:Y:S01]  /*6040*/  @!UPT UIADD3 URZ, UPT, UPT, URZ, URZ, URZ ;  /* 0x000000fffffff290 */ /* 0x000fe2000fffe0ff */
.L_x_117:
[----:B------:R-:W2:Y:S01]  /*6050*/  @!UP3 LDCU.128 UR8, c[0x0][0xb10] ;  /* 0x00016200ff08b7ac */ /* 0x000ea20008000c00 */
[C---:B----4-:R-:W-:Y:S02]  /*6060*/  ISETP.NE.U32.AND P1, PT, R4.reuse, RZ, PT ;  /* 0x000000ff0400720c */ /* 0x050fe40003f25070 */
[----:B------:R-:W-:Y:S02]  /*6070*/  ISETP.NE.U32.AND P0, PT, R4, RZ, PT ;  /* 0x000000ff0400720c */ /* 0x000fe40003f05070 */
[C---:B------:R-:W-:Y:S02]  /*6080*/  ISETP.NE.AND.EX P1, PT, R5.reuse, RZ, PT, P1 ;  /* 0x000000ff0500720c */ /* 0x040fe40003f25310 */
[----:B------:R-:W-:Y:S01]  /*6090*/  ISETP.NE.AND.EX P0, PT, R5, RZ, PT, P0 ;  /* 0x000000ff0500720c */ /* 0x000fe20003f05300 */
[----:B------:R-:W3:Y:S01]  /*60a0*/  @!UP3 LDCU UR5, c[0x0][0xb0c] ;  /* 0x00016180ff05b7ac */ /* 0x000ee20008000800 */
[----:B------:R-:W-:Y:S01]  /*60b0*/  SHF.L.U32 R9, R15, 0x1f, RZ ;  /* 0x0000001f0f097819 */ /* 0x000fe200000006ff */
[----:B------:R-:W-:Y:S02]  /*60c0*/  USHF.L.U32 UR42, UR32, 0x8, URZ ;  /* 0x00000008202a7899 */ /* 0x000fe400080006ff */
[----:B------:R-:W-:Y:S02]  /*60d0*/  USHF.L.U32 UR43, UR20, 0x6, URZ ;  /* 0x00000006142b7899 */ /* 0x000fe400080006ff */
[----:B--2---:R-:W-:Y:S07]  /*60e0*/  UIMAD.WIDE.U32 UR6, UR14, UR8, URZ ;  /* 0x000000080e0672a5 */ /* 0x004fee000f8e00ff */
[----:B------:R-:W-:Y:S01]  /*60f0*/  @!UP3 UMOV UR4, UR7 ;  /* 0x000000070004bc82 */ /* 0x000fe20008000000 */
[----:B---3--:R-:W-:Y:S02]  /*6100*/  @!UP3 UISETP.NE.AND UP0, UPT, UR5, 0x1, UPT ;  /* 0x000000010500b88c */ /* 0x008fe4000bf05270 */
[----:B------:R-:W-:Y:S02]  /*6110*/  @!UP3 USHF.R.U32.HI UR4, URZ, UR9, UR4 ;  /* 0x00000009ff04b299 */ /* 0x000fe40008011604 */
[----:B------:R-:W-:Y:S02]  /*6120*/  UIMAD.WIDE.U32 UR6, UR13, UR11, URZ ;  /* 0x0000000b0d0672a5 */ /* 0x000fe4000f8e00ff */
[----:B------:R-:W-:Y:S02]  /*6130*/  @!UP3 USEL UR8, UR14, UR4, !UP0 ;  /* 0x000000040e08b287 */ /* 0x000fe4000c000000 */
[----:B------:R-:W-:Y:S03]  /*6140*/  @!UP3 UISETP.NE.AND UP0, UPT, UR10, 0x1, UPT ;  /* 0x000000010a00b88c */ /* 0x000fe6000bf05270 */
[----:B------:R-:W-:Y:S02]  /*6150*/  @!UP3 UMOV UR6, UR7 ;  /* 0x000000070006bc82 */ /* 0x000fe40008000000 */
[----:B------:R-:W2:Y:S02]  /*6160*/  @!UP3 LDCU UR4, c[0x0][0xb20] ;  /* 0x00016400ff04b7ac */ /* 0x000ea40008000800 */
[----:B--2---:R-:W-:Y:S04]  /*6170*/  @!UP3 USHF.R.U32.HI UR6, URZ, UR4, UR6 ;  /* 0x00000004ff06b299 */ /* 0x004fe80008011606 */
[----:B------:R-:W-:Y:S04]  /*6180*/  @!UP3 USEL UR6, UR13, UR6, !UP0 ;  /* 0x000000060d06b287 */ /* 0x000fe8000c000000 */
[----:B------:R-:W-:Y:S02]  /*6190*/  @!UP3 UIADD3 UR4, UPT, UPT, -UR8, UR6, URZ ;  /* 0x000000060804b290 */ /* 0x000fe4000fffe1ff */
[----:B------:R-:W-:Y:S02]  /*61a0*/  @!UP3 UIADD3 UR6, UPT, UPT, UR8, -UR6, URZ ;  /* 0x800000060806b290 */ /* 0x000fe4000fffe0ff */
[----:B------:R-:W-:Y:S02]  /*61b0*/  @!UP3 UIMAD UR14, UR4, UR5, UR14 ;  /* 0x00000005040eb2a4 */ /* 0x000fe4000f8e020e */
[----:B------:R-:W-:Y:S01]  /*61c0*/  @!UP3 UIMAD UR13, UR6, UR10, UR13 ;  /* 0x0000000a060db2a4 */ /* 0x000fe2000f8e020d */
[----:B------:R-:W-:Y:S11]  /*61d0*/  BRA.U UP2, `(.L_x_118) ;  /* 0x0000000102107547 */ /* 0x000ff6000b800000 */
[----:B------:R-:W-:Y:S04]  /*61e0*/  MOV R6, UR47 ;  /* 0x0000002f00067c02 */ /* 0x000fe80008000f00 */
[----:B------:R-:W-:Y:S04]  /*61f0*/  SHF.L.U32 R6, R6, 0x1f, RZ ;  /* 0x0000001f06067819 */ /* 0x000fe800000006ff */
[----:B------:R-:W2:Y:S02]  /*6200*/  SYNCS.PHASECHK.TRANS64.TRYWAIT P2, [UR21+0x258], R6 ;  /* 0x00025806ff0075a7 */ /* 0x000ea40008041115 */
[----:B--2---:R-:W-:Y:S05]  /*6210*/  @!P2 BRA `(.L_x_119) ;  /* 0x00000064005ca947 */ /* 0x004fea0003800000 */
.L_x_118:
[----:B------:R-:W-:Y:S05]  /*6220*/  @!P1 BRA `(.L_x_120) ;  /* 0x0000000000309947 */ /* 0x000fea0003800000 */
[----:B------:R-:W-:Y:S01]  /*6230*/  ISETP.NE.U32.AND P1, PT, R2, RZ, PT ;  /* 0x000000ff0200720c */ /* 0x000fe20003f25070 */
[----:B------:R-:W2:Y:S01]  /*6240*/  LDCU.64 UR4, c[0x0][0x358] ;  /* 0x00006b00ff0477ac */ /* 0x000ea20008000a00 */
[----:B------:R-:W-:Y:S02]  /*6250*/  IMAD.MOV.U32 R80, RZ, RZ, 0x1 ;  /* 0x00000001ff507424 */ /* 0x000fe400078e00ff */
[----:B------:R-:W-:Y:S11]  /*6260*/  ISETP.NE.AND.EX P1, PT, R3, RZ, PT, P1 ;  /* 0x000000ff0300720c */ /* 0x000ff60003f25310 */
[----:B------:R-:W-:Y:S02]  /*6270*/  @!UPT UIADD3 URZ, UPT, UPT, URZ, URZ, URZ ;  /* 0x000000fffffff290 */ /* 0x000fe4000fffe0ff */
[----:B------:R-:W3:Y:S01]  /*6280*/  @P1 LDC.64 R10, c[0x0][0x888] ;  /* 0x00022200ff0a1b82 */ /* 0x000ee20000000a00 */
[----:B-1----:R-:W-:Y:S04]  /*6290*/  @P1 IMAD R0, R4, UR36, RZ ;  /* 0x0000002404001c24 */ /* 0x002fe8000f8e02ff */
[----:B---3--:R-:W-:Y:S04]  /*62a0*/  @P1 IMAD.WIDE R10, R0, 0x4, R10 ;  /* 0x00000004000a1825 */ /* 0x008fe800078e020a */
[----:B------:R-:W-:Y:S01]  /*62b0*/  HFMA2 R0, -RZ, RZ, 0, 5.9604644775390625e-08 ;  /* 0x00000001ff007431 */ /* 0x000fe200000001ff */
[----:B--2--5:R2:W5:Y:S04]  /*62c0*/  @P1 LDG.E R40, desc[UR4][R10.64] ;  /* 0x000000040a281981 */ /* 0x024568000c1e1900 */
[----:B------:R-:W-:Y:S01]  /*62d0*/  @!P1 PRMT R80, R0, 0x7610, R80 ;  /* 0x0000761000509816 */ /* 0x000fe20000000050 */
[----:B--2---:R-:W3:Y:S06]  /*62e0*/  @!P1 LDC R40, c[0x0][0x880] ;  /* 0x00022000ff289b82 */ /* 0x004eec0000000800 */
.L_x_120:
[----:B---3-5:R-:W-:Y:S01]  /*62f0*/  @!P0 ISETP.EQ.AND P1, PT, R40, RZ, PT ;  /* 0x000000ff2800820c */ /* 0x028fe20003f22270 */
[----:B------:R-:W-:Y:S01]  /*6300*/  @!UPT UIADD3 URZ, UPT, UPT, URZ, URZ, URZ ;  /* 0x000000fffffff290 */ /* 0x000fe2000fffe0ff */
[----:B------:R-:W-:Y:S11]  /*6310*/  @!P0 BRA `(.L_x_121) ;  /* 0x0000000000188947 */ /* 0x000ff60003800000 */
[----:B------:R-:W-:Y:S02]  /*6320*/  LOP3.LUT P0, RZ, R80, 0xff, RZ, 0xc0, !PT ;  /* 0x000000ff50ff7812 */ /* 0x000fe4000780c0ff */
[----:B------:R-:W-:Y:S04]  /*6330*/  ISETP.NE.U32.AND P1, PT, R2, RZ, PT ;  /* 0x000000ff0200720c */ /* 0x000fe80003f25070 */
[----:B------:R-:W-:Y:S04]  /*6340*/  ISETP.NE.AND.EX P1, PT, R3, RZ, PT, P1 ;  /* 0x000000ff0300720c */ /* 0x000fe80003f25310 */
[----:B------:R-:W-:Y:S03]  /*6350*/  PLOP3.LUT P1, PT, P1, PT, PT, 0x8, 0x80 ;  /* 0x000000000080781c */ /* 0x000fe60000f2e170 */
[----:B------:R-:W-:Y:S11]  /*6360*/  @P0 ISETP.EQ.AND P1, PT, R40, RZ, PT ;  /* 0x000000ff2800020c */ /* 0x000ff60003f22270 */
[----:B------:R-:W-:Y:S02]  /*6370*/  @!UPT UIADD3 URZ, UPT, UPT, URZ, URZ, URZ ;  /* 0x000000fffffff290 */ /* 0x000fe4000fffe0ff */
.L_x_121:
[----:B------:R-:W2:Y:S01]  /*6380*/  SYNCS.PHASECHK.TRANS64.TRYWAIT P2, [UR21+0x230], R9 ;  /* 0x00023009ff0075a7 */ /* 0x000ea20008041115 */
[----:B------:R-:W-:Y:S04]  /*6390*/  ELECT P0, URZ, PT ;  /* 0x0000000000ff782f */ /* 0x000fe80003800000 */
[----:B------:R-:W-:Y:S11]  /*63a0*/  PLOP3.LUT P1, PT, P1, P0, PT, 0xf2, 0x2f ;  /* 0x00000000002f781c */ /* 0x000ff60000f21e72 */
[----:B------:R-:W-:Y:S02]  /*63b0*/  @!UPT UIADD3 URZ, UPT, UPT, URZ, URZ, URZ ;  /* 0x000000fffffff290 */ /* 0x000fe4000fffe0ff */
[----:B------:R-:W-:Y:S05]  /*63c0*/  @!P1 IADD3 R8, P0, PT, R16, 0x580, RZ ;  /* 0x0000058010089810 */ /* 0x000fea0007f1e0ff */
[----:B-1----:R-:W-:Y:S01]  /*63d0*/  @!P1 IMAD.X R6, RZ, RZ, R17, P0 ;  /* 0x000000ffff069224 */ /* 0x002fe200000e0611 */
[----:B--2---:R-:W-:Y:S07]  /*63e0*/  @!P2 BRA `(.L_x_122) ;  /* 0x000000640000a947 */ /* 0x004fee0003800000 */
.L_x_264:
[----:B------:R-:W-:Y:S01]  /*63f0*/  @!P1 R2UR UR5, R8 ;  /* 0x00000000080592ca */ /* 0x000fe200000e0000 */
[----:B------:R-:W-:Y:S01]  /*6400*/  VOTEU.ALL UP0, P1 ;  /* 0x0000000000ff7886 */ /* 0x000fe20000800000 */
[----:B------:R-:W-:Y:S01]  /*6410*/  @!P1 R2UR UR4, R6 ;  /* 0x00000000060492ca */ /* 0x000fe200000e0000 */
[----:B------:R-:W-:Y:S01]  /*6420*/  UMOV UR16, 0x0 ;  /* 0x0000000000107882 */ /* 0x000fe20000000000 */
[----:B------:R-:W-:Y:S01]  /*6430*/  UMOV UR17, 0x10000000 ;  /* 0x1000000000117882 */ /* 0x000fe20000000000 */
[----:B------:R-:W-:Y:S01]  /*6440*/  UMOV UR44, UR36 ;  /* 0x00000024002c7c82 */ /* 0x000fe20008000000 */
[----:B------:R-:W-:Y:S01]  /*6450*/  @!UP0 UIADD3 UR40, UPT, UPT, UR21, 0x400, URZ ;  /* 0x0000040015288890 */ /* 0x000fe2000fffe0ff */
[----:B-1----:R-:W-:Y:S01]  /*6460*/  @!P1 IMAD.MOV.U32 R0, RZ, RZ, 0x1000 ;  /* 0x00001000ff009424 */ /* 0x002fe200078e00ff */
[----:B------:R-:W-:Y:S01]  /*6470*/  @!UP0 UIADD3 UR10, UPT, UPT, UR42, 0x80, URZ ;  /* 0x000000802a0a8890 */ /* 0x000fe2000fffe0ff */
[----:B------:R-:W-:Y:S01]  /*6480*/  @!P1 IADD3 R8, P0, PT, R16, 0x580, RZ ;  /* 0x0000058010089810 */ /* 0x000fe20007f1e0ff */
[----:B------:R-:W-:Y:S01]  /*6490*/  @!UP0 UIADD3 UR8, UPT, UPT, UR21, 0xc00, URZ ;  /* 0x00000c0015088890 */ /* 0x000fe2000fffe0ff */
[----:B------:R-:W-:Y:S02]  /*64a0*/  VOTEU.ALL UP0, P1 ;  /* 0x0000000000ff7886 */ /* 0x000fe40000800000 */
[----:B------:R-:W-:Y:S01]  /*64b0*/  IMAD.U32 R10, RZ, RZ, UR5 ;  /* 0x00000005ff0a7e24 */ /* 0x000fe2000f8e00ff */
[----:B------:R-:W-:Y:S01]  /*64c0*/  UMOV UR9, UR41 ;  /* 0x0000002900097c82 */ /* 0x000fe20008000000 */
[----:B------:R-:W-:Y:S01]  /*64d0*/  IMAD.U32 R11, RZ, RZ, UR4 ;  /* 0x00000004ff0b7e24 */ /* 0x000fe2000f8e00ff */
[----:B------:R-:W-:Y:S01]  /*64e0*/  UMOV UR11, UR43 ;  /* 0x0000002b000b7c82 */ /* 0x000fe20008000000 */
[----:B------:R-:W-:Y:S01]  /*64f0*/  UMOV UR12, UR36 ;  /* 0x00000024000c7c82 */ /* 0x000fe20008000000 */
[----:B------:R-:W-:Y:S01]  /*6500*/  @!P1 R2UR UR4, R10 ;  /* 0x000000000a0492ca */ /* 0x000fe200000e0000 */
[----:B------:R-:W-:Y:S01]  /*6510*/  UPRMT UR6, UR46, 0x654, UR41 ;  /* 0x000006542e067896 */ /* 0x000fe20008000029 */
[----:B------:R-:W-:Y:S01]  /*6520*/  @!P1 R2UR UR5, R11 ;  /* 0x000000000b0592ca */ /* 0x000fe200000e0000 */
[----:B------:R-:W-:Y:S11]  /*6530*/  @!P1 IMAD.X R6, RZ, RZ, R17, P0 ;  /* 0x000000ffff069224 */ /* 0x000ff600000e0611 */
[----:B------:R-:W-:Y:S01]  /*6540*/  @!UPT UIADD3 URZ, UPT, UPT, URZ, URZ, URZ ;  /* 0x000000fffffff290 */ /* 0x000fe2000fffe0ff */
[----:B------:R1:W-:Y:S01]  /*6550*/  @!UP0 UTMALDG.3D [UR40], [UR4], desc[UR16] ;  /* 0x00001028040085b4 */ /* 0x0003e20008011000 */
[----:B------:R-:W-:Y:S05]  /*6560*/  VOTEU.ALL UP0, P1 ;  /* 0x0000000000ff7886 */ /* 0x000fea0000800000 */
[----:B------:R1:W-:Y:S01]  /*6570*/  @!UP0 UTMALDG.3D [UR8], [UR4], desc[UR16] ;  /* 0x00001008040085b4 */ /* 0x0003e20008011000 */
[----:B------:R1:W-:Y:S01]  /*6580*/  @!P1 SYNCS.ARRIVE.TRANS64.RED.A0TR RZ, [UR21+0x210], R0 ;  /* 0x00021000ffff99a7 */ /* 0x0003e20008300415 */
[----:B------:R-:W-:Y:S01]  /*6590*/  SYNCS.ARRIVE.TRANS64.RED.A1T0 RZ, [UR6], RZ ;  /* 0x000000ffffff79a7 */ /* 0x000fe20008100406 */
[----:B------:R-:W2:Y:S02]  /*65a0*/  SYNCS.PHASECHK.TRANS64.TRYWAIT P2, [UR21+0x238], R9 ;  /* 0x00023809ff0075a7 */ /* 0x000ea40008041115 */
[----:B-12---:R-:W-:Y:S05]  /*65b0*/  @!P2 BRA `(.L_x_123) ;  /* 0x0000006000a4a947 */ /* 0x006fea0003800000 */
.L_x_266:
        /* <DEDUP_REMOVED lines=10> */
[----:B------:R-:W-:Y:S02]  /*6660*/  @!UP0 UIADD3 UR10, UPT, UPT, UR42, 0xa0, URZ ;  /* 0x000000a02a0a8890 */ /* 0x000fe4000fffe0ff */
[----:B------:R-:W-:Y:S01]  /*6670*/  @!UP0 UIADD3 UR8, UPT, UPT, UR21, 0x1c00, URZ ;  /* 0x00001c0015088890 */ /* 0x000fe2000fffe0ff */
[----:B------:R-:W-:Y:S01]  /*6680*/  IMAD.U32 R10, RZ, RZ, UR5 ;  /* 0x00000005ff0a7e24 */ /* 0x000fe2000f8e00ff */
[----:B------:R-:W-:Y:S01]  /*6690*/  VOTEU.ALL UP0, P1 ;  /* 0x0000000000ff7886 */ /* 0x000fe20000800000 */
[----:B------:R-:W-:Y:S01]  /*66a0*/  IMAD.U32 R11, RZ, RZ, UR4 ;  /* 0x00000004ff0b7e24 */ /* 0x000fe2000f8e00ff */
[----:B------:R-:W-:Y:S01]  /*66b0*/  UMOV UR9, UR33 ;  /* 0x0000002100097c82 */ /* 0x000fe20008000000 */
[----:B------:R-:W-:Y:S01]  /*66c0*/  UMOV UR11, UR43 ;  /* 0x0000002b000b7c82 */ /* 0x000fe20008000000 */
[----:B------:R-:W-:Y:S01]  /*66d0*/  @!P1 R2UR UR4, R10 ;  /* 0x000000000a0492ca */ /* 0x000fe200000e0000 */
[----:B------:R-:W-:Y:S01]  /*66e0*/  UMOV UR12, UR36 ;  /* 0x00000024000c7c82 */ /* 0x000fe20008000000 */
[----:B------:R-:W-:Y:S01]  /*66f0*/  @!P1 R2UR UR5, R11 ;  /* 0x000000000b0592ca */ /* 0x000fe200000e0000 */
[----:B------:R-:W-:Y:S01]  /*6700*/  UPRMT UR6, UR46, 0x654, UR33 ;  /* 0x000006542e067896 */ /* 0x000fe20008000021 */
[----:B------:R-:W-:Y:S11]  /*6710*/  @!P1 IMAD.X R6, RZ, RZ, R17, P0 ;  /* 0x000000ffff069224 */ /* 0x000ff600000e0611 */
[----:B------:R1:W-:Y:S01]  /*6720*/  @!UP0 UTMALDG.3D [UR32], [UR4], desc[UR16] ;  /* 0x00001020040085b4 */ /* 0x0003e20008011000 */
[----:B------:R-:W-:Y:S05]  /*6730*/  VOTEU.ALL UP0, P1 ;  /* 0x0000000000ff7886 */ /* 0x000fea0000800000 */
[----:B------:R1:W-:Y:S01]  /*6740*/  @!UP0 UTMALDG.3D [UR8], [UR4], desc[UR16] ;  /* 0x00001008040085b4 */ /* 0x0003e20008011000 */
[----:B------:R1:W-:Y:S01]  /*6750*/  @!P1 SYNCS.ARRIVE.TRANS64.RED.A0TR RZ, [UR21+0x218], R0 ;  /* 0x00021800ffff99a7 */ /* 0x0003e20008300415 */
[----:B------:R-:W-:Y:S01]  /*6760*/  SYNCS.ARRIVE.TRANS64.RED.A1T0 RZ, [UR6], RZ ;  /* 0x000000ffffff79a7 */ /* 0x000fe20008100406 */
[----:B------:R-:W2:Y:S02]  /*6770*/  SYNCS.PHASECHK.TRANS64.TRYWAIT P2, [UR21+0x240], R9 ;  /* 0x00024009ff0075a7 */ /* 0x000ea40008041115 */
[----:B-12---:R-:W-:Y:S05]  /*6780*/  @!P2 BRA `(.L_x_124) ;  /* 0x000000600048a947 */ /* 0x006fea0003800000 */
.L_x_268:
        /* <DEDUP_REMOVED lines=9> */
[----:B------:R-:W-:Y:S01]  /*6820*/  VIADD R14, R14, 0x1 ;  /* 0x000000010e0e7836 */ /* 0x000fe20000000000 */
        /* <DEDUP_REMOVED lines=10> */
[----:B------:R-:W-:Y:S01]  /*68d0*/  UMOV UR12, UR36 ;  /* 0x00000024000c7c82 */ /* 0x000fe20008000000 */
[----:B------:R-:W-:Y:S11]  /*68e0*/  UPRMT UR6, UR46, 0x654, UR25 ;  /* 0x000006542e067896 */ /* 0x000ff60008000019 */
[----:B------:R1:W-:Y:S01]  /*68f0*/  @!UP0 UTMALDG.3D [UR24], [UR4], desc[UR16] ;  /* 0x00001018040085b4 */ /* 0x0003e20008011000 */
[----:B------:R-:W-:Y:S05]  /*6900*/  VOTEU.ALL UP0, P1 ;  /* 0x0000000000ff7886 */ /* 0x000fea0000800000 */
[----:B------:R1:W-:Y:S01]  /*6910*/  @!UP0 UTMALDG.3D [UR8], [UR4], desc[UR16] ;  /* 0x00001008040085b4 */ /* 0x0003e20008011000 */
[----:B------:R1:W-:Y:S01]  /*6920*/  @!P1 SYNCS.ARRIVE.TRANS64.RED.A0TR RZ, [UR21+0x220], R0 ;  /* 0x00022000ffff99a7 */ /* 0x0003e20008300415 */
[----:B------:R-:W-:Y:S01]  /*6930*/  SYNCS.ARRIVE.TRANS64.RED.A1T0 RZ, [UR6], RZ ;  /* 0x000000ffffff79a7 */ /* 0x000fe20008100406 */
[----:B------:R-:W2:Y:S02]  /*6940*/  SYNCS.PHASECHK.TRANS64.TRYWAIT P0, [UR21+0x248], R9 ;  /* 0x00024809ff0075a7 */ /* 0x000ea40008001115 */
[----:B-12---:R-:W-:Y:S05]  /*6950*/  @!P0 BRA `(.L_x_125) ;  /* 0x0000005c00ec8947 */ /* 0x006fea0003800000 */
.L_x_270:
[----:B------:R-:W-:Y:S01]  /*6960*/  UPLOP3.LUT UP2, UPT, UPT, UPT, UPT, 0x80, 0x8 ;  /* 0x000000000008789c */ /* 0x000fe20003f4f070 */
[----:B------:R-:W-:Y:S01]  /*6970*/  @!P1 IADD3 R6, P0, PT, R16, 0x580, RZ ;  /* 0x0000058010069810 */ /* 0x000fe20007f1e0ff */
[----:B------:R-:W-:Y:S01]  /*6980*/  UMOV UR6, 0x0 ;  /* 0x0000000000067882 */ /* 0x000fe20000000000 */
[----:B------:R-:W-:Y:S01]  /*6990*/  UMOV UR7, 0x10000000 ;  /* 0x1000000000077882 */ /* 0x000fe20000000000 */
[----:B------:R-:W-:Y:S01]  /*69a0*/  VOTEU.ALL UP0, P1 ;  /* 0x0000000000ff7886 */ /* 0x000fe20000800000 */
[----:B------:R-:W-:Y:S01]  /*69b0*/  @!P1 R2UR UR5, R6 ;  /* 0x00000000060592ca */ /* 0x000fe200000e0000 */
[----:B-1----:R-:W-:Y:S01]  /*69c0*/  @!P1 IMAD.X R0, RZ, RZ, R17, P0 ;  /* 0x000000ffff009224 */ /* 0x002fe200000e0611 */
[----:B------:R-:W-:Y:S01]  /*69d0*/  UMOV UR19, UR43 ;  /* 0x0000002b00137c82 */ /* 0x000fe20008000000 */
[----:B------:R-:W-:Y:S01]  /*69e0*/  UMOV UR20, UR36 ;  /* 0x0000002400147c82 */ /* 0x000fe20008000000 */
[----:B------:R-:W-:Y:S01]  /*69f0*/  @!UP0 UIADD3 UR18, UPT, UPT, UR42, 0x60, URZ ;  /* 0x000000602a128890 */ /* 0x000fe2000fffe0ff */
[----:B------:R-:W-:Y:S01]  /*6a00*/  R2UR UR24, R82 ;  /* 0x00000000521872ca */ /* 0x000fe200000e0000 */
[----:B------:R-:W-:Y:S01]  /*6a10*/  @!UP0 UIADD3 UR16, UPT, UPT, UR21, 0x3400, URZ ;  /* 0x0000340015108890 */ /* 0x000fe2000fffe0ff */
[----:B------:R-:W-:Y:S01]  /*6a20*/  @!P1 R2UR UR4, R0 ;  /* 0x00000000000492ca */ /* 0x000fe200000e0000 */
[----:B------:R-:W-:Y:S01]  /*6a30*/  @!UP0 UIADD3 UR17, UPT, UPT, UR21, 0x228, URZ ;  /* 0x0000022815118890 */ /* 0x000fe2000fffe0ff */
[----:B------:R-:W-:Y:S01]  /*6a40*/  ISETP.NE.AND P0, PT, R14, 0x2, PT ;  /* 0x000000020e00780c */ /* 0x000fe20003f05270 */
[----:B------:R-:W-:Y:S01]  /*6a50*/  @!UP0 UIADD3 UR10, UPT, UPT, UR42, 0xe0, URZ ;  /* 0x000000e02a0a8890 */ /* 0x000fe2000fffe0ff */
[----:B------:R-:W-:Y:S01]  /*6a60*/  LOP3.LUT R15, R15, 0x1, RZ, 0x3c, !PT ;  /* 0x000000010f0f7812 */ /* 0x000fe200078e3cff */
[----:B------:R-:W-:Y:S01]  /*6a70*/  @!UP0 UIADD3 UR8, UPT, UPT, UR21, 0x3c00, URZ ;  /* 0x00003c0015088890 */ /* 0x000fe2000fffe0ff */
[----:B------:R-:W-:Y:S01]  /*6a80*/  IMAD.U32 R8, RZ, RZ, UR5 ;  /* 0x00000005ff087e24 */ /* 0x000fe2000f8e00ff */
[----:B------:R-:W-:Y:S01]  /*6a90*/  VOTEU.ALL UP0, P1 ;  /* 0x0000000000ff7886 */ /* 0x000fe20000800000 */
[----:B------:R-:W-:Y:S01]  /*6aa0*/  UMOV UR11, UR43 ;  /* 0x0000002b000b7c82 */ /* 0x000fe20008000000 */
[----:B------:R-:W-:Y:S01]  /*6ab0*/  UMOV UR12, UR36 ;  /* 0x00000024000c7c82 */ /* 0x000fe20008000000 */
[----:B------:R-:W-:Y:S01]  /*6ac0*/  UMOV UR9, UR17 ;  /* 0x0000001100097c82 */ /* 0x000fe20008000000 */
[----:B------:R-:W-:Y:S01]  /*6ad0*/  SEL R0, RZ, 0x1, P0 ;  /* 0x00000001ff007807 */ /* 0x000fe20000000000 */
[----:B------:R-:W-:Y:S01]  /*6ae0*/  UIADD3 UR32, UPT, UPT, UR13, UR24, URZ ;  /* 0x000000180d207290 */ /* 0x000fe2000fffe0ff */
[----:B------:R-:W-:Y:S01]  /*6af0*/  IMAD.U32 R9, RZ, RZ, UR4 ;  /* 0x00000004ff097e24 */ /* 0x000fe2000f8e00ff */
[----:B------:R-:W-:Y:S01]  /*6b00*/  @!P1 R2UR UR4, R8 ;  /* 0x00000000080492ca */ /* 0x000fe200000e0000 */
[----:B------:R-:W-:Y:S01]  /*6b10*/  UMOV UR36, UR29 ;  /* 0x0000001d00247c82 */ /* 0x000fe20008000000 */
[----:B------:R-:W-:Y:S02]  /*6b20*/  LOP3.LUT R13, R13, R0, RZ, 0x3c, !PT ;  /* 0x000000000d0d7212 */ /* 0x000fe400078e3cff */
[----:B------:R-:W-:Y:S02]  /*6b30*/  @!P1 R2UR UR5, R9 ;  /* 0x00000000090592ca */ /* 0x000fe400000e0000 */
[----:B------:R-:W-:Y:S11]  /*6b40*/  SEL R14, R14, RZ, P0 ;  /* 0x000000ff0e0e7207 */ /* 0x000ff60000000000 */
[----:B------:R1:W-:Y:S01]  /*6b50*/  @!UP0 UTMALDG.3D [UR16], [UR4], desc[UR6] ;  /* 0x00000610040085b4 */ /* 0x0003e20008011000 */
[----:B------:R-:W-:Y:S05]  /*6b60*/  VOTEU.ALL UP0, P1 ;  /* 0x0000000000ff7886 */ /* 0x000fea0000800000 */
[----:B------:R2:W-:Y:S01]  /*6b70*/  @!UP0 UTMALDG.3D [UR8], [UR4], desc[UR6] ;  /* 0x00000608040085b4 */ /* 0x0005e20008011000 */
[----:B------:R2:W-:Y:S01]  /*6b80*/  @!P1 SYNCS.ARRIVE.TRANS64.RED.A0TR RZ, [UR21+0x228], R7 ;  /* 0x00022807ffff99a7 */ /* 0x0005e20008300415 */
[----:B------:R-:W-:Y:S01]  /*6b90*/  SYNCS.ARRIVE.TRANS64.RED.A1T0 RZ, [UR37], RZ ;  /* 0x000000ffffff79a7 */ /* 0x000fe20008100425 */
[----:B-1----:R-:W-:Y:S01]  /*6ba0*/  UIADD3 UR20, UPT, UPT, UR14, UR61, URZ ;  /* 0x0000003d0e147290 */ /* 0x002fe2000fffe0ff */
[----:B------:R-:W-:Y:S11]  /*6bb0*/  BRA.U UP1, `(.L_x_126) ;  /* 0xfffffff101047547 */ /* 0x000ff6000b83ffff */
[----:B------:R-:W-:-:S04]  /*6bc0*/  SHF.L.U32 R2, R15, 0x1f, RZ ;  /* 0x0000001f0f027819 */ /* 0x000fc800000006ff */
[----:B------:R-:W1:Y:S02]  /*6bd0*/  SYNCS.PHASECHK.TRANS64.TRYWAIT P0, [UR21+0x230], R2 ;  /* 0x00023002ff0075a7 */ /* 0x000e640008001115 */
[----:B-1----:R-:W-:Y:S05]  /*6be0*/  @!P0 BRA `(.L_x_127) ;  /* 0x0000005c00608947 */ /* 0x002fea0003800000 */
.L_x_272:
[----:B------:R-:W3:Y:S02]  /*6bf0*/  SYNCS.PHASECHK.TRANS64.TRYWAIT P0, [UR21+0x238], R2 ;  /* 0x00023802ff0075a7 */ /* 0x000ee40008001115 */
[----:B---3--:R-:W-:Y:S05]  /*6c00*/  @!P0 BRA `(.L_x_128) ;  /* 0x0000005c00708947 */ /* 0x008fea0003800000 */
.L_x_274:
[----:B------:R-:W3:Y:S02]  /*6c10*/  SYNCS.PHASECHK.TRANS64.TRYWAIT P0, [UR21+0x240], R2 ;  /* 0x00024002ff0075a7 */ /* 0x000ee40008001115 */
[----:B---3--:R-:W-:Y:S05]  /*6c20*/  @!P0 BRA `(.L_x_129) ;  /* 0x0000005c00808947 */ /* 0x008fea0003800000 */
.L_x_276:
[----:B-1----:R-:W-:-:S07]  /*6c30*/  MOV R0, UR21 ;  /* 0x0000001500007c02 */ /* 0x002fce0008000f00 */
.L_x_130:
[----:B-1----:R-:W-:-:S04]  /*6c40*/  SHF.L.U32 R2, R15, 0x1f, RZ ;  /* 0x0000001f0f027819 */ /* 0x002fc800000006ff */
[----:B------:R1:W3:Y:S03]  /*6c50*/  SYNCS.PHASECHK.TRANS64.TRYWAIT P0, [R0+URZ+0x248], R2 ;  /* 0x00024802000075a7 */ /* 0x0002e600080011ff */
[----:B---3--:R-:W-:Y:S05]  /*6c60*/  @!P0 NANOSLEEP.SYNCS 0x989680 ;  /* 0x009896800000895d */ /* 0x008fea0003900000 */
[----:B------:R-:W3:Y:S02]  /*6c70*/  @!P0 SYNCS.PHASECHK.TRANS64 P0, [R0+URZ+0x248], R2 ;  /* 0x00024802000085a7 */ /* 0x000ee400080010ff */
[----:B--23--:R-:W-:Y:S05]  /*6c80*/  @P0 EXIT ;  /* 0x000000000000094d */ /* 0x00cfea0003800000 */
[----:B------:R-:W-:Y:S05]  /*6c90*/  BRA `(.L_x_130) ;  /* 0xfffffffc00e87947 */ /* 0x000fea000383ffff */
.L_x_115:
[----:B------:R-:W-:-:S06]  /*6ca0*/  UISETP.GE.AND UP0, UPT, UR25, 0x4, UPT ;  /* 0x000000041900788c */ /* 0x000fcc000bf06270 */
[----:B------:R-:W-:-:S13]  /*6cb0*/  PLOP3.LUT P0, PT, PT, PT, UP0, 0x80, 0x8 ;  /* 0x000000000008781c */ /* 0x000fda0003f0f008 */
[----:B------:R-:W-:Y:S05]  /*6cc0*/  @!P0 EXIT ;  /* 0x000000000000894d */ /* 0x000fea0003800000 */
[----:B------:R-:W-:Y:S01]  /*6cd0*/  BAR.SYNC.DEFER_BLOCKING 0x6, 0xa0 ;  /* 0x0182800000007b1d */ /* 0x000fe20000010000 */
[C---:B------:R-:W-:Y:S01]  /*6ce0*/  IMAD.SHL.U32 R79, R90.reuse, 0x20, RZ ;  /* 0x000000205a4f7824 */ /* 0x040fe200078e00ff */
[----:B------:R-:W-:Y:S01]  /*6cf0*/  CS2R R84, SRZ ;  /* 0x0000000000547805 */ /* 0x000fe2000001ff00 */
[----:B------:R-:W-:Y:S01]  /*6d00*/  IMAD.SHL.U32 R5, R81, 0x400, RZ ;  /* 0x0000040051057824 */ /* 0x000fe200078e00ff */
[----:B------:R-:W-:Y:S01]  /*6d10*/  CS2R R86, SRZ ;  /* 0x0000000000567805 */ /* 0x000fe2000001ff00 */
[C---:B------:R-:W-:Y:S01]  /*6d20*/  IMAD.U32 R37, R90.reuse, 0x10000, RZ ;  /* 0x000100005a257824 */ /* 0x040fe200078e00ff */
[----:B------:R-:W-:Y:S01]  /*6d30*/  UMOV UR43, 0x400 ;  /* 0x00000400002b7882 */ /* 0x000fe20000000000 */
[----:B------:R-:W-:Y:S01]  /*6d40*/  LOP3.LUT R78, R79, 0xb60, RZ, 0xc0, !PT ;  /* 0x00000b604f4e7812 */ /* 0x000fe200078ec0ff */
[----:B------:R-:W-:Y:S01]  /*6d50*/  ULEA UR43, UR46, UR43, 0x18 ;  /* 0x0000002b2e2b7291 */ /* 0x000fe2000f8ec0ff */
[----:B------:R-:W1:Y:S01]  /*6d60*/  LDC.64 R74, c[0x0][0x888] ;  /* 0x00022200ff4a7b82 */ /* 0x000e620000000a00 */
[----:B------:R-:W-:Y:S01]  /*6d70*/  IMAD.SHL.U32 R4, R90, 0x4, RZ ;  /* 0x000000045a047824 */ /* 0x000fe200078e00ff */
[----:B------:R-:W-:Y:S01]  /*6d80*/  LOP3.LUT R78, R78, 0x400, R5, 0xf8, !PT ;  /* 0x000004004e4e7812 */ /* 0x000fe200078ef805 */
[----:B------:R-:W-:Y:S01]  /*6d90*/  IMAD.SHL.U32 R5, R81, 0x200000, RZ ;  /* 0x0020000051057824 */ /* 0x000fe200078e00ff */
[C---:B------:R-:W-:Y:S01]  /*6da0*/  LOP3.LUT R6, R79.reuse, 0x80, RZ, 0xc0, !PT ;  /* 0x000000804f067812 */ /* 0x040fe200078ec0ff */
[----:B------:R-:W-:Y:S01]  /*6db0*/  UIADD3 UR4, UPT, UPT, UR43, 0x4400, URZ ;  /* 0x000044002b047890 */ /* 0x000fe2000fffe0ff */
[----:B------:R-:W-:Y:S01]  /*6dc0*/  LOP3.LUT P0, RZ, R79, 0x80, RZ, 0xc0, !PT ;  /* 0x000000804fff7812 */ /* 0x000fe2000780c0ff */
[----:B------:R-:W-:Y:S01]  /*6dd0*/  IMAD.MOV.U32 R36, RZ, RZ, RZ ;  /* 0x000000ffff247224 */ /* 0x000fe200078e00ff */
[----:B------:R-:W2:Y:S01]  /*6de0*/  LDC.64 R76, c[0x0][0x890] ;  /* 0x00022400ff4c7b82 */ /* 0x000ea20000000a00 */
[----:B------:R-:W-:Y:S01]  /*6df0*/  LOP3.LUT R5, R5, 0x200000, RZ, 0xc0, !PT ;  /* 0x0020000005057812 */ /* 0x000fe200078ec0ff */
[----:B------:R-:W-:Y:S01]  /*6e00*/  IMAD.MOV.U32 R88, RZ, RZ, RZ ;  /* 0x000000ffff587224 */ /* 0x000fe200078e00ff */
[----:B------:R-:W-:Y:S01]  /*6e10*/  LOP3.LUT R4, R6, 0x10, R4, 0xf8, !PT ;  /* 0x0000001006047812 */ /* 0x000fe200078ef804 */
[----:B------:R-:W-:Y:S01]  /*6e20*/  IMAD.U32 R89, RZ, RZ, UR4 ;  /* 0x00000004ff597e24 */ /* 0x000fe2000f8e00ff */
[----:B------:R-:W-:Y:S01]  /*6e30*/  LOP3.LUT R37, R5, 0x400000, R37, 0xf8, !PT ;  /* 0x0040000005257812 */ /* 0x000fe200078ef825 */
[----:B------:R-:W3:Y:S01]  /*6e40*/  LDCU UR58, c[0x0][0x370] ;  /* 0x00006e00ff3a77ac */ /* 0x000ee20008000800 */
[----:B------:R-:W4:Y:S01]  /*6e50*/  LDS R0, [UR43+0x310] ;  /* 0x0003102bff007984 */ /* 0x000f220008000800 */
[----:B------:R-:W1:Y:S01]  /*6e60*/  LDC.64 R72, c[0x0][0x8b0] ;  /* 0x00022c00ff487b82 */ /* 0x000e620000000a00 */
[----:B------:R-:W-:Y:S01]  /*6e70*/  LOP3.LUT R78, R78, R4, RZ, 0xfc, !PT ;  /* 0x000000044e4e7212 */ /* 0x000fe200078efcff */
[----:B------:R-:W1:Y:S01]  /*6e80*/  LDCU.64 UR62, c[0x0][0x348] ;  /* 0x00006900ff3e77ac */ /* 0x000e620008000a00 */
[----:B------:R-:W-:Y:S01]  /*6e90*/  LOP3.LUT R90, R90, 0x60, RZ, 0xc0, !PT ;  /* 0x000000605a5a7812 */ /* 0x000fe200078ec0ff */
[----:B------:R-:W1:Y:S04]  /*6ea0*/  LDCU UR42, c[0x0][0xb0c] ;  /* 0x00016180ff2a77ac */ /* 0x000e680008000800 */
[----:B------:R-:W1:Y:S01]  /*6eb0*/  LDC.64 R70, c[0x0][0x8a8] ;  /* 0x00022a00ff467b82 */ /* 0x000e620000000a00 */
[----:B------:R-:W1:Y:S01]  /*6ec0*/  LDCU UR39, c[0x0][0xb30] ;  /* 0x00016600ff2777ac */ /* 0x000e620008000800 */
[----:B------:R-:W1:Y:S01]  /*6ed0*/  LDCU.64 UR56, c[0x0][0x888] ;  /* 0x00011100ff3877ac */ /* 0x000e620008000a00 */
[----:B------:R-:W1:Y:S01]  /*6ee0*/  LDCU.64 UR40, c[0x0][0xb28] ;  /* 0x00016500ff2877ac */ /* 0x000e620008000a00 */
[----:B------:R-:W1:Y:S01]  /*6ef0*/  LDCU.128 UR52, c[0x0][0xb10] ;  /* 0x00016200ff3477ac */ /* 0x000e620008000c00 */
[----:B------:R-:W1:Y:S01]  /*6f00*/  LDCU UR47, c[0x0][0x374] ;  /* 0x00006e80ff2f77ac */ /* 0x000e620008000800 */
[----:B------:R-:W-:Y:S01]  /*6f10*/  UIADD3 UR60, UPT, UPT, UR43, 0x400, URZ ;  /* 0x000004002b3c7890 */ /* 0x000fe2000fffe0ff */
[----:B----4-:R-:W-:Y:S01]  /*6f20*/  IMAD.IADD R37, R0, 0x1, R37 ;  /* 0x0000000100257824 */ /* 0x010fe200078e0225 */
[----:B--23--:R-:W-:-:S10]  /*6f30*/  P2R R0, PR, RZ, 0x1 ;  /* 0x00000001ff007803 */ /* 0x00cfd40000000000 */
.L_x_172:
[C---:B------:R-:W-:Y:S02]  /*6f40*/  LEA R3, R84.reuse, UR43, 0x3 ;  /* 0x0000002b54037c11 */ /* 0x040fe4000f8e18ff */
[----:B------:R-:W-:Y:S02]  /*6f50*/  SHF.L.U32 R0, R87, 0x1f, RZ ;  /* 0x0000001f57007819 */ /* 0x000fe400000006ff */
[----:B------:R-:W-:Y:S02]  /*6f60*/  LEA R4, R84, UR43, 0x4 ;  /* 0x0000002b54047c11 */ /* 0x000fe4000f8e20ff */
[----:B------:R-:W2:Y:S02]  /*6f70*/  SYNCS.PHASECHK.TRANS64.TRYWAIT P0, [R3+URZ+0x260], R0 ;  /* 0x00026000030075a7 */ /* 0x000ea400080011ff */
[----:B-12---:R-:W-:Y:S05]  /*6f80*/  @!P0 BRA `(.L_x_131) ;  /* 0x0000005800c08947 */ /* 0x006fea0003800000 */
.L_x_277:
[----:B------:R-:W3:Y:S01]  /*6f90*/  LDS.128 R4, [R4+0x2f0] ;  /* 0x0002f00004047984 */ /* 0x000ee20000000c00 */
[----:B------:R-:W-:Y:S01]  /*6fa0*/  UISETP.GE.AND UP0, UPT, UR45, 0x1, UPT ;  /* 0x000000012d00788c */ /* 0x000fe2000bf06270 */
[----:B------:R-:W-:Y:S01]  /*6fb0*/  @!PT LDS RZ, [RZ] ;  /* 0x00000000fffff984 */ /* 0x000fe20000000800 */
[----:B------:R-:W-:Y:S01]  /*6fc0*/  @!PT LDS RZ, [RZ] ;  /* 0x00000000fffff984 */ /* 0x000fe20000000800 */
[----:B------:R-:W-:Y:S01]  /*6fd0*/  @!PT LDS RZ, [RZ] ;  /* 0x00000000fffff984 */ /* 0x000fe20000000800 */
[----:B------:R-:W-:Y:S01]  /*6fe0*/  @!PT LDS RZ, [RZ] ;  /* 0x00000000fffff984 */ /* 0x000fe20000000800 */
[----:B------:R4:W-:Y:S06]  /*6ff0*/  MEMBAR.ALL.CTA ;  /* 0x0000000000007992 */ /* 0x0009ec0000008000 */
[----:B----4-:R-:W4:Y:S01]  /*7000*/  FENCE.VIEW.ASYNC.S ;  /* 0x00000000000073c6 */ /* 0x010f220000000000 */
[----:B---3--:R-:W-:Y:S11]  /*7010*/  LOP3.LUT P0, RZ, R6, 0x1, RZ, 0xc0, !PT ;  /* 0x0000000106ff7812 */ /* 0x008ff6000780c0ff */
[----:B------:R-:W-:Y:S02]  /*7020*/  @!UPT UIADD3 URZ, UPT, UPT, URZ, URZ, URZ ;  /* 0x000000fffffff290 */ /* 0x000fe4000fffe0ff */
[----:B----4-:R-:W-:Y:S01]  /*7030*/  VOTEU.ANY UP1, P0 ;  /* 0x0000000000ff7886 */ /* 0x010fe20000020100 */
[----:B------:R-:W-:Y:S01]  /*7040*/  PLOP3.LUT P0, PT, PT, PT, UP1, 0x80, 0x8 ;  /* 0x000000000008781c */ /* 0x000fe20003f0f018 */
[----:B------:R-:W-:Y:S11]  /*7050*/  UP2UR UR44, UPR, URZ, 0x2 ;  /* 0x00000002ff2c7883 */ /* 0x000ff60008000000 */
[----:B------:R-:W-:Y:S01]  /*7060*/  @!UPT UIADD3 URZ, UPT, UPT, URZ, URZ, URZ ;  /* 0x000000fffffff290 */ /* 0x000fe2000fffe0ff */
        /* <DEDUP_REMOVED lines=13> */
[----:B------:R-:W3:Y:S01]  /*7140*/  LDCU UR12, c[0x0][0xb20] ;  /* 0x00016400ff0c77ac */ /* 0x000ee20008000800 */
[----:B-1----:R-:W-:Y:S02]  /*7150*/  UIMAD.WIDE.U32 UR4, UR47, UR55, URZ ;  /* 0x000000372f0472a5 */ /* 0x002fe4000f8e00ff */
[----:B------:R-:W-:Y:S02]  /*7160*/  UIMAD.WIDE.U32 UR6, UR58, UR52, URZ ;  /* 0x000000343a0672a5 */ /* 0x000fe4000f8e00ff */
[----:B------:R-:W-:Y:S02]  /*7170*/  UISETP.NE.AND UP0, UPT, UR54, 0x1, UPT ;  /* 0x000000013600788c */ /* 0x000fe4000bf05270 */
[----:B------:R-:W-:Y:S02]  /*7180*/  UIMAD.WIDE.U32 UR8, UR37, UR55, URZ ;  /* 0x00000037250872a5 */ /* 0x000fe4000f8e00ff */
[----:B------:R-:W-:Y:S02]  /*7190*/  UIMAD.WIDE.U32 UR10, UR38, UR52, URZ ;  /* 0x00000034260a72a5 */ /* 0x000fe4000f8e00ff */
[----:B------:R-:W-:Y:S02]  /*71a0*/  UISETP.NE.AND UP1, UPT, UR42, 0x1, UPT ;  /* 0x000000012a00788c */ /* 0x000fe4000bf25270 */
[----:B------:R-:W-:Y:S01]  /*71b0*/  UISETP.NE.AND UP2, UPT, UR45, 0x1, UPT ;  /* 0x000000012d00788c */ /* 0x000fe2000bf45270 */
[----:B------:R-:W-:Y:S02]  /*71c0*/  UMOV UR4, UR5 ;  /* 0x0000000500047c82 */ /* 0x000fe40008000000 */
[----:B---3--:R-:W-:Y:S03]  /*71d0*/  USHF.R.U32.HI UR5, URZ, UR12, UR4 ;  /* 0x0000000cff057299 */ /* 0x008fe60008011604 */
[----:B------:R-:W-:Y:S02]  /*71e0*/  UMOV UR4, UR7 ;  /* 0x0000000700047c82 */ /* 0x000fe40008000000 */
[----:B------:R-:W-:Y:S02]  /*71f0*/  USHF.R.U32.HI UR7, URZ, UR53, UR4 ;  /* 0x00000035ff077299 */ /* 0x000fe40008011604 */
[----:B------:R-:W-:Y:S02]  /*7200*/  USEL UR4, UR47, UR5, !UP0 ;  /* 0x000000052f047287 */ /* 0x000fe4000c000000 */
[----:B------:R-:W-:Y:S01]  /*7210*/  USEL UR7, UR58, UR7, !UP1 ;  /* 0x000000073a077287 */ /* 0x000fe2000c800000 */
[----:B------:R-:W-:Y:S01]  /*7220*/  UMOV UR5, UR9 ;  /* 0x0000000900057c82 */ /* 0x000fe20008000000 */
[----:B------:R-:W-:Y:S02]  /*7230*/  UIMAD.WIDE.U32 UR8, UR4, UR40, URZ ;  /* 0x00000028040872a5 */ /* 0x000fe4000f8e00ff */
[----:B------:R-:W-:Y:S03]  /*7240*/  USHF.R.U32.HI UR6, URZ, UR12, UR5 ;  /* 0x0000000cff067299 */ /* 0x000fe60008011605 */
[----:B------:R-:W-:Y:S01]  /*7250*/  UMOV UR5, UR11 ;  /* 0x0000000b00057c82 */ /* 0x000fe20008000000 */
[----:B------:R-:W-:Y:S02]  /*7260*/  UIMAD.WIDE.U32 UR10, UR7, UR40, URZ ;  /* 0x00000028070a72a5 */ /* 0x000fe4000f8e00ff */
[----:B------:R-:W-:Y:S02]  /*7270*/  USHF.R.U32.HI UR12, URZ, UR53, UR5 ;  /* 0x00000035ff0c7299 */ /* 0x000fe40008011605 */
[----:B------:R-:W-:Y:S01]  /*7280*/  USEL UR6, UR37, UR6, !UP0 ;  /* 0x0000000625067287 */ /* 0x000fe2000c000000 */
[----:B------:R-:W-:Y:S02]  /*7290*/  UMOV UR5, UR9 ;  /* 0x0000000900057c82 */ /* 0x000fe40008000000 */
[----:B------:R-:W-:Y:S01]  /*72a0*/  UMOV UR10, UR11 ;  /* 0x0000000b000a7c82 */ /* 0x000fe20008000000 */
[----:B------:R-:W-:Y:S02]  /*72b0*/  @UP2 USHF.R.U32.HI UR4, URZ, UR41, UR5 ;  /* 0x00000029ff042299 */ /* 0x000fe40008011605 */
[----:B------:R-:W-:Y:S02]  /*72c0*/  @UP2 USHF.R.U32.HI UR7, URZ, UR41, UR10 ;  /* 0x00000029ff072299 */ /* 0x000fe4000801160a */
[----:B------:R-:W-:Y:S02]  /*72d0*/  UIMAD UR4, UR45, UR4, URZ ;  /* 0x000000042d0472a4 */ /* 0x000fe4000f8e02ff */
        /* <DEDUP_REMOVED lines=8> */
[----:B------:R-:W-:Y:S02]  /*7360*/  USEL UR11, UR6, UR4, !UP2 ;  /* 0x00000004060b7287 */ /* 0x000fe4000d000000 */
[----:B------:R-:W-:Y:S02]  /*7370*/  UIADD3 UR8, UPT, UPT, -UR5, URZ, URZ ;  /* 0x000000ff05087290 */ /* 0x000fe4000fffe1ff */
[----:B------:R-:W-:Y:S01]  /*7380*/  UIADD3 UR10, UPT, UPT, -UR11, URZ, URZ ;  /* 0x000000ff0b0a7290 */ /* 0x000fe2000fffe1ff */
[----:B------:R-:W-:Y:S01]  /*7390*/  @!UP0 UMOV UR4, UR9 ;  /* 0x0000000900048c82 */ /* 0x000fe20008000000 */
[----:B------:R-:W-:Y:S02]  /*73a0*/  UIADD3 UR9, UPT, UPT, -UR6, URZ, URZ ;  /* 0x000000ff06097290 */ /* 0x000fe4000fffe1ff */
[----:B------:R-:W-:Y:S02]  /*73b0*/  @!UP0 USHF.R.U32.HI UR4, URZ, UR41, UR4 ;  /* 0x00000029ff048299 */ /* 0x000fe40008011604 */
[----:B------:R-:W-:Y:S02]  /*73c0*/  UIMAD UR10, UR45, UR10, UR6 ;  /* 0x0000000a2d0a72a4 */ /* 0x000fe4000f8e0206 */
[----:B------:R-:W-:Y:S04]  /*73d0*/  @!UP0 USEL UR4, UR5, UR4, !UP2 ;  /* 0x0000000405048287 */ /* 0x000fe8000d000000 */
[----:B------:R-:W-:Y:S02]  /*73e0*/  @!UP0 UIMAD UR10, UR7, UR10, UR4 ;  /* 0x0000000a070a82a4 */ /* 0x000fe4000f8e0204 */
[----:B------:R-:W-:Y:S02]  /*73f0*/  @!UP0 UIADD3 UR11, UPT, UPT, UR11, -UR4, URZ ;  /* 0x800000040b0b8290 */ /* 0x000fe4000fffe0ff */
[----:B------:R-:W-:Y:S02]  /*7400*/  UIMAD UR7, UR42, UR8, UR38 ;  /* 0x000000082a0772a4 */ /* 0x000fe4000f8e0226 */
[----:B------:R-:W-:Y:S02]  /*7410*/  @!UP0 UIMAD UR6, UR11, UR45, UR5 ;  /* 0x0000002d0b0682a4 */ /* 0x000fe4000f8e0205 */
[----:B------:R-:W-:Y:S01]  /*7420*/  UIMAD UR4, UR54, UR9, UR37 ;  /* 0x00000009360472a4 */ /* 0x000fe2000f8e0225 */
[----:B------:R-:W-:Y:S02]  /*7430*/  @!UP0 UMOV UR5, UR10 ;  /* 0x0000000a00058c82 */ /* 0x000fe40008000000 */
[----:B------:R-:W-:Y:S02]  /*7440*/  UIMAD UR38, UR5, UR42, UR7 ;  /* 0x0000002a052672a4 */ /* 0x000fe4000f8e0207 */
[----:B------:R-:W-:Y:S11]  /*7450*/  UIMAD UR37, UR6, UR54, UR4 ;  /* 0x00000036062572a4 */ /* 0x000ff6000f8e0204 */
[----:B------:R-:W-:Y:S01]  /*7460*/  @!UPT UIADD3 URZ, UPT, UPT, URZ, URZ, URZ ;  /* 0x000000fffffff290 */ /* 0x000fe2000fffe0ff */
.L_x_132:
[----:B-1----:R-:W-:Y:S01]  /*7470*/  UISETP.NE.AND UP0, UPT, UR39, 0x1, UPT ;  /* 0x000000012700788c */ /* 0x002fe2000bf05270 */
[----:B------:R-:W-:Y:S01]  /*7480*/  IADD3 R84, PT, PT, R84, 0x1, RZ ;  /* 0x0000000154547810 */ /* 0x000fe20007ffe0ff */
[----:B------:R-:W-:Y:S02]  /*7490*/  USHF.L.U32 UR50, UR20, 0x6, URZ ;  /* 0x0000000614327899 */ /* 0x000fe400080006ff */
[----:B------:R-:W-:Y:S07]  /*74a0*/  USHF.L.U32 UR49, UR32, 0x8, URZ ;  /* 0x0000000820317899 */ /* 0x000fee00080006ff */
[----:B------:R-:W1:Y:S01]  /*74b0*/  @!UP0 LDCU.128 UR12, c[0x0][0xb10] ;  /* 0x00016200ff0c87ac */ /* 0x000e620008000c00 */
[----:B------:R-:W3:Y:S01]  /*74c0*/  @!UP0 LDCU UR5, c[0x0][0xb0c] ;  /* 0x00016180ff0587ac */ /* 0x000ee20008000800 */
[----:B------:R-:W4:Y:S01]  /*74d0*/  @!UP0 LDCU UR10, c[0x0][0xb20] ;  /* 0x00016400ff0a87ac */ /* 0x000f220008000800 */
[----:B-1----:R-:W-:Y:S02]  /*74e0*/  UIMAD.WIDE.U32 UR8, UR38, UR12, URZ ;  /* 0x0000000c260872a5 */ /* 0x002fe4000f8e00ff */
[----:B------:R-:W-:Y:S02]  /*74f0*/  UIMAD.WIDE.U32 UR6, UR37, UR15, URZ ;  /* 0x0000000f250672a5 */ /* 0x000fe4000f8e00ff */
[----:B------:R-:W-:Y:S03]  /*7500*/  @!UP0 UISETP.NE.AND UP1, UPT, UR14, 0x1, UPT ;  /* 0x000000010e00888c */ /* 0x000fe6000bf25270 */
[----:B------:R-:W-:Y:S01]  /*7510*/  @!UP0 UMOV UR4, UR9 ;  /* 0x0000000900048c82 */ /* 0x000fe20008000000 */
[----:B---3--:R-:W-:Y:S02]  /*7520*/  @!UP0 UISETP.NE.AND UP2, UPT, UR5, 0x1, UPT ;  /* 0x000000010500888c */ /* 0x008fe4000bf45270 */
[----:B------:R-:W-:Y:S01]  /*7530*/  @!UP0 USHF.R.U32.HI UR4, URZ, UR13, UR4 ;  /* 0x0000000dff048299 */ /* 0x000fe20008011604 */
[----:B------:R-:W-:Y:S02]  /*7540*/  @!UP0 UMOV UR6, UR7 ;  /* 0x0000000700068c82 */ /* 0x000fe40008000000 */
[----:B----4-:R-:W-:Y:S02]  /*7550*/  @!UP0 USHF.R.U32.HI UR6, URZ, UR10, UR6 ;  /* 0x0000000aff068299 */ /* 0x010fe40008011606 */
[----:B------:R-:W-:Y:S02]  /*7560*/  @!UP0 USEL UR7, UR38, UR4, !UP2 ;  /* 0x0000000426078287 */ /* 0x000fe4000d000000 */
[----:B------:R-:W-:Y:S04]  /*7570*/  @!UP0 USEL UR6, UR37, UR6, !UP1 ;  /* 0x0000000625068287 */ /* 0x000fe8000c800000 */
[----:B------:R-:W-:Y:S02]  /*7580*/  @!UP0 UIADD3 UR4, UPT, UPT, -UR7, UR6, URZ ;  /* 0x0000000607048290 */ /* 0x000fe4000fffe1ff */
[----:B------:R-:W-:Y:S02]  /*7590*/  @!UP0 UIADD3 UR6, UPT, UPT, UR7, -UR6, URZ ;  /* 0x8000000607068290 */ /* 0x000fe4000fffe0ff */
[----:B------:R-:W-:Y:S02]  /*75a0*/  @!UP0 UIMAD UR38, UR4, UR5, UR38 ;  /* 0x00000005042682a4 */ /* 0x000fe4000f8e0226 */
[----:B------:R-:W-:Y:S02]  /*75b0*/  @!UP0 UIMAD UR37, UR6, UR14, UR37 ;  /* 0x0000000e062582a4 */ /* 0x000fe4000f8e0225 */
[----:B------:R-:W-:Y:S09]  /*75c0*/  ULOP3.LUT UP0, URZ, UR60, 0x90, URZ, 0xc0, !UPT ;  /* 0x000000903cff7892 */ /* 0x000ff2000f80c0ff */
[----:B------:R-:W-:Y:S05]  /*75d0*/  BRA.U !UP0, `(.L_x_133) ;  /* 0x0000000108407547 */ /* 0x000fea000b800000 */
[----:B------:R-:W1:Y:S01]  /*75e0*/  LDCU.64 UR8, c[0x4][0x88] ;  /* 0x01001100ff0877ac */ /* 0x000e620008000a00 */
[----:B------:R-:W-:Y:S01]  /*75f0*/  MOV R3, 0x0 ;  /* 0x0000000000037802 */ /* 0x000fe20000000f00 */
[----:B------:R-:W-:Y:S02]  /*7600*/  HFMA2 R12, -RZ, RZ, 0, 5.9604644775390625e-08 ;  /* 0x00000001ff0c7431 */ /* 0x000fe400000001ff */
[----:B------:R-:W-:Y:S02]  /*7610*/  IMAD.MOV.U32 R8, RZ, RZ, 0x70 ;  /* 0x00000070ff087424 */ /* 0x000fe400078e00ff */
[----:B------:R-:W-:Y:S01]  /*7620*/  IMAD.MOV.U32 R13, RZ, RZ, RZ ;  /* 0x000000ffff0d7224 */ /* 0x000fe200078e00ff */
[----:B------:R-:W3:Y:S01]  /*7630*/  LDCU.64 UR6, c[0x4][0x90] ;  /* 0x01001200ff0677ac */ /* 0x000ee20008000a00 */
[----:B------:R-:W4:Y:S01]  /*7640*/  LDC.64 R2, c[0x4][R3] ;  /* 0x0100000003027b82 */ /* 0x000f220000000a00 */
[----:B------:R-:W2:Y:S01]  /*7650*/  LDCU.64 UR4, c[0x4][0x8] ;  /* 0x01000100ff0477ac */ /* 0x000ea20008000a00 */
[----:B-1----:R-:W-:Y:S01]  /*7660*/  MOV R5, UR9 ;  /* 0x0000000900057c02 */ /* 0x002fe20008000f00 */
[----:B------:R-:W-:Y:S01]  /*7670*/  IMAD.U32 R4, RZ, RZ, UR8 ;  /* 0x00000008ff047e24 */ /* 0x000fe2000f8e00ff */
[----:B---3--:R-:W-:Y:S01]  /*7680*/  MOV R7, UR7 ;  /* 0x0000000700077c02 */ /* 0x008fe20008000f00 */
[----:B------:R-:W-:Y:S01]  /*7690*/  IMAD.U32 R6, RZ, RZ, UR6 ;  /* 0x00000006ff067e24 */ /* 0x000fe2000f8e00ff */
[----:B--2---:R-:W-:Y:S01]  /*76a0*/  MOV R11, UR5 ;  /* 0x00000005000b7c02 */ /* 0x004fe20008000f00 */
[----:B------:R-:W-:Y:S02]  /*76b0*/  IMAD.U32 R10, RZ, RZ, UR4 ;  /* 0x00000004ff0a7e24 */ /* 0x000fe4000f8e00ff */
[----:B------:R-:W-:Y:S07]  /*76c0*/  LEPC R20, `(.L_x_133) ;  /* 0x000000001014794e */ /* 0x000fee0000000000 */
[----:B----45:R-:W-:Y:S05]  /*76d0*/  CALL.ABS.NOINC R2 ;  /* 0x0000000002007343 */ /* 0x030fea0003c00000 */
.L_x_133:
[----:B------:R-:W-:Y:S01]  /*76e0*/  LOP3.LUT P0, RZ, R89, 0x90, RZ, 0xc0, !PT ;  /* 0x0000009059ff7812 */ /* 0x000fe2000780c0ff */
[----:B------:R-:W-:Y:S11]  /*76f0*/  BSSY.RECONVERGENT B6, `(.L_x_134) ;  /* 0x0000013000067945 */ /* 0x000ff60003800200 */
[----:B------:R-:W-:Y:S01]  /*7700*/  @!UPT UIADD3 URZ, UPT, UPT, URZ, URZ, URZ ;  /* 0x000000fffffff290 */ /* 0x000fe2000fffe0ff */
[----:B------:R-:W-:Y:S05]  /*7710*/  @!P0 BRA `(.L_x_135) ;  /* 0x0000000000408947 */ /* 0x000fea0003800000 */
        /* <DEDUP_REMOVED lines=16> */
.L_x_135:
[----:B------:R-:W-:Y:S05]  /*7820*/  BSYNC.RECONVERGENT B6 ;  /* 0x0000000000067941 */ /* 0x000fea0003800200 */
.L_x_134:
[----:B------:R-:W-:Y:S02]  /*7830*/  ISETP.NE.U32.AND P0, PT, RZ, UR56, PT ;  /* 0x00000038ff007c0c */ /* 0x000fe4000bf05070 */
[C---:B------:R-:W-:Y:S02]  /*7840*/  ISETP.NE.U32.AND P4, PT, R76.reuse, RZ, PT ;  /* 0x000000ff4c00720c */ /* 0x040fe40003f85070 */
[----:B------:R-:W-:Y:S02]  /*7850*/  ISETP.NE.U32.AND P1, PT, R76, RZ, PT ;  /* 0x000000ff4c00720c */ /* 0x000fe40003f25070 */
[----:B------:R-:W-:Y:S02]  /*7860*/  ISETP.NE.AND.EX P0, PT, RZ, UR57, PT, P0 ;  /* 0x00000039ff007c0c */ /* 0x000fe4000bf05300 */
[C---:B------:R-:W-:Y:S02]  /*7870*/  ISETP.NE.AND.EX P4, PT, R77.reuse, RZ, PT, P4 ;  /* 0x000000ff4d00720c */ /* 0x040fe40003f85340 */
[----:B------:R-:W-:Y:S02]  /*7880*/  ISETP.NE.AND.EX P1, PT, R77, RZ, P0, P1 ;  /* 0x000000ff4d00720c */ /* 0x000fe40000725310 */
[----:B------:R-:W-:Y:S02]  /*7890*/  ISETP.NE.U32.AND P5, PT, R72, RZ, PT ;  /* 0x000000ff4800720c */ /* 0x000fe40003fa5070 */
[----:B------:R-:W-:Y:S02]  /*78a0*/  ISETP.NE.U32.AND P2, PT, RZ, UR56, PT ;  /* 0x00000038ff007c0c */ /* 0x000fe4000bf45070 */
[----:B------:R-:W-:Y:S02]  /*78b0*/  PLOP3.LUT P0, PT, PT, PT, PT, 0x8, 0x80 ;  /* 0x000000000080781c */ /* 0x000fe40003f0e170 */
[----:B------:R-:W-:Y:S02]  /*78c0*/  ISETP.NE.AND.EX P5, PT, R73, RZ, PT, P5 ;  /* 0x000000ff4900720c */ /* 0x000fe40003fa5350 */
[----:B------:R-:W-:Y:S03]  /*78d0*/  ISETP.NE.AND.EX P2, PT, RZ, UR57, PT, P2 ;  /* 0x00000039ff007c0c */ /* 0x000fe6000bf45320 */
[----:B------:R-:W-:Y:S01]  /*78e0*/  @!P1 PLOP3.LUT P0, PT, P4, PT, PT, 0x80, 0x8 ;  /* 0x000000000008981c */ /* 0x000fe2000270f070 */
[----:B------:R-:W-:Y:S01]  /*78f0*/  @!UPT UIADD3 URZ, UPT, UPT, URZ, URZ, URZ ;  /* 0x000000fffffff290 */ /* 0x000fe2000fffe0ff */
[----:B------:R-:W-:Y:S11]  /*7900*/  @!P4 BRA `(.L_x_136) ;  /* 0x000000000030c947 */ /* 0x000ff60003800000 */
[----:B------:R-:W-:Y:S01]  /*7910*/  ISETP.NE.U32.AND P3, PT, R74, RZ, PT ;  /* 0x000000ff4a00720c */ /* 0x000fe20003f65070 */
[----:B------:R-:W1:Y:S01]  /*7920*/  LDCU.64 UR4, c[0x0][0x358] ;  /* 0x00006b00ff0477ac */ /* 0x000e620008000a00 */
[----:B------:R-:W-:Y:S02]  /*7930*/  IMAD.MOV.U32 R80, RZ, RZ, 0x1 ;  /* 0x00000001ff507424 */ /* 0x000fe400078e00ff */
[----:B------:R-:W-:Y:S11]  /*7940*/  ISETP.NE.AND.EX P3, PT, R75, RZ, PT, P3 ;  /* 0x000000ff4b00720c */ /* 0x000ff60003f65330 */
[----:B------:R-:W-:Y:S02]  /*7950*/  @!UPT UIADD3 URZ, UPT, UPT, URZ, URZ, URZ ;  /* 0x000000fffffff290 */ /* 0x000fe4000fffe0ff */
[----:B------:R-:W3:Y:S01]  /*7960*/  @P3 LDC.64 R2, c[0x0][0x888] ;  /* 0x00022200ff023b82 */ /* 0x000ee20000000a00 */
[----:B--2---:R-:W-:Y:S04]  /*7970*/  @P3 IMAD R0, R76, UR36, RZ ;  /* 0x000000244c003c24 */ /* 0x004fe8000f8e02ff */
[----:B---3--:R-:W-:Y:S04]  /*7980*/  @P3 IMAD.WIDE R2, R0, 0x4, R2 ;  /* 0x0000000400023825 */ /* 0x008fe800078e0202 */
[----:B------:R-:W-:Y:S01]  /*7990*/  HFMA2 R0, -RZ, RZ, 0, 5.9604644775390625e-08 ;  /* 0x00000001ff007431 */ /* 0x000fe200000001ff */
[----:B-1---5:R1:W5:Y:S04]  /*79a0*/  @P3 LDG.E R40, desc[UR4][R2.64] ;  /* 0x0000000402283981 */ /* 0x022368000c1e1900 */
[----:B------:R-:W-:Y:S01]  /*79b0*/  @!P3 PRMT R80, R0, 0x7610, R80 ;  /* 0x000076100050b816 */ /* 0x000fe20000000050 */
[----:B-1----:R-:W3:Y:S06]  /*79c0*/  @!P3 LDC R40, c[0x0][0x880] ;  /* 0x00022000ff28bb82 */ /* 0x002eec0000000800 */
.L_x_136:
[----:B------:R-:W-:Y:S05]  /*79d0*/  @!P5 BRA `(.L_x_137) ;  /* 0x000000000024d947 */ /* 0x000fea0003800000 */
[----:B------:R-:W-:Y:S01]  /*79e0*/  ISETP.NE.U32.AND P3, PT, R70, RZ, PT ;  /* 0x000000ff4600720c */ /* 0x000fe20003f65070 */
[----:B------:R-:W1:Y:S03]  /*79f0*/  LDCU.64 UR4, c[0x0][0x358] ;  /* 0x00006b00ff0477ac */ /* 0x000e660008000a00 */
[----:B------:R-:W-:Y:S11]  /*7a00*/  ISETP.NE.AND.EX P3, PT, R71, RZ, PT, P3 ;  /* 0x000000ff4700720c */ /* 0x000ff60003f65330 */
[----:B------:R-:W-:Y:S02]  /*7a10*/  @!UPT UIADD3 URZ, UPT, UPT, URZ, URZ, URZ ;  /* 0x000000fffffff290 */ /* 0x000fe4000fffe0ff */
[----:B------:R-:W4:Y:S01]  /*7a20*/  @P3 LDC.64 R2, c[0x0][0x8a8] ;  /* 0x00022a00ff023b82 */ /* 0x000f220000000a00 */
[----:B--2---:R-:W-:Y:S04]  /*7a30*/  @P3 IMAD R0, R72, UR36, RZ ;  /* 0x0000002448003c24 */ /* 0x004fe8000f8e02ff */
[----:B----4-:R-:W-:Y:S05]  /*7a40*/  @P3 IMAD.WIDE R2, R0, 0x4, R2 ;  /* 0x0000000400023825 */ /* 0x010fea00078e0202 */
[----:B-1---5:R1:W5:Y:S02]  /*7a50*/  @P3 LDG.E R38, desc[UR4][R2.64] ;  /* 0x0000000402263981 */ /* 0x022364000c1e1900 */
[----:B-1----:R-:W4:Y:S02]  /*7a60*/  @!P3 LDC R38, c[0x0][0x8a0] ;  /* 0x00022800ff26bb82 */ /* 0x002f240000000800 */
.L_x_137:
[----:B---3-5:R-:W-:Y:S01]  /*7a70*/  ISETP.NE.AND P3, PT, R40, RZ, PT ;  /* 0x000000ff2800720c */ /* 0x028fe20003f65270 */
[----:B------:R-:W-:Y:S01]  /*7a80*/  BSSY B1, `(.L_x_138) ;  /* 0x000003f000017945 */ /* 0x000fe20003800000 */
[----:B------:R-:W-:Y:S01]  /*7a90*/  SEL R2, RZ, 0xffffffff, P2 ;  /* 0xffffffffff027807 */ /* 0x000fe20001000000 */
[----:B------:R-:W-:Y:S01]  /*7aa0*/  IMAD.MOV.U32 R52, RZ, RZ, 0x1 ;  /* 0x00000001ff347424 */ /* 0x000fe200078e00ff */
[----:B--2---:R-:W-:Y:S01]  /*7ab0*/  @!P1 SEL R0, RZ, 0xffffffff, P3 ;  /* 0xffffffffff009807 */ /* 0x004fe20001800000 */
[----:B------:R-:W-:Y:S01]  /*7ac0*/  IMAD R39, R36, 0x80, R37 ;  /* 0x0000008024277824 */ /* 0x000fe200078e0225 */
[----:B------:R-:W-:Y:S02]  /*7ad0*/  LOP3.LUT P2, RZ, R80, 0xff, RZ, 0xc0, !PT ;  /* 0x000000ff50ff7812 */ /* 0x000fe4000784c0ff */
[----:B------:R-:W-:Y:S02]  /*7ae0*/  CS2R R50, SRZ ;  /* 0x0000000000327805 */ /* 0x000fe4000001ff00 */
[----:B------:R-:W-:Y:S02]  /*7af0*/  LEA R3, R86, UR43, 0x3 ;  /* 0x0000002b56037c11 */ /* 0x000fe4000f8e18ff */
[----:B------:R-:W-:Y:S02]  /*7b00*/  CS2R R48, SRZ ;  /* 0x0000000000307805 */ /* 0x000fe4000001ff00 */
[----:B------:R-:W-:Y:S02]  /*7b10*/  @P0 SEL R0, R2, R0, !P2 ;  /* 0x0000000002000207 */ /* 0x000fe40005000000 */
[----:B------:R-:W-:Y:S02]  /*7b20*/  CS2R R46, SRZ ;  /* 0x00000000002e7805 */ /* 0x000fe4000001ff00 */
[----:B------:R-:W-:Y:S02]  /*7b30*/  LEA R83, R36, UR43, 0x3 ;  /* 0x0000002b24537c11 */ /* 0x000fe4000f8e18ff */
[----:B------:R-:W-:Y:S02]  /*7b40*/  CS2R R44, SRZ ;  /* 0x00000000002c7805 */ /* 0x000fe4000001ff00 */
[----:B------:R-:W-:Y:S02]  /*7b50*/  @!P1 LOP3.LUT R0, R0, 0x1, RZ, 0xc0, !PT ;  /* 0x0000000100009812 */ /* 0x000fe400078ec0ff */
[----:B------:R-:W-:Y:S02]  /*7b60*/  SHF.L.U32 R4, R88, 0x1f, RZ ;  /* 0x0000001f58047819 */ /* 0x000fe400000006ff */
[----:B------:R-:W-:Y:S04]  /*7b70*/  ISETP.NE.U32.OR P6, PT, R0, 0x1, P1 ;  /* 0x000000010000780c */ /* 0x000fe80000fc5470 */
[----:B------:R-:W-:Y:S09]  /*7b80*/  P2R R60, PR, RZ, 0x40 ;  /* 0x00000040ff3c7803 */ /* 0x000ff20000000000 */
[----:B------:R-:W-:Y:S04]  /*7b90*/  @P6 SHF.L.U32 R0, R85, 0x1f, RZ ;  /* 0x0000001f55006819 */ /* 0x000fe800000006ff */
[----:B------:R1:W2:Y:S01]  /*7ba0*/  @P6 SYNCS.PHASECHK.TRANS64.TRYWAIT P1, [R3+URZ+0x210], R0 ;  /* 0x00021000030065a7 */ /* 0x0002a200080211ff */
[----:B------:R3:W3:Y:S01]  /*7bb0*/  SYNCS.PHASECHK.TRANS64.TRYWAIT P0, [R83+URZ+0x280], R4 ;  /* 0x00028004530075a7 */ /* 0x0006e200080011ff */
[----:B-1----:R-:W-:Y:S04]  /*7bc0*/  SEL R0, RZ, 0xffffffff, P3 ;  /* 0xffffffffff007807 */ /* 0x002fe80001800000 */
[----:B------:R-:W-:Y:S04]  /*7bd0*/  @P4 SEL R0, R2, R0, !P2 ;  /* 0x0000000002004207 */ /* 0x000fe80005000000 */
[----:B------:R-:W-:Y:S04]  /*7be0*/  LOP3.LUT R0, R0, 0x1, RZ, 0xc0, !PT ;  /* 0x0000000100007812 */ /* 0x000fe800078ec0ff */
[----:B------:R-:W-:Y:S04]  /*7bf0*/  ISETP.NE.U32.AND P5, PT, R0, 0x1, PT ;  /* 0x000000010000780c */ /* 0x000fe80003fa5070 */
[----:B------:R-:W-:Y:S02]  /*7c00*/  P2R R53, PR, RZ, 0x20 ;  /* 0x00000020ff357803 */ /* 0x000fe40000000000 */
[----:B--2---:R-:W-:Y:S01]  /*7c10*/  @P6 SEL R52, RZ, 0x1, !P1 ;  /* 0x00000001ff346807 */ /* 0x004fe20004800000 */
[----:B---3--:R-:W-:Y:S06]  /*7c20*/  @!P6 BRA `(.L_x_139) ;  /* 0x000000000090e947 */ /* 0x008fec0003800000 */
[----:B------:R-:W-:Y:S01]  /*7c30*/  @P5 IMAD R5, R86, 0x1000, R78 ;  /* 0x0000100056055824 */ /* 0x000fe200078e024e */
[----:B------:R-:W-:Y:S01]  /*7c40*/  LOP3.LUT P6, RZ, R79, 0x80, RZ, 0xc0, !PT ;  /* 0x000000804fff7812 */ /* 0x000fe200078cc0ff */
[----:B------:R-:W-:Y:S01]  /*7c50*/  BSSY B0, `(.L_x_140) ;  /* 0x000000f000007945 */ /* 0x000fe20003800000 */
[----:B------:R-:W-:Y:S01]  /*7c60*/  ISETP.NE.AND P2, PT, R52, RZ, PT ;  /* 0x000000ff3400720c */ /* 0x000fe20003f45270 */
[----:B------:R-:W-:Y:S01]  /*7c70*/  @P5 VIADD R0, R5, UR43 ;  /* 0x0000002b05005c36 */ /* 0x000fe20008000000 */
[----:B------:R-:W-:Y:S02]  /*7c80*/  PLOP3.LUT P1, PT, PT, PT, PT, 0x8, 0x80 ;  /* 0x000000000080781c */ /* 0x000fe40003f2e170 */
[----:B------:R-:W-:Y:S02]  /*7c90*/  CS2R R46, SRZ ;  /* 0x00000000002e7805 */ /* 0x000fe4000001ff00 */
[----:B------:R-:W-:Y:S01]  /*7ca0*/  @P5 PLOP3.LUT P1, PT, P6, PT, PT, 0x80, 0x8 ;  /* 0x000000000008581c */ /* 0x000fe2000372f070 */
[C---:B------:R-:W-:Y:S01]  /*7cb0*/  @P5 VIADD R2, R0.reuse, 0x10 ;  /* 0x0000001000025836 */ /* 0x040fe20000000000 */
[----:B------:R-:W-:Y:S02]  /*7cc0*/  CS2R R44, SRZ ;  /* 0x00000000002c7805 */ /* 0x000fe4000001ff00 */
[----:B------:R-:W-:Y:S02]  /*7cd0*/  CS2R R50, SRZ ;  /* 0x0000000000327805 */ /* 0x000fe4000001ff00 */
[----:B------:R-:W-:Y:S07]  /*7ce0*/  CS2R R48, SRZ ;  /* 0x0000000000307805 */ /* 0x000fee000001ff00 */
[----:B------:R-:W-:Y:S01]  /*7cf0*/  @P1 VIADD R2, R0, 0xfffffff0 ;  /* 0xfffffff000021836 */ /* 0x000fe20000000000 */
[----:B------:R-:W-:Y:S06]  /*7d00*/  @P2 BRA `(.L_x_141) ;  /* 0x00000000000c2947 */ /* 0x000fec0003800000 */
[----:B------:R-:W-:Y:S04]  /*7d10*/  SHF.L.U32 R0, R85, 0x1f, RZ ;  /* 0x0000001f55007819 */ /* 0x000fe800000006ff */
[----:B------:R-:W1:Y:S02]  /*7d20*/  SYNCS.PHASECHK.TRANS64.TRYWAIT P1, [R3+URZ+0x210], R0 ;  /* 0x00021000030075a7 */ /* 0x000e6400080211ff */
[----:B-1----:R-:W-:Y:S05]  /*7d30*/  @!P1 BRA `(.L_x_142) ;  /* 0x0000004c00689947 */ /* 0x002fea0003800000 */
.L_x_141:
[----:B------:R-:W-:Y:S05]  /*7d40*/  BSYNC B0 ;  /* 0x0000000000007941 */ /* 0x000fea0003800000 */
.L_x_140:
[----:B------:R-:W-:Y:S01]  /*7d50*/  ISETP.NE.AND P1, PT, R53, RZ, PT ;  /* 0x000000ff3500720c */ /* 0x000fe20003f25270 */
[----:B-1----:R-:W-:Y:S02]  /*7d60*/  VIADD R3, R3, 0x230 ;  /* 0x0000023003037836 */ /* 0x002fe40000000000 */
[----:B------:R-:W-:Y:S02]  /*7d70*/  IMAD.U32 R0, RZ, RZ, UR46 ;  /* 0x0000002eff007e24 */ /* 0x000fe4000f8e00ff */
[----:B------:R-:W-:Y:S03]  /*7d80*/  VIADD R86, R86, 0x1 ;  /* 0x0000000156567836 */ /* 0x000fe60000000000 */
[----:B------:R-:W-:Y:S05]  /*7d90*/  PRMT R0, R0, 0x654, R3 ;  /* 0x0000065400007816 */ /* 0x000fea0000000003 */
[----:B------:R1:W2:Y:S04]  /*7da0*/  @P1 LDS.128 R44, [R5+UR43+0x400] ;  /* 0x0004002b052c1984 */ /* 0x0002a80008000c00 */
[----:B------:R1:W3:Y:S01]  /*7db0*/  @P1 LDS.128 R48, [R2+0x400] ;  /* 0x0004000002301984 */ /* 0x0002e20000000c00 */
[C---:B------:R-:W-:Y:S01]  /*7dc0*/  ISETP.NE.AND P1, PT, R86.reuse, 0x4, PT ;  /* 0x000000045600780c */ /* 0x040fe20003f25270 */
[----:B------:R-:W-:Y:S01]  /*7dd0*/  @!PT LDS RZ, [RZ] ;  /* 0x00000000fffff984 */ /* 0x000fe20000000800 */
[----:B------:R-:W-:Y:S01]  /*7de0*/  @!PT LDS RZ, [RZ] ;  /* 0x00000000fffff984 */ /* 0x000fe20000000800 */
[----:B------:R-:W-:Y:S01]  /*7df0*/  @!PT LDS RZ, [RZ] ;  /* 0x00000000fffff984 */ /* 0x000fe20000000800 */
[----:B------:R-:W-:Y:S01]  /*7e00*/  @!PT LDS RZ, [RZ] ;  /* 0x00000000fffff984 */ /* 0x000fe20000000800 */
[----:B------:R5:W-:Y:S06]  /*7e10*/  MEMBAR.ALL.CTA ;  /* 0x0000000000007992 */ /* 0x000bec0000008000 */
[----:B-----5:R-:W5:Y:S01]  /*7e20*/  FENCE.VIEW.ASYNC.S ;  /* 0x00000000000073c6 */ /* 0x020f620000000000 */
[----:B------:R-:W-:Y:S01]  /*7e30*/  SEL R86, R86, RZ, P1 ;  /* 0x000000ff56567207 */ /* 0x000fe20000800000 */
[----:B-----5:R5:W-:Y:S02]  /*7e40*/  SYNCS.ARRIVE.TRANS64.RED.A1T0 RZ, [R0+URZ], RZ ;  /* 0x000000ff00ff79a7 */ /* 0x020be400081004ff */
[----:B-----5:R-:W-:Y:S04]  /*7e50*/  SEL R0, RZ, 0x1, P1 ;  /* 0x00000001ff007807 */ /* 0x020fe80000800000 */
[----:B-12---:R-:W-:Y:S02]  /*7e60*/  LOP3.LUT R85, R85, R0, RZ, 0x3c, !PT ;  /* 0x0000000055557212 */ /* 0x006fe400078e3cff */
.L_x_139:
[----:B------:R-:W-:Y:S05]  /*7e70*/  BSYNC B1 ;  /* 0x0000000000017941 */ /* 0x000fea0003800000 */
.L_x_138:
[----:B------:R-:W-:Y:S04]  /*7e80*/  SHF.R.U32.HI R0, RZ, 0x15, R39 ;  /* 0x00000015ff007819 */ /* 0x000fe80000011627 */
[----:B------:R-:W-:Y:S01]  /*7e90*/  LOP3.LUT P1, RZ, R0, 0x3, R81, 0x48, !PT ;  /* 0x0000000300ff7812 */ /* 0x000fe20007824851 */
[----:B------:R-:W-:Y:S01]  /*7ea0*/  @!UPT UIADD3 URZ, UPT, UPT, URZ, URZ, URZ ;  /* 0x000000fffffff290 */ /* 0x000fe2000fffe0ff */
[----:B------:R-:W-:Y:S11]  /*7eb0*/  @P0 BRA `(.L_x_143) ;  /* 0x0000000000080947 */ /* 0x000ff60003800000 */
[----:B------:R-:W1:Y:S02]  /*7ec0*/  SYNCS.PHASECHK.TRANS64.TRYWAIT P0, [R83+URZ+0x280], R4 ;  /* 0x00028004530075a7 */ /* 0x000e6400080011ff */
[----:B-1----:R-:W-:Y:S05]  /*7ed0*/  @!P0 BRA `(.L_x_144) ;  /* 0x0000004c00148947 */ /* 0x002fea0003800000 */
.L_x_143:
[----:B------:R-:W-:Y:S05]  /*7ee0*/  @!P1 BRA `(.L_x_145) ;  /* 0x0000000000409947 */ /* 0x000fea0003800000 */
[----:B------:R-:W2:Y:S01]  /*7ef0*/  LDCU.64 UR8, c[0x4][0x78] ;  /* 0x01000f00ff0877ac */ /* 0x000ea20008000a00 */
[----:B------:R-:W-:Y:S01]  /*7f00*/  MOV R3, 0x0 ;  /* 0x0000000000037802 */ /* 0x000fe20000000f00 */
[----:B------:R-:W-:Y:S02]  /*7f10*/  HFMA2 R12, -RZ, RZ, 0, 5.9604644775390625e-08 ;  /* 0x00000001ff0c7431 */ /* 0x000fe400000001ff */
[----:B------:R-:W-:Y:S02]  /*7f20*/  IMAD.MOV.U32 R8, RZ, RZ, 0x192 ;  /* 0x00000192ff087424 */ /* 0x000fe400078e00ff */
[----:B------:R-:W-:Y:S01]  /*7f30*/  IMAD.MOV.U32 R13, RZ, RZ, RZ ;  /* 0x000000ffff0d7224 */ /* 0x000fe200078e00ff */
[----:B------:R-:W5:Y:S01]  /*7f40*/  LDCU.64 UR6, c[0x4][0x80] ;  /* 0x01001000ff0677ac */ /* 0x000f620008000a00 */
[----:B------:R-:W3:Y:S01]  /*7f50*/  LDC.64 R2, c[0x4][R3] ;  /* 0x0100000003027b82 */ /* 0x000ee20000000a00 */
[----:B------:R-:W4:Y:S01]  /*7f60*/  LDCU.64 UR4, c[0x4][0x18] ;  /* 0x01000300ff0477ac */ /* 0x000f220008000a00 */
[----:B--2---:R-:W-:Y:S01]  /*7f70*/  MOV R5, UR9 ;  /* 0x0000000900057c02 */ /* 0x004fe20008000f00 */
[----:B-1----:R-:W-:Y:S01]  /*7f80*/  IMAD.U32 R4, RZ, RZ, UR8 ;  /* 0x00000008ff047e24 */ /* 0x002fe2000f8e00ff */
[----:B-----5:R-:W-:Y:S01]  /*7f90*/  MOV R7, UR7 ;  /* 0x0000000700077c02 */ /* 0x020fe20008000f00 */
[----:B------:R-:W-:Y:S01]  /*7fa0*/  IMAD.U32 R6, RZ, RZ, UR6 ;  /* 0x00000006ff067e24 */ /* 0x000fe2000f8e00ff */
[----:B----4-:R-:W-:Y:S01]  /*7fb0*/  MOV R11, UR5 ;  /* 0x00000005000b7c02 */ /* 0x010fe20008000f00 */
[----:B------:R-:W-:Y:S02]  /*7fc0*/  IMAD.U32 R10, RZ, RZ, UR4 ;  /* 0x00000004ff0a7e24 */ /* 0x000fe4000f8e00ff */
[----:B------:R-:W-:Y:S07]  /*7fd0*/  LEPC R20, `(.L_x_145) ;  /* 0x000000001014794e */ /* 0x000fee0000000000 */
[----:B---3--:R-:W-:Y:S05]  /*7fe0*/  CALL.ABS.NOINC R2 ;  /* 0x0000000002007343 */ /* 0x008fea0003c00000 */
.L_x_145:
[----:B------:R-:W-:Y:S01]  /*7ff0*/  IMAD.U32 R42, R45, 0x10000, RZ ;  /* 0x000100002d2a7824 */ /* 0x000fe200078e00ff */
[C---:B------:R-:W-:Y:S01]  /*8000*/  SHF.L.U32 R2, R44.reuse, 0x10, RZ ;  /* 0x000000102c027819 */ /* 0x040fe200000006ff */
[----:B------:R-:W-:Y:S05]  /*8010*/  WARPSYNC.ALL ;  /* 0x0000000000007948 */ /* 0x000fea0003800000 */
[----:B------:R-:W-:Y:S01]  /*8020*/  R2UR UR4, R39 ;  /* 0x00000000270472ca */ /* 0x000fe200000e0000 */
[----:B------:R-:W-:Y:S01]  /*8030*/  HFMA2 R54, -RZ, RZ, 0, 9.5367431640625e-07 ;  /* 0x00000010ff367431 */ /* 0x000fe200000001ff */
[C---:B------:R-:W-:Y:S01]  /*8040*/  PRMT R3, R44.reuse, 0x8880, RZ ;  /* 0x000088802c037816 */ /* 0x040fe200000000ff */
[----:B------:R-:W-:Y:S01]  /*8050*/  BSSY.RECONVERGENT B0, `(.L_x_146) ;  /* 0x00000a1000007945 */ /* 0x000fe20003800200 */
[----:B------:R-:W-:Y:S02]  /*8060*/  SHF.L.U32 R41, R44, 0x8, RZ ;  /* 0x000000082c297819 */ /* 0x000fe400000006ff */
[----:B------:R-:W-:Y:S02]  /*8070*/  IADD3 R55, PT, PT, R78, UR43, RZ ;  /* 0x0000002b4e377c10 */ /* 0x000fe4000fffe0ff */
[----:B------:R-:W-:Y:S02]  /*8080*/  LOP3.LUT P5, RZ, R79, 0x80, RZ, 0xc0, !PT ;  /* 0x000000804fff7812 */ /* 0x000fe400078ac0ff */
[----:B------:R-:W-:Y:S02]  /*8090*/  ISETP.NE.AND P0, PT, R90, RZ, PT ;  /* 0x000000ff5a00720c */ /* 0x000fe40003f05270 */
[----:B------:R-:W-:Y:S01]  /*80a0*/  SEL R54, R54, 0xfffffff0, !P5 ;  /* 0xfffffff036367807 */ /* 0x000fe20006800000 */
[----:B-1----:R-:W4:Y:S01]  /*80b0*/  LDTM.x32 R4, tmem[UR4] ;  /* 0x00000004000479ee */ /* 0x002f2200082c0000 */
[----:B------:R-:W-:Y:S02]  /*80c0*/  ISETP.NE.AND P6, PT, R60, RZ, PT ;  /* 0x000000ff3c00720c */ /* 0x000fe40003fc5270 */
[----:B------:R-:W-:Y:S01]  /*80d0*/  IADD3 R91, PT, PT, R55, R54, RZ ;  /* 0x00000036375b7210 */ /* 0x000fe20007ffe0ff */
[C---:B----4-:R-:W-:Y:S01]  /*80e0*/  IMAD R0, R38.reuse, R4, RZ ;  /* 0x0000000426007224 */ /* 0x050fe200078e02ff */
[----:B------:R-:W-:Y:S01]  /*80f0*/  SHF.R.S32.HI R4, RZ, 0x18, R2 ;  /* 0x00000018ff047819 */ /* 0x000fe20000011402 */
[C---:B------:R-:W-:Y:S01]  /*8100*/  IMAD R2, R38.reuse, R5, RZ ;  /* 0x0000000526027224 */ /* 0x040fe200078e02ff */
[----:B------:R-:W-:Y:S01]  /*8110*/  SHF.R.S32.HI R5, RZ, 0x18, R41 ;  /* 0x00000018ff057819 */ /* 0x000fe20000011429 */
[----:B------:R-:W-:Y:S01]  /*8120*/  IMAD R0, R3, R40, R0 ;  /* 0x0000002803007224 */ /* 0x000fe200078e0200 */
[----:B------:R-:W-:Y:S01]  /*8130*/  PRMT R41, R45, 0x8880, RZ ;  /* 0x000088802d297816 */ /* 0x000fe200000000ff */
[----:B------:R-:W-:Y:S02]  /*8140*/  IMAD R3, R38, R6, RZ ;  /* 0x0000000626037224 */ /* 0x000fe400078e02ff */
[-C--:B------:R-:W-:Y:S01]  /*8150*/  IMAD R2, R4, R40.reuse, R2 ;  /* 0x0000002804027224 */ /* 0x080fe200078e0202 */
[----:B------:R-:W-:Y:S01]  /*8160*/  SHF.R.S32.HI R4, RZ, 0x18, R44 ;  /* 0x00000018ff047819 */ /* 0x000fe2000001142c */
[C---:B------:R-:W-:Y:S02]  /*8170*/  IMAD R7, R38.reuse, R7, RZ ;  /* 0x0000000726077224 */ /* 0x040fe400078e02ff */
[-C--:B------:R-:W-:Y:S02]  /*8180*/  IMAD R3, R5, R40.reuse, R3 ;  /* 0x0000002805037224 */ /* 0x080fe400078e0203 */
[----:B------:R-:W-:Y:S02]  /*8190*/  IMAD R5, R38, R9, RZ ;  /* 0x0000000926057224 */ /* 0x000fe400078e02ff */
[----:B------:R-:W-:Y:S02]  /*81a0*/  IMAD R7, R4, R40, R7 ;  /* 0x0000002804077224 */ /* 0x000fe400078e0207 */
[C---:B------:R-:W-:Y:S02]  /*81b0*/  IMAD R9, R38.reuse, R13, RZ ;  /* 0x0000000d26097224 */ /* 0x040fe400078e02ff */
[C---:B------:R-:W-:Y:S01]  /*81c0*/  IMAD R4, R38.reuse, R8, RZ ;  /* 0x0000000826047224 */ /* 0x040fe200078e02ff */
[----:B------:R-:W-:Y:S01]  /*81d0*/  I2IP.S8.S32.SAT R56, R7, R3, RZ ;  /* 0x0000000307387239 */ /* 0x000fe200000014ff */
[C---:B------:R-:W-:Y:S01]  /*81e0*/  IMAD R13, R38.reuse, R17, RZ ;  /* 0x00000011260d7224 */ /* 0x040fe200078e02ff */
[----:B------:R-:W-:Y:S01]  /*81f0*/  SHF.R.S32.HI R7, RZ, 0x18, R45 ;  /* 0x00000018ff077819 */ /* 0x000fe2000001142d */
[----:B------:R-:W-:Y:S01]  /*8200*/  IMAD R8, R38, R12, RZ ;  /* 0x0000000c26087224 */ /* 0x000fe200078e02ff */
[----:B------:R-:W-:Y:S01]  /*8210*/  I2IP.S8.S32.SAT R56, R2, R0, R56 ;  /* 0x0000000002387239 */ /* 0x000fe20000001438 */
[C---:B------:R-:W-:Y:S01]  /*8220*/  IMAD R17, R38.reuse, R21, RZ ;  /* 0x0000001526117224 */ /* 0x040fe200078e02ff */
[----:B------:R-:W-:Y:S01]  /*8230*/  SHF.R.S32.HI R2, RZ, 0x18, R46 ;  /* 0x00000018ff027819 */ /* 0x000fe2000001142e */
[----:B------:R-:W-:Y:S01]  /*8240*/  IMAD R12, R38, R16, RZ ;  /* 0x00000010260c7224 */ /* 0x000fe200078e02ff */
[----:B------:R-:W-:Y:S01]  /*8250*/  SHF.L.U32 R0, R46, 0x8, RZ ;  /* 0x000000082e007819 */ /* 0x000fe200000006ff */
[C---:B------:R-:W-:Y:S02]  /*8260*/  IMAD R21, R38.reuse, R25, RZ ;  /* 0x0000001926157224 */ /* 0x040fe400078e02ff */
[C---:B------:R-:W-:Y:S01]  /*8270*/  IMAD R16, R38.reuse, R20, RZ ;  /* 0x0000001426107224 */ /* 0x040fe200078e02ff */
[----:B------:R-:W-:Y:S01]  /*8280*/  SHF.R.S32.HI R0, RZ, 0x18, R0 ;  /* 0x00000018ff007819 */ /* 0x000fe20000011400 */
[C---:B------:R-:W-:Y:S02]  /*8290*/  IMAD R25, R38.reuse, R29, RZ ;  /* 0x0000001d26197224 */ /* 0x040fe400078e02ff */
[C---:B------:R-:W-:Y:S02]  /*82a0*/  IMAD R20, R38.reuse, R24, RZ ;  /* 0x0000001826147224 */ /* 0x040fe400078e02ff */
[C---:B------:R-:W-:Y:S01]  /*82b0*/  IMAD R29, R38.reuse, R33, RZ ;  /* 0x00000021261d7224 */ /* 0x040fe200078e02ff */
[----:B------:R-:W-:Y:S01]  /*82c0*/  SHF.L.U32 R33, R45, 0x8, RZ ;  /* 0x000000082d217819 */ /* 0x000fe200000006ff */
[C---:B------:R-:W-:Y:S02]  /*82d0*/  IMAD R24, R38.reuse, R28, RZ ;  /* 0x0000001c26187224 */ /* 0x040fe400078e02ff */
[C---:B------:R-:W-:Y:S01]  /*82e0*/  IMAD R28, R38.reuse, R32, RZ ;  /* 0x00000020261c7224 */ /* 0x040fe200078e02ff */
[----:B------:R-:W-:Y:S01]  /*82f0*/  SHF.R.S32.HI R32, RZ, 0x18, R42 ;  /* 0x00000018ff207819 */ /* 0x000fe2000001142a */
[----:B------:R-:W-:Y:S01]  /*8300*/  IMAD R4, R41, R40, R4 ;  /* 0x0000002829047224 */ /* 0x000fe200078e0204 */
[----:B------:R-:W-:Y:S01]  /*8310*/  SHF.R.S32.HI R3, RZ, 0x18, R33 ;  /* 0x00000018ff037819 */ /* 0x000fe20000011421 */
[----:B------:R-:W-:Y:S01]  /*8320*/  IMAD R6, R38, R10, RZ ;  /* 0x0000000a26067224 */ /* 0x000fe200078e02ff */
[----:B------:R-:W-:Y:S01]  /*8330*/  PRMT R33, R46, 0x8880, RZ ;  /* 0x000088802e217816 */ /* 0x000fe200000000ff */
[-C--:B------:R-:W-:Y:S01]  /*8340*/  IMAD R5, R32, R40.reuse, R5 ;  /* 0x0000002820057224 */ /* 0x080fe200078e0205 */
[----:B------:R-:W-:Y:S01]  /*8350*/  SHF.L.U32 R32, R46, 0x10, RZ ;  /* 0x000000102e207819 */ /* 0x000fe200000006ff */
[C---:B------:R-:W-:Y:S02]  /*8360*/  IMAD R11, R38.reuse, R11, RZ ;  /* 0x0000000b260b7224 */ /* 0x040fe400078e02ff */
[-C--:B------:R-:W-:Y:S02]  /*8370*/  IMAD R6, R3, R40.reuse, R6 ;  /* 0x0000002803067224 */ /* 0x080fe400078e0206 */
[----:B------:R-:W-:Y:S01]  /*8380*/  IMAD R11, R7, R40, R11 ;  /* 0x00000028070b7224 */ /* 0x000fe200078e020b */
[----:B------:R-:W-:Y:S01]  /*8390*/  SHF.R.S32.HI R7, RZ, 0x18, R32 ;  /* 0x00000018ff077819 */ /* 0x000fe20000011420 */
[----:B------:R-:W-:Y:S02]  /*83a0*/  IMAD.MOV.U32 R3, RZ, RZ, R33 ;  /* 0x000000ffff037224 */ /* 0x000fe400078e0021 */
[----:B------:R-:W-:Y:S01]  /*83b0*/  IMAD R10, R38, R14, RZ ;  /* 0x0000000e260a7224 */ /* 0x000fe200078e02ff */
[----:B------:R-:W-:Y:S01]  /*83c0*/  I2IP.S8.S32.SAT R11, R11, R6, RZ ;  /* 0x000000060b0b7239 */ /* 0x000fe200000014ff */
[-C--:B------:R-:W-:Y:S01]  /*83d0*/  IMAD R8, R3, R40.reuse, R8 ;  /* 0x0000002803087224 */ /* 0x080fe200078e0208 */
[----:B------:R-:W-:Y:S01]  /*83e0*/  SHF.L.U32 R3, R47, 0x10, RZ ;  /* 0x000000102f037819 */ /* 0x000fe200000006ff */
[-C--:B------:R-:W-:Y:S01]  /*83f0*/  IMAD R9, R7, R40.reuse, R9 ;  /* 0x0000002807097224 */ /* 0x080fe200078e0209 */
[C---:B------:R-:W-:Y:S01]  /*8400*/  PRMT R7, R47.reuse, 0x8880, RZ ;  /* 0x000088802f077816 */ /* 0x040fe200000000ff */
[----:B------:R-:W-:Y:S01]  /*8410*/  IMAD R10, R0, R40, R10 ;  /* 0x00000028000a7224 */ /* 0x000fe200078e020a */
[----:B------:R-:W-:Y:S01]  /*8420*/  SHF.R.S32.HI R3, RZ, 0x18, R3 ;  /* 0x00000018ff037819 */ /* 0x000fe20000011403 */
[----:B------:R-:W-:Y:S01]  /*8430*/  IMAD R15, R38, R15, RZ ;  /* 0x0000000f260f7224 */ /* 0x000fe200078e02ff */
[----:B------:R-:W-:Y:S01]  /*8440*/  MOV R0, R7 ;  /* 0x0000000700007202 */ /* 0x000fe20000000f00 */
[----:B------:R-:W-:Y:S01]  /*8450*/  IMAD.SHL.U32 R6, R47, 0x100, RZ ;  /* 0x000001002f067824 */ /* 0x000fe200078e00ff */
[----:B------:R-:W-:Y:S01]  /*8460*/  I2IP.S8.S32.SAT R57, R5, R4, R11 ;  /* 0x0000000405397239 */ /* 0x000fe2000000140b */
[-C--:B------:R-:W-:Y:S01]  /*8470*/  IMAD R15, R2, R40.reuse, R15 ;  /* 0x00000028020f7224 */ /* 0x080fe200078e020f */
[----:B------:R-:W-:Y:S01]  /*8480*/  SHF.R.S32.HI R2, RZ, 0x18, R47 ;  /* 0x00000018ff027819 */ /* 0x000fe2000001142f */
[----:B------:R-:W-:Y:S01]  /*8490*/  IMAD R12, R0, R40, R12 ;  /* 0x00000028000c7224 */ /* 0x000fe200078e020c */
[----:B------:R-:W-:Y:S01]  /*84a0*/  SHF.R.S32.HI R6, RZ, 0x18, R6 ;  /* 0x00000018ff067819 */ /* 0x000fe20000011406 */
[----:B------:R-:W-:Y:S01]  /*84b0*/  IMAD R14, R38, R18, RZ ;  /* 0x00000012260e7224 */ /* 0x000fe200078e02ff */
[----:B---3--:R-:W-:Y:S01]  /*84c0*/  PRMT R0, R48, 0x8880, RZ ;  /* 0x0000888030007816 */ /* 0x008fe200000000ff */
[-C--:B------:R-:W-:Y:S01]  /*84d0*/  IMAD R13, R3, R40.reuse, R13 ;  /* 0x00000028030d7224 */ /* 0x080fe200078e020d */
[C---:B------:R-:W-:Y:S01]  /*84e0*/  SHF.L.U32 R4, R49.reuse, 0x10, RZ ;  /* 0x0000001031047819 */ /* 0x040fe200000006ff */
[----:B------:R-:W-:Y:S01]  /*84f0*/  IMAD R19, R38, R19, RZ ;  /* 0x0000001326137224 */ /* 0x000fe200078e02ff */
[C---:B------:R-:W-:Y:S01]  /*8500*/  PRMT R3, R49.reuse, 0x8880, RZ ;  /* 0x0000888031037816 */ /* 0x040fe200000000ff */
[-C--:B------:R-:W-:Y:S01]  /*8510*/  IMAD R14, R6, R40.reuse, R14 ;  /* 0x00000028060e7224 */ /* 0x080fe200078e020e */
[----:B------:R-:W-:Y:S01]  /*8520*/  SHF.L.U32 R5, R49, 0x8, RZ ;  /* 0x0000000831057819 */ /* 0x000fe200000006ff */
[-C--:B------:R-:W-:Y:S01]  /*8530*/  IMAD R19, R2, R40.reuse, R19 ;  /* 0x0000002802137224 */ /* 0x080fe200078e0213 */
[----:B------:R-:W-:Y:S01]  /*8540*/  SHF.L.U32 R2, R48, 0x10, RZ ;  /* 0x0000001030027819 */ /* 0x000fe200000006ff */
[----:B------:R-:W-:Y:S01]  /*8550*/  IMAD R16, R0, R40, R16 ;  /* 0x0000002800107224 */ /* 0x000fe200078e0210 */
[----:B------:R-:W-:Y:S01]  /*8560*/  SHF.R.S32.HI R4, RZ, 0x18, R4 ;  /* 0x00000018ff047819 */ /* 0x000fe20000011404 */
[----:B------:R-:W-:Y:S01]  /*8570*/  IMAD.SHL.U32 R0, R48, 0x100, RZ ;  /* 0x0000010030007824 */ /* 0x000fe200078e00ff */
[----:B------:R-:W-:Y:S01]  /*8580*/  SHF.R.S32.HI R2, RZ, 0x18, R2 ;  /* 0x00000018ff027819 */ /* 0x000fe20000011402 */
[C---:B------:R-:W-:Y:S01]  /*8590*/  IMAD R18, R38.reuse, R22, RZ ;  /* 0x0000001626127224 */ /* 0x040fe200078e02ff */
[----:B------:R-:W-:Y:S01]  /*85a0*/  I2IP.S8.S32.SAT R10, R15, R10, RZ ;  /* 0x0000000a0f0a7239 */ /* 0x000fe200000014ff */
[----:B------:R-:W-:Y:S01]  /*85b0*/  IMAD R23, R38, R23, RZ ;  /* 0x0000001726177224 */ /* 0x000fe200078e02ff */
[----:B------:R-:W-:Y:S01]  /*85c0*/  SHF.R.S32.HI R0, RZ, 0x18, R0 ;  /* 0x00000018ff007819 */ /* 0x000fe20000011400 */
[----:B------:R-:W-:Y:S01]  /*85d0*/  IMAD R17, R2, R40, R17 ;  /* 0x0000002802117224 */ /* 0x000fe200078e0211 */
[----:B------:R-:W-:Y:S01]  /*85e0*/  SHF.R.S32.HI R2, RZ, 0x18, R48 ;  /* 0x00000018ff027819 */ /* 0x000fe20000011430 */
[----:B------:R-:W-:Y:S01]  /*85f0*/  IMAD R22, R38, R26, RZ ;  /* 0x0000001a26167224 */ /* 0x000fe200078e02ff */
[----:B------:R-:W-:Y:S01]  /*8600*/  I2IP.S8.S32.SAT R14, R19, R14, RZ ;  /* 0x0000000e130e7239 */ /* 0x000fe200000014ff */
[-C--:B------:R-:W-:Y:S01]  /*8610*/  IMAD R18, R0, R40.reuse, R18 ;  /* 0x0000002800127224 */ /* 0x080fe200078e0212 */
[----:B------:R-:W-:Y:S01]  /*8620*/  SHF.R.S32.HI R0, RZ, 0x18, R5 ;  /* 0x00000018ff007819 */ /* 0x000fe20000011405 */
[-C--:B------:R-:W-:Y:S01]  /*8630*/  IMAD R23, R2, R40.reuse, R23 ;  /* 0x0000002802177224 */ /* 0x080fe200078e0217 */
[----:B------:R-:W-:Y:S01]  /*8640*/  SHF.R.S32.HI R2, RZ, 0x18, R49 ;  /* 0x00000018ff027819 */ /* 0x000fe20000011431 */
[-C--:B------:R-:W-:Y:S01]  /*8650*/  IMAD R20, R3, R40.reuse, R20 ;  /* 0x0000002803147224 */ /* 0x080fe200078e0214 */
[----:B------:R-:W-:Y:S01]  /*8660*/  SHF.L.U32 R3, R50, 0x8, RZ ;  /* 0x0000000832037819 */ /* 0x000fe200000006ff */
[----:B------:R-:W-:Y:S01]  /*8670*/  IMAD R21, R4, R40, R21 ;  /* 0x0000002804157224 */ /* 0x000fe200078e0215 */
[----:B------:R-:W-:Y:S01]  /*8680*/  SHF.R.S32.HI R5, RZ, 0x18, R51 ;  /* 0x00000018ff057819 */ /* 0x000fe20000011433 */
[----:B------:R-:W-:Y:S01]  /*8690*/  IMAD R27, R38, R27, RZ ;  /* 0x0000001b261b7224 */ /* 0x000fe200078e02ff */
[----:B------:R-:W-:Y:S01]  /*86a0*/  SHF.R.S32.HI R3, RZ, 0x18, R3 ;  /* 0x00000018ff037819 */ /* 0x000fe20000011403 */
[----:B------:R-:W-:Y:S01]  /*86b0*/  IMAD.U32 R4, R50, 0x10000, RZ ;  /* 0x0001000032047824 */ /* 0x000fe200078e00ff */
[----:B------:R-:W-:Y:S01]  /*86c0*/  I2IP.S8.S32.SAT R18, R23, R18, RZ ;  /* 0x0000001217127239 */ /* 0x000fe200000014ff */
[-C--:B------:R-:W-:Y:S01]  /*86d0*/  IMAD R22, R0, R40.reuse, R22 ;  /* 0x0000002800167224 */ /* 0x080fe200078e0216 */
[----:B------:R-:W-:Y:S01]  /*86e0*/  PRMT R0, R50, 0x8880, RZ ;  /* 0x0000888032007816 */ /* 0x000fe200000000ff */
[----:B------:R-:W-:Y:S01]  /*86f0*/  IMAD R27, R2, R40, R27 ;  /* 0x00000028021b7224 */ /* 0x000fe200078e021b */
[----:B------:R-:W-:Y:S01]  /*8700*/  SHF.R.S32.HI R2, RZ, 0x18, R4 ;  /* 0x00000018ff027819 */ /* 0x000fe20000011404 */
[----:B------:R-:W-:Y:S01]  /*8710*/  IMAD R26, R38, R30, RZ ;  /* 0x0000001e261a7224 */ /* 0x000fe200078e02ff */
[----:B------:R-:W-:Y:S01]  /*8720*/  I2IP.S8.S32.SAT R58, R9, R8, R10 ;  /* 0x00000008093a7239 */ /* 0x000fe2000000140a */
[-C--:B------:R-:W-:Y:S01]  /*8730*/  IMAD R24, R0, R40.reuse, R24 ;  /* 0x0000002800187224 */ /* 0x080fe200078e0218 */
[----:B------:R-:W-:Y:S01]  /*8740*/  SHF.R.S32.HI R0, RZ, 0x18, R50 ;  /* 0x00000018ff007819 */ /* 0x000fe20000011432 */
[-C--:B------:R-:W-:Y:S01]  /*8750*/  IMAD R25, R2, R40.reuse, R25 ;  /* 0x0000002802197224 */ /* 0x080fe200078e0219 */
[----:B------:R-:W-:Y:S01]  /*8760*/  PRMT R2, R51, 0x8880, RZ ;  /* 0x0000888033027816 */ /* 0x000fe200000000ff */
[----:B------:R-:W-:Y:S01]  /*8770*/  IMAD R26, R3, R40, R26 ;  /* 0x00000028031a7224 */ /* 0x000fe200078e021a */
[----:B------:R-:W-:Y:S01]  /*8780*/  SHF.L.U32 R3, R51, 0x10, RZ ;  /* 0x0000001033037819 */ /* 0x000fe200000006ff */
[----:B------:R-:W-:Y:S01]  /*8790*/  IMAD R31, R38, R31, RZ ;  /* 0x0000001f261f7224 */ /* 0x000fe200078e02ff */
[----:B------:R-:W-:Y:S01]  /*87a0*/  I2IP.S8.S32.SAT R59, R13, R12, R14 ;  /* 0x0000000c0d3b7239 */ /* 0x000fe2000000140e */
[----:B------:R-:W-:Y:S01]  /*87b0*/  IMAD.SHL.U32 R4, R51, 0x100, RZ ;  /* 0x0000010033047824 */ /* 0x000fe200078e00ff */
[----:B------:R-:W-:Y:S01]  /*87c0*/  SHF.R.S32.HI R3, RZ, 0x18, R3 ;  /* 0x00000018ff037819 */ /* 0x000fe20000011403 */
[----:B------:R-:W-:Y:S01]  /*87d0*/  IMAD R31, R0, R40, R31 ;  /* 0x00000028001f7224 */ /* 0x000fe200078e021f */
[----:B------:R-:W-:Y:S01]  /*87e0*/  I2IP.S8.S32.SAT R16, R17, R16, R18 ;  /* 0x0000001011107239 */ /* 0x000fe20000001412 */
[----:B------:R1:W-:Y:S01]  /*87f0*/  STS.128 [R78+UR43+0x4400], R56 ;  /* 0x004400384e007988 */ /* 0x0003e20008000c2b */
[----:B------:R-:W-:Y:S01]  /*8800*/  SHF.R.S32.HI R4, RZ, 0x18, R4 ;  /* 0x00000018ff047819 */ /* 0x000fe20000011404 */
[----:B------:R-:W-:Y:S01]  /*8810*/  IMAD R28, R2, R40, R28 ;  /* 0x00000028021c7224 */ /* 0x000fe200078e021c */
[----:B------:R-:W-:Y:S01]  /*8820*/  I2IP.S8.S32.SAT R22, R27, R22, RZ ;  /* 0x000000161b167239 */ /* 0x000fe200000014ff */
[C---:B------:R-:W-:Y:S01]  /*8830*/  IMAD R30, R38.reuse, R34, RZ ;  /* 0x00000022261e7224 */ /* 0x040fe200078e02ff */
[----:B------:R-:W-:Y:S01]  /*8840*/  I2IP.S8.S32.SAT R18, R31, R26, RZ ;  /* 0x0000001a1f127239 */ /* 0x000fe200000014ff */
[----:B------:R-:W-:Y:S01]  /*8850*/  IMAD R29, R3, R40, R29 ;  /* 0x00000028031d7224 */ /* 0x000fe200078e021d */
[----:B------:R-:W-:Y:S01]  /*8860*/  I2IP.S8.S32.SAT R17, R21, R20, R22 ;  /* 0x0000001415117239 */ /* 0x000fe20000001416 */
[----:B------:R-:W-:Y:S01]  /*8870*/  IMAD R35, R38, R35, RZ ;  /* 0x0000002326237224 */ /* 0x000fe200078e02ff */
[----:B------:R-:W-:Y:S01]  /*8880*/  I2IP.S8.S32.SAT R18, R25, R24, R18 ;  /* 0x0000001819127239 */ /* 0x000fe20000001412 */
[-C--:B------:R-:W-:Y:S01]  /*8890*/  IMAD R30, R4, R40.reuse, R30 ;  /* 0x00000028041e7224 */ /* 0x080fe200078e021e */
[----:B------:R-:W-:Y:S01]  /*88a0*/  LEA R0, R86, UR43, 0x3 ;  /* 0x0000002b56007c11 */ /* 0x000fe2000f8e18ff */
[----:B------:R-:W-:Y:S01]  /*88b0*/  IMAD R35, R5, R40, R35 ;  /* 0x0000002805237224 */ /* 0x000fe200078e0223 */
[----:B------:R-:W-:Y:S04]  /*88c0*/  @P6 SHF.L.U32 R2, R85, 0x1f, RZ ;  /* 0x0000001f55026819 */ /* 0x000fe800000006ff */
[----:B------:R-:W-:Y:S04]  /*88d0*/  I2IP.S8.S32.SAT R19, R35, R30, RZ ;  /* 0x0000001e23137239 */ /* 0x000fe800000014ff */
[----:B------:R-:W-:Y:S05]  /*88e0*/  I2IP.S8.S32.SAT R19, R29, R28, R19 ;  /* 0x0000001c1d137239 */ /* 0x000fea0000001413 */
[----:B------:R1:W-:Y:S01]  /*88f0*/  STS.128 [R91+0x4400], R16 ;  /* 0x004400105b007388 */ /* 0x0003e20000000c00 */
[----:B------:R-:W-:Y:S01]  /*8900*/  @!PT LDS RZ, [RZ] ;  /* 0x00000000fffff984 */ /* 0x000fe20000000800 */
[----:B------:R-:W-:Y:S01]  /*8910*/  @!PT LDS RZ, [RZ] ;  /* 0x00000000fffff984 */ /* 0x000fe20000000800 */
[----:B------:R-:W-:Y:S01]  /*8920*/  @!PT LDS RZ, [RZ] ;  /* 0x00000000fffff984 */ /* 0x000fe20000000800 */
[----:B------:R-:W-:Y:S01]  /*8930*/  @!PT LDS RZ, [RZ] ;  /* 0x00000000fffff984 */ /* 0x000fe20000000800 */
[----:B------:R2:W-:Y:S07]  /*8940*/  MEMBAR.ALL.CTA ;  /* 0x0000000000007992 */ /* 0x0005ee0000008000 */
[----:B--2---:R-:W2:Y:S02]  /*8950*/  FENCE.VIEW.ASYNC.S ;  /* 0x00000000000073c6 */ /* 0x004ea40000000000 */
[----:B--2---:R-:W-:Y:S06]  /*8960*/  BAR.SYNC.DEFER_BLOCKING 0x1, 0x80 ;  /* 0x0042000000007b1d */ /* 0x004fec0000010000 */
[----:B------:R-:W-:Y:S05]  /*8970*/  @P0 BRA `(.L_x_147) ;  /* 0x0000000000380947 */ /* 0x000fea0003800000 */
[----:B------:R-:W-:Y:S01]  /*8980*/  UIADD3 UR4, UPT, UPT, UR43, 0x4400, URZ ;  /* 0x000044002b047890 */ /* 0x000fe2000fffe0ff */
[----:B------:R-:W-:Y:S01]  /*8990*/  UMOV UR51, UR36 ;  /* 0x0000002400337c82 */ /* 0x000fe20008000000 */
[----:B------:R-:W-:Y:S02]  /*89a0*/  UIADD3 UR9, UPT, UPT, UR49, 0x80, URZ ;  /* 0x0000008031097890 */ /* 0x000fe4000fffe0ff */
[----:B------:R-:W-:Y:S02]  /*89b0*/  UIADD3 UR8, UPT, UPT, UR43, 0x4c00, URZ ;  /* 0x00004c002b087890 */ /* 0x000fe4000fffe0ff */
[----:B------:R-:W-:Y:S01]  /*89c0*/  MOV R89, UR4 ;  /* 0x0000000400597c02 */ /* 0x000fe20008000f00 */
[----:B------:R-:W-:Y:S01]  /*89d0*/  UIADD3 UR4, UP0, UPT, UR62, 0x680, URZ ;  /* 0x000006803e047890 */ /* 0x000fe2000ff1e0ff */
[----:B------:R-:W-:Y:S02]  /*89e0*/  UMOV UR10, UR50 ;  /* 0x00000032000a7c82 */ /* 0x000fe40008000000 */
[----:B------:R-:W-:Y:S01]  /*89f0*/  R2UR UR48, R89 ;  /* 0x00000000593072ca */ /* 0x000fe200000e0000 */
[----:B------:R-:W-:Y:S01]  /*8a00*/  UIADD3.X UR5, UPT, UPT, URZ, UR63, URZ, UP0, !UPT ;  /* 0x0000003fff057290 */ /* 0x000fe200087fe4ff */
[----:B------:R-:W-:Y:S11]  /*8a10*/  UMOV UR11, UR36 ;  /* 0x00000024000b7c82 */ /* 0x000ff60008000000 */
[----:B------:R2:W-:Y:S01]  /*8a20*/  UTMASTG.3D [UR48], [UR4] ;  /* 0x00000030040073b5 */ /* 0x0005e20008010000 */
[----:B------:R2:W-:Y:S01]  /*8a30*/  UTMASTG.3D [UR8], [UR4] ;  /* 0x00000008040073b5 */ /* 0x0005e20008010000 */
[----:B------:R0:W-:Y:S01]  /*8a40*/  UTMACMDFLUSH ;  /* 0x00000000000079b7 */ /* 0x0001e20000000000 */
[----:B--2---:R-:W-:Y:S04]  /*8a50*/  DEPBAR.LE SB0, 0x1 ;  /* 0x000080400000791a */ /* 0x004fe80000000000 */
.L_x_147:
[----:B------:R-:W-:Y:S05]  /*8a60*/  BSYNC.RECONVERGENT B0 ;  /* 0x0000000000007941 */ /* 0x000fea0003800200 */
.L_x_146:
[----:B------:R-:W-:Y:S06]  /*8a70*/  BAR.SYNC.DEFER_BLOCKING 0x1, 0x80 ;  /* 0x0042000000007b1d */ /* 0x000fec0000010000 */
[----:B------:R-:W2:Y:S01]  /*8a80*/  @P6 SYNCS.PHASECHK.TRANS64.TRYWAIT P0, [R0+URZ+0x210], R2 ;  /* 0x00021002000065a7 */ /* 0x000ea200080011ff */
[----:B------:R-:W-:Y:S01]  /*8a90*/  BSSY B1, `(.L_x_148) ;  /* 0x000001f000017945 */ /* 0x000fe20003800000 */
[----:B--2---:R-:W-:Y:S03]  /*8aa0*/  @P6 SEL R52, RZ, 0x1, !P0 ;  /* 0x00000001ff346807 */ /* 0x004fe60004000000 */
[----:B------:R-:W-:Y:S05]  /*8ab0*/  @!P6 BRA `(.L_x_149) ;  /* 0x000000000070e947 */ /* 0x000fea0003800000 */
[----:B------:R-:W-:Y:S01]  /*8ac0*/  ISETP.NE.AND P1, PT, R53, RZ, PT ;  /* 0x000000ff3500720c */ /* 0x000fe20003f25270 */
[----:B------:R-:W-:Y:S01]  /*8ad0*/  BSSY B0, `(.L_x_150) ;  /* 0x0000008000007945 */ /* 0x000fe20003800000 */
[----:B------:R-:W-:Y:S11]  /*8ae0*/  ISETP.NE.AND P0, PT, R52, RZ, PT ;  /* 0x000000ff3400720c */ /* 0x000ff60003f05270 */
[----:B------:R-:W-:Y:S04]  /*8af0*/  @P1 IMAD R4, R86, 0x1000, R55 ;  /* 0x0000100056041824 */ /* 0x000fe800078e0237 */
[----:B------:R-:W-:Y:S01]  /*8b00*/  @P1 IMAD.IADD R3, R54, 0x1, R4 ;  /* 0x0000000136031824 */ /* 0x000fe200078e0204 */
[----:B------:R-:W-:Y:S06]  /*8b10*/  @P0 BRA `(.L_x_151) ;  /* 0x00000000000c0947 */ /* 0x000fec0003800000 */
[----:B------:R-:W-:Y:S04]  /*8b20*/  SHF.L.U32 R2, R85, 0x1f, RZ ;  /* 0x0000001f55027819 */ /* 0x000fe800000006ff */
[----:B------:R-:W2:Y:S02]  /*8b30*/  SYNCS.PHASECHK.TRANS64.TRYWAIT P0, [R0+URZ+0x210], R2 ;  /* 0x00021002000075a7 */ /* 0x000ea400080011ff */
[----:B--2---:R-:W-:Y:S05]  /*8b40*/  @!P0 BRA `(.L_x_152) ;  /* 0x00000040000c8947 */ /* 0x004fea0003800000 */
.L_x_151:
[----:B------:R-:W-:Y:S05]  /*8b50*/  BSYNC B0 ;  /* 0x0000000000007941 */ /* 0x000fea0003800000 */
.L_x_150:
[----:B------:R-:W-:Y:S01]  /*8b60*/  ISETP.NE.AND P0, PT, R53, RZ, PT ;  /* 0x000000ff3500720c */ /* 0x000fe20003f05270 */
[----:B--2---:R-:W-:Y:S02]  /*8b70*/  VIADD R2, R0, 0x230 ;  /* 0x0000023000027836 */ /* 0x004fe40000000000 */
[----:B------:R-:W-:Y:S02]  /*8b80*/  IMAD.U32 R0, RZ, RZ, UR46 ;  /* 0x0000002eff007e24 */ /* 0x000fe4000f8e00ff */
[----:B------:R-:W-:Y:S03]  /*8b90*/  VIADD R86, R86, 0x1 ;  /* 0x0000000156567836 */ /* 0x000fe60000000000 */
[----:B------:R-:W-:Y:S05]  /*8ba0*/  PRMT R0, R0, 0x654, R2 ;  /* 0x0000065400007816 */ /* 0x000fea0000000002 */
[----:B------:R2:W3:Y:S04]  /*8bb0*/  @P0 LDS.128 R44, [R4+0x400] ;  /* 0x00040000042c0984 */ /* 0x0004e80000000c00 */
[----:B------:R2:W4:Y:S01]  /*8bc0*/  @P0 LDS.128 R48, [R3+0x400] ;  /* 0x0004000003300984 */ /* 0x0005220000000c00 */
        /* <DEDUP_REMOVED lines=10> */
[----:B--23--:R-:W-:Y:S02]  /*8c70*/  LOP3.LUT R85, R85, R0, RZ, 0x3c, !PT ;  /* 0x0000000055557212 */ /* 0x00cfe400078e3cff */
.L_x_149:
[----:B------:R-:W-:Y:S05]  /*8c80*/  BSYNC B1 ;  /* 0x0000000000017941 */ /* 0x000fea0003800000 */
.L_x_148:
[----:B------:R-:W-:Y:S05]  /*8c90*/  VIADD R0, R39, 0x20 ;  /* 0x0000002027007836 */ /* 0x000fea0000000000 */
[----:B------:R-:W-:Y:S04]  /*8ca0*/  SHF.R.U32.HI R0, RZ, 0x15, R0 ;  /* 0x00000015ff007819 */ /* 0x000fe80000011600 */
[----:B------:R-:W-:Y:S11]  /*8cb0*/  LOP3.LUT P0, RZ, R0, 0x3, R81, 0x48, !PT ;  /* 0x0000000300ff7812 */ /* 0x000ff60007804851 */
[----:B------:R-:W-:Y:S02]  /*8cc0*/  @!UPT UIADD3 URZ, UPT, UPT, URZ, URZ, URZ ;  /* 0x000000fffffff290 */ /* 0x000fe4000fffe0ff */
[----:B------:R-:W-:Y:S05]  /*8cd0*/  @!P0 BRA `(.L_x_153) ;  /* 0x0000000000408947 */ /* 0x000fea0003800000 */
[----:B------:R-:W2:Y:S01]  /*8ce0*/  LDCU.64 UR8, c[0x4][0x78] ;  /* 0x01000f00ff0877ac */ /* 0x000ea20008000a00 */
[----:B------:R-:W-:Y:S01]  /*8cf0*/  MOV R3, 0x0 ;  /* 0x0000000000037802 */ /* 0x000fe20000000f00 */
[----:B------:R-:W-:Y:S02]  /*8d00*/  HFMA2 R12, -RZ, RZ, 0, 5.9604644775390625e-08 ;  /* 0x00000001ff0c7431 */ /* 0x000fe400000001ff */
[----:B------:R-:W-:Y:S02]  /*8d10*/  IMAD.MOV.U32 R8, RZ, RZ, 0x192 ;  /* 0x00000192ff087424 */ /* 0x000fe400078e00ff */
[----:B------:R-:W-:Y:S01]  /*8d20*/  IMAD.MOV.U32 R13, RZ, RZ, RZ ;  /* 0x000000ffff0d7224 */ /* 0x000fe200078e00ff */
[----:B------:R-:W3:Y:S01]  /*8d30*/  LDCU.64 UR6, c[0x4][0x80] ;  /* 0x01001000ff0677ac */ /* 0x000ee20008000a00 */
[----:B------:R-:W1:Y:S01]  /*8d40*/  LDC.64 R2, c[0x4][R3] ;  /* 0x0100000003027b82 */ /* 0x000e620000000a00 */
[----:B------:R-:W5:Y:S01]  /*8d50*/  LDCU.64 UR4, c[0x4][0x18] ;  /* 0x01000300ff0477ac */ /* 0x000f620008000a00 */
[----:B--2---:R-:W-:Y:S01]  /*8d60*/  MOV R5, UR9 ;  /* 0x0000000900057c02 */ /* 0x004fe20008000f00 */
[----:B------:R-:W-:Y:S01]  /*8d70*/  IMAD.U32 R4, RZ, RZ, UR8 ;  /* 0x00000008ff047e24 */ /* 0x000fe2000f8e00ff */
[----:B---3--:R-:W-:Y:S01]  /*8d80*/  MOV R7, UR7 ;  /* 0x0000000700077c02 */ /* 0x008fe20008000f00 */
[----:B------:R-:W-:Y:S01]  /*8d90*/  IMAD.U32 R6, RZ, RZ, UR6 ;  /* 0x00000006ff067e24 */ /* 0x000fe2000f8e00ff */
[----:B-----5:R-:W-:Y:S01]  /*8da0*/  MOV R11, UR5 ;  /* 0x00000005000b7c02 */ /* 0x020fe20008000f00 */
[----:B------:R-:W-:Y:S02]  /*8db0*/  IMAD.U32 R10, RZ, RZ, UR4 ;  /* 0x00000004ff0a7e24 */ /* 0x000fe4000f8e00ff */
[----:B------:R-:W-:Y:S07]  /*8dc0*/  LEPC R20, `(.L_x_153) ;  /* 0x000000001014794e */ /* 0x000fee0000000000 */
[----:B-1--4-:R-:W-:Y:S05]  /*8dd0*/  CALL.ABS.NOINC R2 ;  /* 0x0000000002007343 */ /* 0x012fea0003c00000 */
.L_x_153:
[C---:B------:R-:W-:Y:S01]  /*8de0*/  SHF.L.U32 R2, R44.reuse, 0x10, RZ ;  /* 0x000000102c027819 */ /* 0x040fe200000006ff */
[----:B------:R-:W-:Y:S05]  /*8df0*/  WARPSYNC.ALL ;  /* 0x0000000000007948 */ /* 0x000fea0003800000 */
[----:B------:R-:W-:Y:S01]  /*8e00*/  R2UR UR4, R39 ;  /* 0x00000000270472ca */ /* 0x000fe200000e0000 */
[----:B------:R-:W-:Y:S01]  /*8e10*/  BSSY.RECONVERGENT B0, `(.L_x_154) ;  /* 0x000009d000007945 */ /* 0x000fe20003800200 */
[C---:B------:R-:W-:Y:S02]  /*8e20*/  PRMT R3, R44.reuse, 0x8880, RZ ;  /* 0x000088802c037816 */ /* 0x040fe400000000ff */
[----:B------:R-:W-:Y:S02]  /*8e30*/  SHF.L.U32 R41, R44, 0x8, RZ ;  /* 0x000000082c297819 */ /* 0x000fe400000006ff */
[C---:B------:R-:W-:Y:S02]  /*8e40*/  SHF.L.U32 R42, R45.reuse, 0x10, RZ ;  /* 0x000000102d2a7819 */ /* 0x040fe400000006ff */
[----:B------:R-:W-:Y:S02]  /*8e50*/  SHF.L.U32 R43, R45, 0x8, RZ ;  /* 0x000000082d2b7819 */ /* 0x000fe400000006ff */
[----:B------:R-:W-:Y:S02]  /*8e60*/  SHF.R.S32.HI R42, RZ, 0x18, R42 ;  /* 0x00000018ff2a7819 */ /* 0x000fe4000001142a */
[----:B------:R-:W-:Y:S01]  /*8e70*/  SHF.R.S32.HI R43, RZ, 0x18, R43 ;  /* 0x00000018ff2b7819 */ /* 0x000fe2000001142b */
[----:B-1----:R-:W1:Y:S01]  /*8e80*/  LDTM.x32 R4, tmem[UR4+0x20] ;  /* 0x00002004000479ee */ /* 0x002e6200082c0000 */
[----:B------:R-:W-:Y:S02]  /*8e90*/  ISETP.NE.AND P0, PT, R90, RZ, PT ;  /* 0x000000ff5a00720c */ /* 0x000fe40003f05270 */
[----:B------:R-:W-:Y:S01]  /*8ea0*/  ISETP.NE.AND P6, PT, R60, RZ, PT ;  /* 0x000000ff3c00720c */ /* 0x000fe20003fc5270 */
[C---:B-1----:R-:W-:Y:S01]  /*8eb0*/  IMAD R0, R38.reuse, R4, RZ ;  /* 0x0000000426007224 */ /* 0x042fe200078e02ff */
        /* <DEDUP_REMOVED lines=8> */
[----:B------:R-:W-:Y:S02]  /*8f40*/  IMAD R7, R38, R7, RZ ;  /* 0x0000000726077224 */ /* 0x000fe400078e02ff */
[-C--:B------:R-:W-:Y:S02]  /*8f50*/  IMAD R3, R5, R40.reuse, R3 ;  /* 0x0000002805037224 */ /* 0x080fe400078e0203 */
[----:B------:R-:W-:Y:S02]  /*8f60*/  IMAD R7, R4, R40, R7 ;  /* 0x0000002804077224 */ /* 0x000fe400078e0207 */
[C---:B------:R-:W-:Y:S02]  /*8f70*/  IMAD R4, R38.reuse, R8, RZ ;  /* 0x0000000826047224 */ /* 0x040fe400078e02ff */
[C---:B------:R-:W-:Y:S01]  /*8f80*/  IMAD R8, R38.reuse, R12, RZ ;  /* 0x0000000c26087224 */ /* 0x040fe200078e02ff */
[----:B------:R-:W-:Y:S01]  /*8f90*/  I2IP.S8.S32.SAT R56, R7, R3, RZ ;  /* 0x0000000307387239 */ /* 0x000fe200000014ff */
[----:B------:R-:W-:Y:S01]  /*8fa0*/  IMAD R5, R38, R9, RZ ;  /* 0x0000000926057224 */ /* 0x000fe200078e02ff */
[----:B------:R-:W-:Y:S01]  /*8fb0*/  PRMT R7, R46, 0x8880, RZ ;  /* 0x000088802e077816 */ /* 0x000fe200000000ff */
[----:B------:R-:W-:Y:S01]  /*8fc0*/  IMAD R12, R38, R16, RZ ;  /* 0x00000010260c7224 */ /* 0x000fe200078e02ff */
[----:B------:R-:W-:Y:S01]  /*8fd0*/  I2IP.S8.S32.SAT R56, R2, R0, R56 ;  /* 0x0000000002387239 */ /* 0x000fe20000001438 */
[C---:B------:R-:W-:Y:S01]  /*8fe0*/  IMAD R9, R38.reuse, R13, RZ ;  /* 0x0000000d26097224 */ /* 0x040fe200078e02ff */
[----:B------:R-:W-:Y:S01]  /*8ff0*/  SHF.R.S32.HI R3, RZ, 0x18, R45 ;  /* 0x00000018ff037819 */ /* 0x000fe2000001142d */
[----:B------:R-:W-:Y:S01]  /*9000*/  IMAD R16, R38, R20, RZ ;  /* 0x0000001426107224 */ /* 0x000fe200078e02ff */
[----:B----4-:R-:W-:Y:S01]  /*9010*/  SHF.L.U32 R0, R48, 0x10, RZ ;  /* 0x0000001030007819 */ /* 0x010fe200000006ff */
[----:B------:R-:W-:Y:S01]  /*9020*/  IMAD R13, R38, R17, RZ ;  /* 0x00000011260d7224 */ /* 0x000fe200078e02ff */
[----:B------:R-:W-:Y:S01]  /*9030*/  SHF.L.U32 R2, R48, 0x8, RZ ;  /* 0x0000000830027819 */ /* 0x000fe200000006ff */
[C---:B------:R-:W-:Y:S01]  /*9040*/  IMAD R20, R38.reuse, R24, RZ ;  /* 0x0000001826147224 */ /* 0x040fe200078e02ff */
[----:B------:R-:W-:Y:S01]  /*9050*/  SHF.R.S32.HI R0, RZ, 0x18, R0 ;  /* 0x00000018ff007819 */ /* 0x000fe20000011400 */
[C---:B------:R-:W-:Y:S01]  /*9060*/  IMAD R17, R38.reuse, R21, RZ ;  /* 0x0000001526117224 */ /* 0x040fe200078e02ff */
[----:B------:R-:W-:Y:S01]  /*9070*/  SHF.R.S32.HI R2, RZ, 0x18, R2 ;  /* 0x00000018ff027819 */ /* 0x000fe20000011402 */
[C---:B------:R-:W-:Y:S02]  /*9080*/  IMAD R24, R38.reuse, R28, RZ ;  /* 0x0000001c26187224 */ /* 0x040fe400078e02ff */
[C---:B------:R-:W-:Y:S02]  /*9090*/  IMAD R6, R38.reuse, R10, RZ ;  /* 0x0000000a26067224 */ /* 0x040fe400078e02ff */
[C---:B------:R-:W-:Y:S02]  /*90a0*/  IMAD R21, R38.reuse, R25, RZ ;  /* 0x0000001926157224 */ /* 0x040fe400078e02ff */
[----:B------:R-:W-:Y:S01]  /*90b0*/  IMAD R28, R38, R32, RZ ;  /* 0x00000020261c7224 */ /* 0x000fe200078e02ff */
[----:B------:R-:W-:Y:S01]  /*90c0*/  SHF.L.U32 R32, R46, 0x10, RZ ;  /* 0x000000102e207819 */ /* 0x000fe200000006ff */
[-C--:B------:R-:W-:Y:S02]  /*90d0*/  IMAD R4, R41, R40.reuse, R4 ;  /* 0x0000002829047224 */ /* 0x080fe400078e0204 */
[----:B------:R-:W-:Y:S01]  /*90e0*/  IMAD R25, R38, R29, RZ ;  /* 0x0000001d26197224 */ /* 0x000fe200078e02ff */
[----:B------:R-:W-:Y:S01]  /*90f0*/  SHF.R.S32.HI R32, RZ, 0x18, R32 ;  /* 0x00000018ff207819 */ /* 0x000fe20000011420 */
[----:B------:R-:W-:Y:S02]  /*9100*/  IMAD R5, R42, R40, R5 ;  /* 0x000000282a057224 */ /* 0x000fe400078e0205 */
[----:B------:R-:W-:Y:S01]  /*9110*/  IMAD R29, R38, R33, RZ ;  /* 0x00000021261d7224 */ /* 0x000fe200078e02ff */
[----:B------:R-:W-:Y:S01]  /*9120*/  SHF.L.U32 R33, R46, 0x8, RZ ;  /* 0x000000082e217819 */ /* 0x000fe200000006ff */
[C---:B------:R-:W-:Y:S02]  /*9130*/  IMAD R11, R38.reuse, R11, RZ ;  /* 0x0000000b260b7224 */ /* 0x040fe400078e02ff */
[C---:B------:R-:W-:Y:S01]  /*9140*/  IMAD R10, R38.reuse, R14, RZ ;  /* 0x0000000e260a7224 */ /* 0x040fe200078e02ff */
[----:B------:R-:W-:Y:S01]  /*9150*/  SHF.R.S32.HI R33, RZ, 0x18, R33 ;  /* 0x00000018ff217819 */ /* 0x000fe20000011421 */
[----:B------:R-:W-:Y:S02]  /*9160*/  IMAD R6, R43, R40, R6 ;  /* 0x000000282b067224 */ /* 0x000fe400078e0206 */
[C---:B------:R-:W-:Y:S02]  /*9170*/  IMAD R14, R38.reuse, R18, RZ ;  /* 0x00000012260e7224 */ /* 0x040fe400078e02ff */
[C---:B------:R-:W-:Y:S02]  /*9180*/  IMAD R18, R38.reuse, R22, RZ ;  /* 0x0000001626127224 */ /* 0x040fe400078e02ff */
[----:B------:R-:W-:Y:S01]  /*9190*/  IMAD R11, R3, R40, R11 ;  /* 0x00000028030b7224 */ /* 0x000fe200078e020b */
[----:B------:R-:W-:Y:S01]  /*91a0*/  PRMT R3, R47, 0x8880, RZ ;  /* 0x000088802f037816 */ /* 0x000fe200000000ff */
[C---:B------:R-:W-:Y:S02]  /*91b0*/  IMAD R22, R38.reuse, R26, RZ ;  /* 0x0000001a26167224 */ /* 0x040fe400078e02ff */
[C---:B------:R-:W-:Y:S01]  /*91c0*/  IMAD R26, R38.reuse, R30, RZ ;  /* 0x0000001e261a7224 */ /* 0x040fe200078e02ff */
[----:B------:R-:W-:Y:S01]  /*91d0*/  I2IP.S8.S32.SAT R11, R11, R6, RZ ;  /* 0x000000060b0b7239 */ /* 0x000fe200000014ff */
[----:B------:R-:W-:Y:S01]  /*91e0*/  IMAD R8, R7, R40, R8 ;  /* 0x0000002807087224 */ /* 0x000fe200078e0208 */
[----:B------:R-:W-:Y:S01]  /*91f0*/  SHF.L.U32 R6, R47, 0x10, RZ ;  /* 0x000000102f067819 */ /* 0x000fe200000006ff */
[----:B------:R-:W-:Y:S01]  /*9200*/  IMAD R30, R38, R34, RZ ;  /* 0x00000022261e7224 */ /* 0x000fe200078e02ff */
[----:B------:R-:W-:Y:S01]  /*9210*/  SHF.R.S32.HI R34, RZ, 0x18, R46 ;  /* 0x00000018ff227819 */ /* 0x000fe2000001142e */
[----:B------:R-:W-:Y:S01]  /*9220*/  IMAD R9, R32, R40, R9 ;  /* 0x0000002820097224 */ /* 0x000fe200078e0209 */
[----:B------:R-:W-:Y:S01]  /*9230*/  SHF.R.S32.HI R6, RZ, 0x18, R6 ;  /* 0x00000018ff067819 */ /* 0x000fe20000011406 */
[----:B------:R-:W-:Y:S01]  /*9240*/  IMAD R15, R38, R15, RZ ;  /* 0x0000000f260f7224 */ /* 0x000fe200078e02ff */
[----:B------:R-:W-:Y:S01]  /*9250*/  I2IP.S8.S32.SAT R57, R5, R4, R11 ;  /* 0x0000000405397239 */ /* 0x000fe2000000140b */
[-C--:B------:R-:W-:Y:S01]  /*9260*/  IMAD R10, R33, R40.reuse, R10 ;  /* 0x00000028210a7224 */ /* 0x080fe200078e020a */
[----:B------:R-:W-:Y:S01]  /*9270*/  SHF.L.U32 R5, R49, 0x10, RZ ;  /* 0x0000001031057819 */ /* 0x000fe200000006ff */
[----:B------:R-:W-:Y:S01]  /*9280*/  IMAD.SHL.U32 R7, R47, 0x100, RZ ;  /* 0x000001002f077824 */ /* 0x000fe200078e00ff */
[----:B------:R-:W-:Y:S01]  /*9290*/  PRMT R4, R49, 0x8880, RZ ;  /* 0x0000888031047816 */ /* 0x000fe200000000ff */
[-C--:B------:R-:W-:Y:S01]  /*92a0*/  IMAD R15, R34, R40.reuse, R15 ;  /* 0x00000028220f7224 */ /* 0x080fe200078e020f */
[----:B------:R-:W-:Y:S01]  /*92b0*/  SHF.R.S32.HI R5, RZ, 0x18, R5 ;  /* 0x00000018ff057819 */ /* 0x000fe20000011405 */
[-C--:B------:R-:W-:Y:S01]  /*92c0*/  IMAD R12, R3, R40.reuse, R12 ;  /* 0x00000028030c7224 */ /* 0x080fe200078e020c */
[----:B------:R-:W-:Y:S01]  /*92d0*/  SHF.R.S32.HI R7, RZ, 0x18, R7 ;  /* 0x00000018ff077819 */ /* 0x000fe20000011407 */
[----:B------:R-:W-:Y:S01]  /*92e0*/  IMAD R13, R6, R40, R13 ;  /* 0x00000028060d7224 */ /* 0x000fe200078e020d */
[----:B------:R-:W-:Y:S01]  /*92f0*/  I2IP.S8.S32.SAT R15, R15, R10, RZ ;  /* 0x0000000a0f0f7239 */ /* 0x000fe200000014ff */
[----:B------:R-:W-:Y:S01]  /*9300*/  IMAD R19, R38, R19, RZ ;  /* 0x0000001326137224 */ /* 0x000fe200078e02ff */
[----:B------:R-:W-:Y:S01]  /*9310*/  SHF.R.S32.HI R10, RZ, 0x18, R47 ;  /* 0x00000018ff0a7819 */ /* 0x000fe2000001142f */
[----:B------:R-:W-:Y:S01]  /*9320*/  IMAD R14, R7, R40, R14 ;  /* 0x00000028070e7224 */ /* 0x000fe200078e020e */
[----:B------:R-:W-:Y:S01]  /*9330*/  PRMT R3, R48, 0x8880, RZ ;  /* 0x0000888030037816 */ /* 0x000fe200000000ff */
[----:B------:R-:W-:Y:S01]  /*9340*/  IMAD R23, R38, R23, RZ ;  /* 0x0000001726177224 */ /* 0x000fe200078e02ff */
[----:B------:R-:W-:Y:S01]  /*9350*/  I2IP.S8.S32.SAT R58, R9, R8, R15 ;  /* 0x00000008093a7239 */ /* 0x000fe2000000140f */
[-C--:B------:R-:W-:Y:S02]  /*9360*/  IMAD R19, R10, R40.reuse, R19 ;  /* 0x000000280a137224 */ /* 0x080fe400078e0213 */
[-C--:B------:R-:W-:Y:S01]  /*9370*/  IMAD R16, R3, R40.reuse, R16 ;  /* 0x0000002803107224 */ /* 0x080fe200078e0210 */
[----:B------:R-:W-:Y:S01]  /*9380*/  SHF.R.S32.HI R3, RZ, 0x18, R48 ;  /* 0x00000018ff037819 */ /* 0x000fe20000011430 */
[----:B------:R-:W-:Y:S01]  /*9390*/  IMAD R17, R0, R40, R17 ;  /* 0x0000002800117224 */ /* 0x000fe200078e0211 */
[----:B------:R-:W-:Y:S01]  /*93a0*/  I2IP.S8.S32.SAT R14, R19, R14, RZ ;  /* 0x0000000e130e7239 */ /* 0x000fe200000014ff */
[----:B------:R-:W-:Y:S02]  /*93b0*/  IMAD.SHL.U32 R0, R49, 0x100, RZ ;  /* 0x0000010031007824 */ /* 0x000fe400078e00ff */
[-C--:B------:R-:W-:Y:S01]  /*93c0*/  IMAD R18, R2, R40.reuse, R18 ;  /* 0x0000002802127224 */ /* 0x080fe200078e0212 */
[----:B------:R-:W-:Y:S01]  /*93d0*/  SHF.R.S32.HI R2, RZ, 0x18, R49 ;  /* 0x00000018ff027819 */ /* 0x000fe20000011431 */
[-C--:B------:R-:W-:Y:S01]  /*93e0*/  IMAD R23, R3, R40.reuse, R23 ;  /* 0x0000002803177224 */ /* 0x080fe200078e0217 */
[----:B------:R-:W-:Y:S01]  /*93f0*/  SHF.R.S32.HI R0, RZ, 0x18, R0 ;  /* 0x00000018ff007819 */ /* 0x000fe20000011400 */
[-C--:B------:R-:W-:Y:S01]  /*9400*/  IMAD R20, R4, R40.reuse, R20 ;  /* 0x0000002804147224 */ /* 0x080fe200078e0214 */
[C---:B------:R-:W-:Y:S01]  /*9410*/  SHF.L.U32 R4, R50.reuse, 0x10, RZ ;  /* 0x0000001032047819 */ /* 0x040fe200000006ff */
[-C--:B------:R-:W-:Y:S01]  /*9420*/  IMAD R21, R5, R40.reuse, R21 ;  /* 0x0000002805157224 */ /* 0x080fe200078e0215 */
[----:B------:R-:W-:Y:S01]  /*9430*/  PRMT R3, R50, 0x8880, RZ ;  /* 0x0000888032037816 */ /* 0x000fe200000000ff */
[----:B------:R-:W-:Y:S01]  /*9440*/  IMAD R27, R38, R27, RZ ;  /* 0x0000001b261b7224 */ /* 0x000fe200078e02ff */
[----:B------:R-:W-:Y:S01]  /*9450*/  SHF.L.U32 R5, R50, 0x8, RZ ;  /* 0x0000000832057819 */ /* 0x000fe200000006ff */
[-C--:B------:R-:W-:Y:S01]  /*9460*/  IMAD R22, R0, R40.reuse, R22 ;  /* 0x0000002800167224 */ /* 0x080fe200078e0216 */
[----:B------:R-:W-:Y:S01]  /*9470*/  SHF.R.S32.HI R4, RZ, 0x18, R4 ;  /* 0x00000018ff047819 */ /* 0x000fe20000011404 */
[-C--:B------:R-:W-:Y:S01]  /*9480*/  IMAD R27, R2, R40.reuse, R27 ;  /* 0x00000028021b7224 */ /* 0x080fe200078e021b */
[----:B------:R-:W-:Y:S01]  /*9490*/  SHF.R.S32.HI R5, RZ, 0x18, R5 ;  /* 0x00000018ff057819 */ /* 0x000fe20000011405 */
[-C--:B------:R-:W-:Y:S01]  /*94a0*/  IMAD R24, R3, R40.reuse, R24 ;  /* 0x0000002803187224 */ /* 0x080fe200078e0218 */
[C---:B------:R-:W-:Y:S01]  /*94b0*/  SHF.L.U32 R3, R51.reuse, 0x10, RZ ;  /* 0x0000001033037819 */ /* 0x040fe200000006ff */
[-C--:B------:R-:W-:Y:S01]  /*94c0*/  IMAD R25, R4, R40.reuse, R25 ;  /* 0x0000002804197224 */ /* 0x080fe200078e0219 */
[----:B------:R-:W-:Y:S01]  /*94d0*/  SHF.R.S32.HI R0, RZ, 0x18, R50 ;  /* 0x00000018ff007819 */ /* 0x000fe20000011432 */
[----:B------:R-:W-:Y:S01]  /*94e0*/  IMAD R31, R38, R31, RZ ;  /* 0x0000001f261f7224 */ /* 0x000fe200078e02ff */
[----:B------:R-:W-:Y:S01]  /*94f0*/  PRMT R2, R51, 0x8880, RZ ;  /* 0x0000888033027816 */ /* 0x000fe200000000ff */
[-C--:B------:R-:W-:Y:S01]  /*9500*/  IMAD R26, R5, R40.reuse, R26 ;  /* 0x00000028051a7224 */ /* 0x080fe200078e021a */
[----:B------:R-:W-:Y:S01]  /*9510*/  SHF.L.U32 R4, R51, 0x8, RZ ;  /* 0x0000000833047819 */ /* 0x000fe200000006ff */
[-C--:B------:R-:W-:Y:S01]  /*9520*/  IMAD R31, R0, R40.reuse, R31 ;  /* 0x00000028001f7224 */ /* 0x080fe200078e021f */
[----:B------:R-:W-:Y:S01]  /*9530*/  SHF.R.S32.HI R3, RZ, 0x18, R3 ;  /* 0x00000018ff037819 */ /* 0x000fe20000011403 */
[-C--:B------:R-:W-:Y:S01]  /*9540*/  IMAD R28, R2, R40.reuse, R28 ;  /* 0x00000028021c7224 */ /* 0x080fe200078e021c */
[----:B------:R-:W-:Y:S01]  /*9550*/  SHF.R.S32.HI R4, RZ, 0x18, R4 ;  /* 0x00000018ff047819 */ /* 0x000fe20000011404 */
[----:B------:R-:W-:Y:S01]  /*9560*/  IMAD R35, R38, R35, RZ ;  /* 0x0000002326237224 */ /* 0x000fe200078e02ff */
[----:B------:R-:W-:Y:S01]  /*9570*/  SHF.R.S32.HI R5, RZ, 0x18, R51 ;  /* 0x00000018ff057819 */ /* 0x000fe20000011433 */
[----:B------:R-:W-:Y:S01]  /*9580*/  IMAD R29, R3, R40, R29 ;  /* 0x00000028031d7224 */ /* 0x000fe200078e021d */
[----:B------:R-:W-:Y:S01]  /*9590*/  I2IP.S8.S32.SAT R59, R13, R12, R14 ;  /* 0x0000000c0d3b7239 */ /* 0x000fe2000000140e */
[----:B------:R-:W-:Y:S01]  /*95a0*/  IMAD R30, R4, R40, R30 ;  /* 0x00000028041e7224 */ /* 0x000fe200078e021e */
[----:B------:R-:W-:Y:S01]  /*95b0*/  I2IP.S8.S32.SAT R18, R23, R18, RZ ;  /* 0x0000001217127239 */ /* 0x000fe200000014ff */
[----:B------:R-:W-:Y:S01]  /*95c0*/  IMAD R35, R5, R40, R35 ;  /* 0x0000002805237224 */ /* 0x000fe200078e0223 */
[----:B------:R-:W-:Y:S01]  /*95d0*/  I2IP.S8.S32.SAT R22, R27, R22, RZ ;  /* 0x000000161b167239 */ /* 0x000fe200000014ff */
[----:B------:R1:W-:Y:S01]  /*95e0*/  STS.128 [R78+UR43+0x5400], R56 ;  /* 0x005400384e007988 */ /* 0x0003e20008000c2b */
[----:B------:R-:W-:Y:S02]  /*95f0*/  I2IP.S8.S32.SAT R26, R31, R26, RZ ;  /* 0x0000001a1f1a7239 */ /* 0x000fe400000014ff */
[----:B------:R-:W-:Y:S02]  /*9600*/  I2IP.S8.S32.SAT R19, R35, R30, RZ ;  /* 0x0000001e23137239 */ /* 0x000fe400000014ff */
[----:B------:R-:W-:Y:S02]  /*9610*/  I2IP.S8.S32.SAT R16, R17, R16, R18 ;  /* 0x0000001011107239 */ /* 0x000fe40000001412 */
[----:B------:R-:W-:Y:S02]  /*9620*/  I2IP.S8.S32.SAT R17, R21, R20, R22 ;  /* 0x0000001415117239 */ /* 0x000fe40000001416 */
[----:B------:R-:W-:Y:S02]  /*9630*/  I2IP.S8.S32.SAT R18, R25, R24, R26 ;  /* 0x0000001819127239 */ /* 0x000fe4000000141a */
[----:B------:R-:W-:Y:S02]  /*9640*/  I2IP.S8.S32.SAT R19, R29, R28, R19 ;  /* 0x0000001c1d137239 */ /* 0x000fe40000001413 */
[----:B------:R-:W-:Y:S02]  /*9650*/  LEA R0, R86, UR43, 0x3 ;  /* 0x0000002b56007c11 */ /* 0x000fe4000f8e18ff */
[----:B------:R-:W-:Y:S01]  /*9660*/  @P6 SHF.L.U32 R2, R85, 0x1f, RZ ;  /* 0x0000001f55026819 */ /* 0x000fe200000006ff */
        /* <DEDUP_REMOVED lines=9> */
[----:B------:R-:W-:Y:S02]  /*9700*/  UIADD3 UR4, UP0, UPT, UR62, 0x680, URZ ;  /* 0x000006803e047890 */ /* 0x000fe4000ff1e0ff */
[----:B------:R-:W-:Y:S02]  /*9710*/  UIADD3 UR13, UPT, UPT, UR49, 0x20, URZ ;  /* 0x00000020310d7890 */ /* 0x000fe4000fffe0ff */
[----:B------:R-:W-:Y:S02]  /*9720*/  UIADD3 UR12, UPT, UPT, UR43, 0x5400, URZ ;  /* 0x000054002b0c7890 */ /* 0x000fe4000fffe0ff */
[----:B------:R-:W-:Y:S01]  /*9730*/  UIADD3.X UR5, UPT, UPT, URZ, UR63, URZ, UP0, !UPT ;  /* 0x0000003fff057290 */ /* 0x000fe200087fe4ff */
[----:B------:R-:W-:Y:S01]  /*9740*/  UMOV UR14, UR50 ;  /* 0x00000032000e7c82 */ /* 0x000fe20008000000 */
[----:B------:R-:W-:Y:S01]  /*9750*/  UMOV UR15, UR36 ;  /* 0x00000024000f7c82 */ /* 0x000fe20008000000 */
[----:B------:R-:W-:Y:S02]  /*9760*/  UIADD3 UR9, UPT, UPT, UR49, 0xa0, URZ ;  /* 0x000000a031097890 */ /* 0x000fe4000fffe0ff */
[----:B------:R-:W-:Y:S01]  /*9770*/  UIADD3 UR8, UPT, UPT, UR43, 0x5c00, URZ ;  /* 0x00005c002b087890 */ /* 0x000fe2000fffe0ff */
[----:B------:R-:W-:Y:S03]  /*9780*/  UMOV UR10, UR50 ;  /* 0x00000032000a7c82 */ /* 0x000fe60008000000 */
[----:B------:R2:W-:Y:S01]  /*9790*/  UTMASTG.3D [UR12], [UR4] ;  /* 0x0000000c040073b5 */ /* 0x0005e20008010000 */
[----:B------:R-:W-:Y:S04]  /*97a0*/  UMOV UR11, UR36 ;  /* 0x00000024000b7c82 */ /* 0x000fe80008000000 */
[----:B------:R2:W-:Y:S01]  /*97b0*/  UTMASTG.3D [UR8], [UR4] ;  /* 0x00000008040073b5 */ /* 0x0005e20008010000 */
[----:B------:R0:W-:Y:S01]  /*97c0*/  UTMACMDFLUSH ;  /* 0x00000000000079b7 */ /* 0x0001e20000000000 */
[----:B--2---:R-:W-:Y:S04]  /*97d0*/  DEPBAR.LE SB0, 0x1 ;  /* 0x000080400000791a */ /* 0x004fe80000000000 */
.L_x_155:
[----:B------:R-:W-:Y:S05]  /*97e0*/  BSYNC.RECONVERGENT B0 ;  /* 0x0000000000007941 */ /* 0x000fea0003800200 */
.L_x_154:
        /* <DEDUP_REMOVED lines=14> */
.L_x_159:
[----:B------:R-:W-:Y:S05]  /*98d0*/  BSYNC B0 ;  /* 0x0000000000007941 */ /* 0x000fea0003800000 */
.L_x_158:
[----:B------:R-:W-:Y:S01]  /*98e0*/  ISETP.NE.AND P0, PT, R53, RZ, PT ;  /* 0x000000ff3500720c */ /* 0x000fe20003f05270 */
[----:B------:R-:W-:Y:S11]  /*98f0*/  VIADD R86, R86, 0x1 ;  /* 0x0000000156567836 */ /* 0x000ff60000000000 */
[----:B------:R-:W-:Y:S01]  /*9900*/  @!UPT UIADD3 URZ, UPT, UPT, URZ, URZ, URZ ;  /* 0x000000fffffff290 */ /* 0x000fe2000fffe0ff */
[----:B------:R3:W4:Y:S04]  /*9910*/  @P0 LDS.128 R48, [R2+0x400] ;  /* 0x0004000002300984 */ /* 0x0007280000000c00 */
[----:B------:R1:W1:Y:S01]  /*9920*/  @P0 LDS.128 R44, [R3+0x400] ;  /* 0x00040000032c0984 */ /* 0x0002620000000c00 */
        /* <DEDUP_REMOVED lines=8> */
[----:B---3--:R-:W-:Y:S02]  /*99b0*/  VIADD R2, R0, 0x230 ;  /* 0x0000023000027836 */ /* 0x008fe40000000000 */
[----:B--2---:R-:W-:Y:S05]  /*99c0*/  IMAD.U32 R0, RZ, RZ, UR46 ;  /* 0x0000002eff007e24 */ /* 0x004fea000f8e00ff */
[----:B------:R-:W-:Y:S04]  /*99d0*/  PRMT R0, R0, 0x654, R2 ;  /* 0x0000065400007816 */ /* 0x000fe80000000002 */
[----:B-----5:R2:W-:Y:S02]  /*99e0*/  SYNCS.ARRIVE.TRANS64.RED.A1T0 RZ, [R0+URZ], RZ ;  /* 0x000000ff00ff79a7 */ /* 0x0205e400081004ff */
[----:B--2---:R-:W-:Y:S04]  /*99f0*/  SEL R0, RZ, 0x1, P0 ;  /* 0x00000001ff007807 */ /* 0x004fe80000000000 */
[----:B-1--4-:R-:W-:Y:S02]  /*9a00*/  LOP3.LUT R85, R85, R0, RZ, 0x3c, !PT ;  /* 0x0000000055557212 */ /* 0x012fe400078e3cff */
.L_x_157:
[----:B------:R-:W-:Y:S05]  /*9a10*/  BSYNC B1 ;  /* 0x0000000000017941 */ /* 0x000fea0003800000 */
.L_x_156:
        /* <DEDUP_REMOVED lines=11> */
[----:B------:R-:W4:Y:S01]  /*9ad0*/  LDC.64 R2, c[0x4][R3] ;  /* 0x0100000003027b82 */ /* 0x000f220000000a00 */
        /* <DEDUP_REMOVED lines=9> */
.L_x_161:
        /* <DEDUP_REMOVED lines=35> */
[----:B------:R-:W-:Y:S01]  /*9da0*/  SHF.L.U32 R0, R48, 0x10, RZ ;  /* 0x0000001030007819 */ /* 0x000fe200000006ff */
        /* <DEDUP_REMOVED lines=110> */
[----:B------:R-:W-:Y:S02]  /*a490*/  UIADD3 UR4, UPT, UPT, UR43, 0x4400, URZ ;  /* 0x000044002b047890 */ /* 0x000fe4000fffe0ff */
[----:B------:R-:W-:Y:S01]  /*a4a0*/  UIADD3 UR9, UPT, UPT, UR49, 0x40, URZ ;  /* 0x0000004031097890 */ /* 0x000fe2000fffe0ff */
[----:B------:R-:W-:Y:S01]  /*a4b0*/  UMOV UR10, UR50 ;  /* 0x00000032000a7c82 */ /* 0x000fe20008000000 */
[----:B------:R-:W-:Y:S02]  /*a4c0*/  UMOV UR11, UR36 ;  /* 0x00000024000b7c82 */ /* 0x000fe40008000000 */
[----:B------:R-:W-:Y:S01]  /*a4d0*/  MOV R89, UR4 ;  /* 0x0000000400597c02 */ /* 0x000fe20008000f00 */
[----:B------:R-:W-:Y:S02]  /*a4e0*/  UIADD3 UR4, UP0, UPT, UR62, 0x680, URZ ;  /* 0x000006803e047890 */ /* 0x000fe4000ff1e0ff */
[----:B------:R-:W-:Y:S01]  /*a4f0*/  UIADD3 UR13, UPT, UPT, UR49, 0xc0, URZ ;  /* 0x000000c0310d7890 */ /* 0x000fe2000fffe0ff */
[----:B------:R-:W-:Y:S01]  /*a500*/  R2UR UR8, R89 ;  /* 0x00000000590872ca */ /* 0x000fe200000e0000 */
[----:B------:R-:W-:Y:S02]  /*a510*/  UIADD3.X UR5, UPT, UPT, URZ, UR63, URZ, UP0, !UPT ;  /* 0x0000003fff057290 */ /* 0x000fe400087fe4ff */
[----:B------:R-:W-:Y:S01]  /*a520*/  UIADD3 UR12, UPT, UPT, UR43, 0x4c00, URZ ;  /* 0x00004c002b0c7890 */ /* 0x000fe2000fffe0ff */
[----:B------:R-:W-:Y:S01]  /*a530*/  UMOV UR14, UR50 ;  /* 0x00000032000e7c82 */ /* 0x000fe20008000000 */
[----:B------:R-:W-:Y:S08]  /*a540*/  UMOV UR15, UR36 ;  /* 0x00000024000f7c82 */ /* 0x000ff00008000000 */
[----:B------:R2:W-:Y:S01]  /*a550*/  UTMASTG.3D [UR8], [UR4] ;  /* 0x00000008040073b5 */ /* 0x0005e20008010000 */
[----:B------:R2:W-:Y:S01]  /*a560*/  UTMASTG.3D [UR12], [UR4] ;  /* 0x0000000c040073b5 */ /* 0x0005e20008010000 */
[----:B------:R0:W-:Y:S01]  /*a570*/  UTMACMDFLUSH ;  /* 0x00000000000079b7 */ /* 0x0001e20000000000 */
[----:B--2---:R-:W-:Y:S04]  /*a580*/  DEPBAR.LE SB0, 0x1 ;  /* 0x000080400000791a */ /* 0x004fe80000000000 */
.L_x_163:
[----:B------:R-:W-:Y:S05]  /*a590*/  BSYNC.RECONVERGENT B0 ;  /* 0x0000000000007941 */ /* 0x000fea0003800200 */
.L_x_162:
        /* <DEDUP_REMOVED lines=14> */
.L_x_167:
[----:B------:R-:W-:Y:S05]  /*a680*/  BSYNC B0 ;  /* 0x0000000000007941 */ /* 0x000fea0003800000 */
.L_x_166:
        /* <DEDUP_REMOVED lines=18> */
.L_x_165:
[----:B------:R-:W-:Y:S05]  /*a7b0*/  BSYNC B1 ;  /* 0x0000000000017941 */ /* 0x000fea0003800000 */
.L_x_164:
        /* <DEDUP_REMOVED lines=21> */
.L_x_169:
[----:B------:R-:W-:Y:S01]  /*a910*/  ISETP.NE.AND P0, PT, R90, RZ, PT ;  /* 0x000000ff5a00720c */ /* 0x000fe20003f05270 */
[----:B------:R-:W-:Y:S05]  /*a920*/  WARPSYNC.ALL ;  /* 0x0000000000007948 */ /* 0x000fea0003800000 */
[----:B------:R-:W-:Y:S01]  /*a930*/  R2UR UR4, R39 ;  /* 0x00000000270472ca */ /* 0x000fe200000e0000 */
[----:B------:R-:W-:Y:S01]  /*a940*/  IMAD.U32 R64, R46, 0x10000, RZ ;  /* 0x000100002e407824 */ /* 0x000fe200078e00ff */
[----:B------:R-:W-:Y:S01]  /*a950*/  SHF.L.U32 R41, R44, 0x10, RZ ;  /* 0x000000102c297819 */ /* 0x000fe200000006ff */
[----:B----4-:R-:W-:Y:S01]  /*a960*/  IMAD.U32 R63, R48, 0x10000, RZ ;  /* 0x00010000303f7824 */ /* 0x010fe200078e00ff */
[----:B------:R-:W-:Y:S01]  /*a970*/  PRMT R39, R44, 0x8880, RZ ;  /* 0x000088802c277816 */ /* 0x000fe200000000ff */
[----:B------:R-:W-:Y:S01]  /*a980*/  IMAD.U32 R53, R50, 0x10000, RZ ;  /* 0x0001000032357824 */ /* 0x000fe200078e00ff */
[----:B------:R-:W-:Y:S01]  /*a990*/  SHF.L.U32 R42, R44, 0x8, RZ ;  /* 0x000000082c2a7819 */ /* 0x000fe200000006ff */
[----:B------:R-:W-:Y:S01]  /*a9a0*/  BSSY.RECONVERGENT B0, `(.L_x_170) ;  /* 0x00000a0000007945 */ /* 0x000fe20003800200 */
[----:B------:R-:W-:Y:S02]  /*a9b0*/  SHF.R.S32.HI R41, RZ, 0x18, R41 ;  /* 0x00000018ff297819 */ /* 0x000fe40000011429 */
[----:B------:R-:W-:Y:S02]  /*a9c0*/  SHF.R.S32.HI R42, RZ, 0x18, R42 ;  /* 0x00000018ff2a7819 */ /* 0x000fe4000001142a */
[----:B------:R-:W-:Y:S01]  /*a9d0*/  SHF.R.S32.HI R43, RZ, 0x18, R44 ;  /* 0x00000018ff2b7819 */ /* 0x000fe2000001142c */
[----:B-1----:R-:W1:Y:S01]  /*a9e0*/  LDTM.x32 R4, tmem[UR4+0x60] ;  /* 0x00006004000479ee */ /* 0x002e6200082c0000 */
[----:B------:R-:W-:Y:S01]  /*a9f0*/  NOP ;  /* 0x0000000000007918 */ /* 0x000fe20000000000 */
[----:B------:R-:W-:Y:S02]  /*aa00*/  IADD3 R83, PT, PT, R83, 0x2a0, RZ ;  /* 0x000002a053537810 */ /* 0x000fe40007ffe0ff */
[----:B------:R-:W-:Y:S02]  /*aa10*/  PRMT R69, R45, 0x8880, RZ ;  /* 0x000088802d457816 */ /* 0x000fe400000000ff */
[----:B------:R-:W-:Y:S02]  /*aa20*/  LOP3.LUT R83, R83, 0xfefffff8, RZ, 0xc0, !PT ;  /* 0xfefffff853537812 */ /* 0x000fe400078ec0ff */
[----:B------:R-:W-:Y:S02]  /*aa30*/  SHF.L.U32 R68, R45, 0x10, RZ ;  /* 0x000000102d447819 */ /* 0x000fe400000006ff */
[----:B-1----:R1:W-:Y:S01]  /*aa40*/  SYNCS.ARRIVE.TRANS64.RED.A1T0 RZ, [R83+URZ], RZ ;  /* 0x000000ff53ff79a7 */ /* 0x0023e200081004ff */
[----:B------:R-:W-:Y:S02]  /*aa50*/  SHF.R.S32.HI R44, RZ, 0x18, R45 ;  /* 0x00000018ff2c7819 */ /* 0x000fe4000001142d */
[----:B------:R-:W-:Y:S02]  /*aa60*/  PRMT R66, R46, 0x8880, RZ ;  /* 0x000088802e427816 */ /* 0x000fe400000000ff */
[C---:B------:R-:W-:Y:S02]  /*aa70*/  PRMT R60, R47.reuse, 0x8880, RZ ;  /* 0x000088802f3c7816 */ /* 0x040fe400000000ff */
[C---:B------:R-:W-:Y:S02]  /*aa80*/  SHF.L.U32 R59, R47.reuse, 0x10, RZ ;  /* 0x000000102f3b7819 */ /* 0x040fe400000006ff */
[----:B------:R-:W-:Y:S02]  /*aa90*/  SHF.L.U32 R58, R47, 0x8, RZ ;  /* 0x000000082f3a7819 */ /* 0x000fe400000006ff */
[C---:B------:R-:W-:Y:S02]  /*aaa0*/  PRMT R65, R48.reuse, 0x8880, RZ ;  /* 0x0000888030417816 */ /* 0x040fe400000000ff */
[----:B------:R-:W-:Y:S01]  /*aab0*/  SHF.L.U32 R62, R48, 0x8, RZ ;  /* 0x00000008303e7819 */ /* 0x000fe200000006ff */
[C---:B------:R-:W-:Y:S01]  /*aac0*/  IMAD R0, R38.reuse, R4, RZ ;  /* 0x0000000426007224 */ /* 0x040fe200078e02ff */
[----:B------:R-:W-:Y:S01]  /*aad0*/  SHF.R.S32.HI R4, RZ, 0x18, R68 ;  /* 0x00000018ff047819 */ /* 0x000fe20000011444 */
[C---:B------:R-:W-:Y:S01]  /*aae0*/  IMAD R2, R38.reuse, R5, RZ ;  /* 0x0000000526027224 */ /* 0x040fe200078e02ff */
[C---:B------:R-:W-:Y:S01]  /*aaf0*/  PRMT R57, R49.reuse, 0x8880, RZ ;  /* 0x0000888031397816 */ /* 0x040fe200000000ff */
[C---:B------:R-:W-:Y:S01]  /*ab00*/  IMAD R3, R38.reuse, R6, RZ ;  /* 0x0000000626037224 */ /* 0x040fe200078e02ff */
[----:B------:R-:W-:Y:S01]  /*ab10*/  SHF.L.U32 R56, R49, 0x10, RZ ;  /* 0x0000001031387819 */ /* 0x000fe200000006ff */
[----:B------:R-:W-:Y:S01]  /*ab20*/  IMAD R0, R39, R40, R0 ;  /* 0x0000002827007224 */ /* 0x000fe200078e0200 */
[----:B------:R-:W-:Y:S01]  /*ab30*/  MOV R39, R66 ;  /* 0x0000004200277202 */ /* 0x000fe20000000f00 */
[----:B------:R-:W-:Y:S01]  /*ab40*/  IMAD R7, R38, R7, RZ ;  /* 0x0000000726077224 */ /* 0x000fe200078e02ff */
[----:B------:R-:W-:Y:S01]  /*ab50*/  SHF.L.U32 R55, R49, 0x8, RZ ;  /* 0x0000000831377819 */ /* 0x000fe200000006ff */
[-C--:B------:R-:W-:Y:S01]  /*ab60*/  IMAD R2, R41, R40.reuse, R2 ;  /* 0x0000002829027224 */ /* 0x080fe200078e0202 */
[----:B------:R-:W-:Y:S01]  /*ab70*/  SHF.R.S32.HI R41, RZ, 0x18, R48 ;  /* 0x00000018ff297819 */ /* 0x000fe20000011430 */
[-C--:B------:R-:W-:Y:S01]  /*ab80*/  IMAD R3, R42, R40.reuse, R3 ;  /* 0x000000282a037224 */ /* 0x080fe200078e0203 */
[----:B------:R-:W-:Y:S01]  /*ab90*/  SHF.L.U32 R48, R51, 0x8, RZ ;  /* 0x0000000833307819 */ /* 0x000fe200000006ff */
[----:B------:R-:W-:Y:S01]  /*aba0*/  IMAD R7, R43, R40, R7 ;  /* 0x000000282b077224 */ /* 0x000fe200078e0207 */
[----:B------:R-:W-:Y:S01]  /*abb0*/  SHF.L.U32 R67, R45, 0x8, RZ ;  /* 0x000000082d437819 */ /* 0x000fe200000006ff */
[C---:B------:R-:W-:Y:S01]  /*abc0*/  IMAD R8, R38.reuse, R8, RZ ;  /* 0x0000000826087224 */ /* 0x040fe200078e02ff */
[----:B------:R-:W-:Y:S01]  /*abd0*/  SHF.R.S32.HI R45, RZ, 0x18, R46 ;  /* 0x00000018ff2d7819 */ /* 0x000fe2000001142e */
[----:B------:R-:W-:Y:S01]  /*abe0*/  IMAD R9, R38, R9, RZ ;  /* 0x0000000926097224 */ /* 0x000fe200078e02ff */
[----:B------:R-:W-:Y:S01]  /*abf0*/  SHF.L.U32 R61, R46, 0x8, RZ ;  /* 0x000000082e3d7819 */ /* 0x000fe200000006ff */
[C---:B------:R-:W-:Y:S01]  /*ac00*/  IMAD R10, R38.reuse, R10, RZ ;  /* 0x0000000a260a7224 */ /* 0x040fe200078e02ff */
[----:B------:R-:W-:Y:S01]  /*ac10*/  SHF.R.S32.HI R46, RZ, 0x18, R47 ;  /* 0x00000018ff2e7819 */ /* 0x000fe2000001142f */
[C---:B------:R-:W-:Y:S01]  /*ac20*/  IMAD R11, R38.reuse, R11, RZ ;  /* 0x0000000b260b7224 */ /* 0x040fe200078e02ff */
[----:B------:R-:W-:Y:S01]  /*ac30*/  SHF.R.S32.HI R42, RZ, 0x18, R49 ;  /* 0x00000018ff2a7819 */ /* 0x000fe20000011431 */
[----:B------:R-:W-:Y:S01]  /*ac40*/  IMAD R6, R38, R15, RZ ;  /* 0x0000000f26067224 */ /* 0x000fe200078e02ff */
[----:B------:R-:W-:Y:S01]  /*ac50*/  PRMT R54, R50, 0x8880, RZ ;  /* 0x0000888032367816 */ /* 0x000fe200000000ff */
[----:B------:R-:W-:Y:S01]  /*ac60*/  IMAD R15, R38, R20, RZ ;  /* 0x00000014260f7224 */ /* 0x000fe200078e02ff */
[----:B------:R-:W-:Y:S01]  /*ac70*/  SHF.L.U32 R52, R50, 0x8, RZ ;  /* 0x0000000832347819 */ /* 0x000fe200000006ff */
[C---:B------:R-:W-:Y:S01]  /*ac80*/  IMAD R20, R38.reuse, R25, RZ ;  /* 0x0000001926147224 */ /* 0x040fe200078e02ff */
[----:B------:R-:W-:Y:S01]  /*ac90*/  SHF.R.S32.HI R43, RZ, 0x18, R50 ;  /* 0x00000018ff2b7819 */ /* 0x000fe20000011432 */
[C---:B------:R-:W-:Y:S01]  /*aca0*/  IMAD R25, R38.reuse, R30, RZ ;  /* 0x0000001e26197224 */ /* 0x040fe200078e02ff */
[C---:B------:R-:W-:Y:S01]  /*acb0*/  PRMT R50, R51.reuse, 0x8880, RZ ;  /* 0x0000888033327816 */ /* 0x040fe200000000ff */
[C---:B------:R-:W-:Y:S01]  /*acc0*/  IMAD R30, R38.reuse, R35, RZ ;  /* 0x00000023261e7224 */ /* 0x040fe200078e02ff */
[----:B------:R-:W-:Y:S02]  /*acd0*/  SHF.L.U32 R49, R51, 0x10, RZ ;  /* 0x0000001033317819 */ /* 0x000fe400000006ff */
[----:B------:R-:W-:Y:S02]  /*ace0*/  SHF.R.S32.HI R47, RZ, 0x18, R51 ;  /* 0x00000018ff2f7819 */ /* 0x000fe40000011433 */
[----:B------:R-:W-:Y:S01]  /*acf0*/  I2IP.S8.S32.SAT R51, R7, R3, RZ ;  /* 0x0000000307337239 */ /* 0x000fe200000014ff */
[----:B------:R-:W-:Y:S01]  /*ad00*/  IMAD.MOV.U32 R3, RZ, RZ, R69 ;  /* 0x000000ffff037224 */ /* 0x000fe200078e0045 */
[----:B------:R-:W-:Y:S01]  /*ad10*/  SHF.R.S32.HI R5, RZ, 0x18, R67 ;  /* 0x00000018ff057819 */ /* 0x000fe20000011443 */
[----:B------:R-:W-:Y:S01]  /*ad20*/  IMAD R7, R38, R16, RZ ;  /* 0x0000001026077224 */ /* 0x000fe200078e02ff */
[----:B------:R-:W-:Y:S01]  /*ad30*/  IADD3 R36, PT, PT, R36, 0x1, RZ ;  /* 0x0000000124247810 */ /* 0x000fe20007ffe0ff */
[-C--:B------:R-:W-:Y:S02]  /*ad40*/  IMAD R8, R3, R40.reuse, R8 ;  /* 0x0000002803087224 */ /* 0x080fe400078e0208 */
[-C--:B------:R-:W-:Y:S02]  /*ad50*/  IMAD R9, R4, R40.reuse, R9 ;  /* 0x0000002804097224 */ /* 0x080fe400078e0209 */
[-C--:B------:R-:W-:Y:S02]  /*ad60*/  IMAD R10, R5, R40.reuse, R10 ;  /* 0x00000028050a7224 */ /* 0x080fe400078e020a */
[----:B------:R-:W-:Y:S02]  /*ad70*/  IMAD R11, R44, R40, R11 ;  /* 0x000000282c0b7224 */ /* 0x000fe400078e020b */
[C---:B------:R-:W-:Y:S02]  /*ad80*/  IMAD R3, R38.reuse, R12, RZ ;  /* 0x0000000c26037224 */ /* 0x040fe400078e02ff */
[C---:B------:R-:W-:Y:S01]  /*ad90*/  IMAD R12, R38.reuse, R17, RZ ;  /* 0x00000011260c7224 */ /* 0x040fe200078e02ff */
[----:B------:R-:W-:Y:S01]  /*ada0*/  I2IP.S8.S32.SAT R11, R11, R10, RZ ;  /* 0x0000000a0b0b7239 */ /* 0x000fe200000014ff */
[C---:B------:R-:W-:Y:S01]  /*adb0*/  IMAD R17, R38.reuse, R22, RZ ;  /* 0x0000001626117224 */ /* 0x040fe200078e02ff */
[----:B------:R-:W-:Y:S01]  /*adc0*/  SHF.R.S32.HI R10, RZ, 0x18, R64 ;  /* 0x00000018ff0a7819 */ /* 0x000fe20000011440 */
[C---:B------:R-:W-:Y:S02]  /*add0*/  IMAD R22, R38.reuse, R27, RZ ;  /* 0x0000001b26167224 */ /* 0x040fe400078e02ff */
[----:B------:R-:W-:Y:S01]  /*ade0*/  IMAD R27, R38, R32, RZ ;  /* 0x00000020261b7224 */ /* 0x000fe200078e02ff */
[----:B------:R-:W-:Y:S01]  /*adf0*/  I2IP.S8.S32.SAT R32, R2, R0, R51 ;  /* 0x0000000002207239 */ /* 0x000fe20000001433 */
[C---:B------:R-:W-:Y:S01]  /*ae00*/  IMAD R4, R38.reuse, R13, RZ ;  /* 0x0000000d26047224 */ /* 0x040fe200078e02ff */
[----:B------:R-:W-:Y:S01]  /*ae10*/  SHF.R.S32.HI R0, RZ, 0x18, R61 ;  /* 0x00000018ff007819 */ /* 0x000fe2000001143d */
[C---:B------:R-:W-:Y:S01]  /*ae20*/  IMAD R5, R38.reuse, R14, RZ ;  /* 0x0000000e26057224 */ /* 0x040fe200078e02ff */
[----:B------:R-:W-:Y:S01]  /*ae30*/  MOV R2, R60 ;  /* 0x0000003c00027202 */ /* 0x000fe20000000f00 */
[C---:B------:R-:W-:Y:S02]  /*ae40*/  IMAD R13, R38.reuse, R18, RZ ;  /* 0x00000012260d7224 */ /* 0x040fe400078e02ff */
[----:B------:R-:W-:Y:S02]  /*ae50*/  IMAD R3, R39, R40, R3 ;  /* 0x0000002827037224 */ /* 0x000fe400078e0203 */
[C---:B------:R-:W-:Y:S02]  /*ae60*/  IMAD R18, R38.reuse, R23, RZ ;  /* 0x0000001726127224 */ /* 0x040fe400078e02ff */
[----:B------:R-:W-:Y:S02]  /*ae70*/  IMAD R23, R38, R28, RZ ;  /* 0x0000001c26177224 */ /* 0x000fe400078e02ff */
[----:B------:R-:W-:Y:S02]  /*ae80*/  IMAD R4, R10, R40, R4 ;  /* 0x000000280a047224 */ /* 0x000fe400078e0204 */
[----:B------:R-:W-:Y:S01]  /*ae90*/  IMAD R28, R38, R33, RZ ;  /* 0x00000021261c7224 */ /* 0x000fe200078e02ff */
[----:B------:R-:W-:Y:S01]  /*aea0*/  I2IP.S8.S32.SAT R33, R9, R8, R11 ;  /* 0x0000000809217239 */ /* 0x000fe2000000140b */
[-C--:B------:R-:W-:Y:S01]  /*aeb0*/  IMAD R5, R0, R40.reuse, R5 ;  /* 0x0000002800057224 */ /* 0x080fe200078e0205 */
[----:B------:R-:W-:Y:S01]  /*aec0*/  SHF.R.S32.HI R8, RZ, 0x18, R59 ;  /* 0x00000018ff087819 */ /* 0x000fe2000001143b */
[-C--:B------:R-:W-:Y:S01]  /*aed0*/  IMAD R6, R45, R40.reuse, R6 ;  /* 0x000000282d067224 */ /* 0x080fe200078e0206 */
[----:B------:R-:W-:Y:S01]  /*aee0*/  SHF.R.S32.HI R9, RZ, 0x18, R58 ;  /* 0x00000018ff097819 */ /* 0x000fe2000001143a */
[-C--:B------:R-:W-:Y:S01]  /*aef0*/  IMAD R7, R2, R40.reuse, R7 ;  /* 0x0000002802077224 */ /* 0x080fe200078e0207 */
[----:B------:R-:W-:Y:S01]  /*af00*/  MOV R0, R65 ;  /* 0x0000004100007202 */ /* 0x000fe20000000f00 */
[----:B------:R-:W-:Y:S01]  /*af10*/  IMAD R14, R38, R19, RZ ;  /* 0x00000013260e7224 */ /* 0x000fe200078e02ff */
[----:B------:R-:W-:Y:S01]  /*af20*/  I2IP.S8.S32.SAT R5, R6, R5, RZ ;  /* 0x0000000506057239 */ /* 0x000fe200000014ff */
[-C--:B------:R-:W-:Y:S01]  /*af30*/  IMAD R12, R8, R40.reuse, R12 ;  /* 0x00000028080c7224 */ /* 0x080fe200078e020c */
[----:B------:R-:W-:Y:S01]  /*af40*/  SHF.R.S32.HI R2, RZ, 0x18, R63 ;  /* 0x00000018ff027819 */ /* 0x000fe2000001143f */
[-C--:B------:R-:W-:Y:S01]  /*af50*/  IMAD R13, R9, R40.reuse, R13 ;  /* 0x00000028090d7224 */ /* 0x080fe200078e020d */
[----:B------:R-:W-:Y:S01]  /*af60*/  SHF.R.S32.HI R8, RZ, 0x18, R62 ;  /* 0x00000018ff087819 */ /* 0x000fe2000001143e */
[----:B------:R-:W-:Y:S02]  /*af70*/  IMAD R16, R38, R21, RZ ;  /* 0x0000001526107224 */ /* 0x000fe400078e02ff */
[-C--:B------:R-:W-:Y:S02]  /*af80*/  IMAD R14, R46, R40.reuse, R14 ;  /* 0x000000282e0e7224 */ /* 0x080fe400078e020e */
[-C--:B------:R-:W-:Y:S02]  /*af90*/  IMAD R15, R0, R40.reuse, R15 ;  /* 0x00000028000f7224 */ /* 0x080fe400078e020f */
[----:B------:R-:W-:Y:S01]  /*afa0*/  IMAD R16, R2, R40, R16 ;  /* 0x0000002802107224 */ /* 0x000fe200078e0210 */
[----:B------:R-:W-:Y:S01]  /*afb0*/  I2IP.S8.S32.SAT R13, R14, R13, RZ ;  /* 0x0000000d0e0d7239 */ /* 0x000fe200000014ff */
[C---:B------:R-:W-:Y:S01]  /*afc0*/  IMAD R19, R38.reuse, R24, RZ ;  /* 0x0000001826137224 */ /* 0x040fe200078e02ff */
[----:B------:R-:W-:Y:S01]  /*afd0*/  SHF.R.S32.HI R2, RZ, 0x18, R56 ;  /* 0x00000018ff027819 */ /* 0x000fe20000011438 */
[----:B------:R-:W-:Y:S01]  /*afe0*/  IMAD R24, R38, R29, RZ ;  /* 0x0000001d26187224 */ /* 0x000fe200078e02ff */
[----:B------:R-:W-:Y:S01]  /*aff0*/  I2IP.S8.S32.SAT R35, R12, R7, R13 ;  /* 0x000000070c237239 */ /* 0x000fe2000000140d */
[----:B------:R-:W-:Y:S02]  /*b000*/  IMAD R17, R8, R40, R17 ;  /* 0x0000002808117224 */ /* 0x000fe400078e0211 */
[----:B------:R-:W-:Y:S02]  /*b010*/  IMAD.MOV.U32 R0, RZ, RZ, R57 ;  /* 0x000000ffff007224 */ /* 0x000fe400078e0039 */
[----:B------:R-:W-:Y:S01]  /*b020*/  IMAD R29, R38, R34, RZ ;  /* 0x00000022261d7224 */ /* 0x000fe200078e02ff */
[----:B------:R-:W-:Y:S01]  /*b030*/  I2IP.S8.S32.SAT R34, R4, R3, R5 ;  /* 0x0000000304227239 */ /* 0x000fe20000001405 */
[-C--:B------:R-:W-:Y:S01]  /*b040*/  IMAD R18, R41, R40.reuse, R18 ;  /* 0x0000002829127224 */ /* 0x080fe200078e0212 */
[----:B------:R-:W-:Y:S01]  /*b050*/  SHF.R.S32.HI R3, RZ, 0x18, R55 ;  /* 0x00000018ff037819 */ /* 0x000fe20000011437 */
[----:B------:R-:W-:Y:S01]  /*b060*/  IMAD R19, R0, R40, R19 ;  /* 0x0000002800137224 */ /* 0x000fe200078e0213 */
[----:B------:R-:W-:Y:S01]  /*b070*/  MOV R0, R54 ;  /* 0x0000003600007202 */ /* 0x000fe20000000f00 */
[----:B------:R1:W-:Y:S01]  /*b080*/  STS.128 [R78+UR43+0x5400], R32 ;  /* 0x005400204e007988 */ /* 0x0003e20008000c2b */
        /* <DEDUP_REMOVED lines=8> */
[----:B------:R-:W-:Y:S01]  /*b110*/  I2IP.S8.S32.SAT R16, R16, R15, R17 ;  /* 0x0000000f10107239 */ /* 0x000fe20000001411 */
[-C--:B------:R-:W-:Y:S01]  /*b120*/  IMAD R23, R0, R40.reuse, R23 ;  /* 0x0000002800177224 */ /* 0x080fe200078e0217 */
[----:B------:R-:W-:Y:S01]  /*b130*/  SHF.R.S32.HI R0, RZ, 0x18, R52 ;  /* 0x00000018ff007819 */ /* 0x000fe20000011434 */
[----:B------:R-:W-:Y:S01]  /*b140*/  IMAD R24, R2, R40, R24 ;  /* 0x0000002802187224 */ /* 0x000fe200078e0218 */
[----:B------:R-:W-:Y:S01]  /*b150*/  MOV R2, R50 ;  /* 0x0000003200027202 */ /* 0x000fe20000000f00 */
[----:B------:R-:W-:Y:S01]  /*b160*/  IMAD R26, R38, R31, RZ ;  /* 0x0000001f261a7224 */ /* 0x000fe200078e02ff */
[----:B------:R-:W-:Y:S01]  /*b170*/  I2IP.S8.S32.SAT R17, R22, R21, RZ ;  /* 0x0000001516117239 */ /* 0x000fe200000014ff */
[-C--:B------:R-:W-:Y:S02]  /*b180*/  IMAD R25, R0, R40.reuse, R25 ;  /* 0x0000002800197224 */ /* 0x080fe400078e0219 */
[-C--:B------:R-:W-:Y:S01]  /*b190*/  IMAD R26, R43, R40.reuse, R26 ;  /* 0x000000282b1a7224 */ /* 0x080fe200078e021a */
[----:B------:R-:W-:Y:S01]  /*b1a0*/  I2IP.S8.S32.SAT R17, R20, R19, R17 ;  /* 0x0000001314117239 */ /* 0x000fe20000001411 */
[-C--:B------:R-:W-:Y:S02]  /*b1b0*/  IMAD R27, R2, R40.reuse, R27 ;  /* 0x00000028021b7224 */ /* 0x080fe400078e021b */
[-C--:B------:R-:W-:Y:S01]  /*b1c0*/  IMAD R28, R3, R40.reuse, R28 ;  /* 0x00000028031c7224 */ /* 0x080fe200078e021c */
[----:B------:R-:W-:Y:S01]  /*b1d0*/  I2IP.S8.S32.SAT R18, R26, R25, RZ ;  /* 0x000000191a127239 */ /* 0x000fe200000014ff */
[-C--:B------:R-:W-:Y:S02]  /*b1e0*/  IMAD R29, R4, R40.reuse, R29 ;  /* 0x00000028041d7224 */ /* 0x080fe400078e021d */
[----:B------:R-:W-:Y:S01]  /*b1f0*/  IMAD R30, R47, R40, R30 ;  /* 0x000000282f1e7224 */ /* 0x000fe200078e021e */
[----:B------:R-:W-:Y:S04]  /*b200*/  I2IP.S8.S32.SAT R18, R24, R23, R18 ;  /* 0x0000001718127239 */ /* 0x000fe80000001412 */
        /* <DEDUP_REMOVED lines=25> */
.L_x_171:
[----:B------:R-:W-:Y:S05]  /*b3a0*/  BSYNC.RECONVERGENT B0 ;  /* 0x0000000000007941 */ /* 0x000fea0003800200 */
.L_x_170:
[----:B------:R-:W-:Y:S01]  /*b3b0*/  R2UR UR4, R82 ;  /* 0x00000000520472ca */ /* 0x000fe200000e0000 */
[----:B------:R-:W-:Y:S01]  /*b3c0*/  BAR.SYNC.DEFER_BLOCKING 0x1, 0x80 ;  /* 0x0042000000007b1d */ /* 0x000fe20000010000 */
[----:B------:R-:W-:Y:S01]  /*b3d0*/  ISETP.NE.AND P0, PT, R84, 0x2, PT ;  /* 0x000000025400780c */ /* 0x000fe20003f05270 */
[----:B------:R-:W-:Y:S01]  /*b3e0*/  UISETP.NE.AND UP0, UPT, UR44, URZ, UPT ;  /* 0x000000ff2c00728c */ /* 0x000fe2000bf05270 */
[----:B------:R-:W-:Y:S01]  /*b3f0*/  ISETP.NE.AND P1, PT, R36, 0x4, PT ;  /* 0x000000042400780c */ /* 0x000fe20003f25270 */
[----:B------:R-:W-:Y:S01]  /*b400*/  UIADD3 UR20, UPT, UPT, UR38, UR61, URZ ;  /* 0x0000003d26147290 */ /* 0x000fe2000fffe0ff */
[----:B------:R-:W-:Y:S02]  /*b410*/  SEL R2, RZ, 0x1, P0 ;  /* 0x00000001ff027807 */ /* 0x000fe40000000000 */
[----:B------:R-:W-:Y:S02]  /*b420*/  SEL R0, RZ, 0x1, P1 ;  /* 0x00000001ff007807 */ /* 0x000fe40000800000 */
[----:B------:R-:W-:Y:S02]  /*b430*/  LOP3.LUT R87, R87, R2, RZ, 0x3c, !PT ;  /* 0x0000000257577212 */ /* 0x000fe400078e3cff */
[----:B------:R-:W-:Y:S01]  /*b440*/  LOP3.LUT R88, R88, R0, RZ, 0x3c, !PT ;  /* 0x0000000058587212 */ /* 0x000fe200078e3cff */
[----:B------:R-:W-:Y:S01]  /*b450*/  UIADD3 UR32, UPT, UPT, UR37, UR4, URZ ;  /* 0x0000000425207290 */ /* 0x000fe2000fffe0ff */
[----:B------:R-:W-:Y:S02]  /*b460*/  SEL R84, R84, RZ, P0 ;  /* 0x000000ff54547207 */ /* 0x000fe40000000000 */
[----:B------:R-:W-:Y:S01]  /*b470*/  SEL R36, R36, RZ, P1 ;  /* 0x000000ff24247207 */ /* 0x000fe20000800000 */
[----:B------:R-:W-:Y:S01]  /*b480*/  UMOV UR36, UR59 ;  /* 0x0000003b00247c82 */ /* 0x000fe20008000000 */
[----:B------:R-:W-:Y:S07]  /*b490*/  BRA.U UP0, `(.L_x_172) ;  /* 0xffffffb900a87547 */ /* 0x000fee000b83ffff */
[----:B------:R-:W-:Y:S05]  /*b4a0*/  EXIT ;  /* 0x000000000000794d */ /* 0x000fea0003800000 */
.L_x_25:
[----:B--2---:R2:W4:Y:S02]  /*b4b0*/  SYNCS.PHASECHK.TRANS64.TRYWAIT P0, [R0+URZ+0x2d0], R2 ;  /* 0x0002d002000075a7 */ /* 0x00452400080011ff */
[----:B----4-:R-:W-:Y:S05]  /*b4c0*/  @!P0 NANOSLEEP.SYNCS 0x989680 ;  /* 0x009896800000895d */ /* 0x010fea0003900000 */
[----:B------:R-:W4:Y:S02]  /*b4d0*/  @!P0 SYNCS.PHASECHK.TRANS64 P0, [R0+URZ+0x2d0], R2 ;  /* 0x0002d002000085a7 */ /* 0x000f2400080010ff */
[----:B----4-:R-:W-:Y:S05]  /*b4e0*/  @!P0 BRA `(.L_x_25) ;  /* 0xfffffffc00f08947 */ /* 0x010fea000383ffff */
[----:B------:R-:W-:Y:S05]  /*b4f0*/  BRA `(.L_x_173) ;  /* 0xffffff6800f07947 */ /* 0x000fea000383ffff */
.L_x_28:
[----:B-1----:R-:W-:-:S07]  /*b500*/  MOV R0, UR33 ;  /* 0x0000002100007c02 */ /* 0x002fce0008000f00 */
.L_x_174:
[----:B-1----:R1:W2:Y:S02]  /*b510*/  SYNCS.PHASECHK.TRANS64.TRYWAIT P0, [R0+URZ+0x108], R3 ;  /* 0x00010803000075a7 */ /* 0x0022a400080011ff */
[----:B--2---:R-:W-:Y:S05]  /*b520*/  @!P0 NANOSLEEP.SYNCS 0x989680 ;  /* 0x009896800000895d */ /* 0x004fea0003900000 */
[----:B------:R-:W2:Y:S02]  /*b530*/  @!P0 SYNCS.PHASECHK.TRANS64 P0, [R0+URZ+0x108], R3 ;  /* 0x00010803000085a7 */ /* 0x000ea400080010ff */
[----:B--2---:R-:W-:Y:S05]  /*b540*/  @!P0 BRA `(.L_x_174) ;  /* 0xfffffffc00f08947 */ /* 0x004fea000383ffff */
[----:B------:R-:W-:Y:S05]  /*b550*/  BRA `(.L_x_27) ;  /* 0xffffff6c00487947 */ /* 0x000fea000383ffff */
.L_x_35:
[----:B-1----:R-:W-:-:S07]  /*b560*/  MOV R0, UR17 ;  /* 0x0000001100007c02 */ /* 0x002fce0008000f00 */
.L_x_175:
[----:B-1----:R1:W2:Y:S02]  /*b570*/  SYNCS.PHASECHK.TRANS64.TRYWAIT P0, [R0+URZ+0x108], R3 ;  /* 0x00010803000075a7 */ /* 0x0022a400080011ff */
[----:B--2---:R-:W-:Y:S05]  /*b580*/  @!P0 NANOSLEEP.SYNCS 0x989680 ;  /* 0x009896800000895d */ /* 0x004fea0003900000 */
[----:B------:R-:W2:Y:S02]  /*b590*/  @!P0 SYNCS.PHASECHK.TRANS64 P0, [R0+URZ+0x108], R3 ;  /* 0x00010803000085a7 */ /* 0x000ea400080010ff */
[----:B--2---:R-:W-:Y:S05]  /*b5a0*/  @!P0 BRA `(.L_x_175) ;  /* 0xfffffffc00f08947 */ /* 0x004fea000383ffff */
[----:B------:R-:W-:Y:S05]  /*b5b0*/  BRA `(.L_x_34) ;  /* 0xffffff70000c7947 */ /* 0x000fea000383ffff */
.L_x_40:
[----:B-1----:R1:W2:Y:S02]  /*b5c0*/  SYNCS.PHASECHK.TRANS64.TRYWAIT P0, [R3+URZ+0x260], R0 ;  /* 0x00026000030075a7 */ /* 0x0022a400080011ff */
[----:B--2---:R-:W-:Y:S05]  /*b5d0*/  @!P0 NANOSLEEP.SYNCS 0x989680 ;  /* 0x009896800000895d */ /* 0x004fea0003900000 */
[----:B------:R-:W2:Y:S02]  /*b5e0*/  @!P0 SYNCS.PHASECHK.TRANS64 P0, [R3+URZ+0x260], R0 ;  /* 0x00026000030085a7 */ /* 0x000ea400080010ff */
[----:B--2---:R-:W-:Y:S05]  /*b5f0*/  @!P0 BRA `(.L_x_40) ;  /* 0xfffffffc00f08947 */ /* 0x004fea000383ffff */
[----:B------:R-:W-:Y:S05]  /*b600*/  BRA `(.L_x_176) ;  /* 0xffffff7000b87947 */ /* 0x000fea000383ffff */
.L_x_44:
[----:B------:R-:W-:-:S07]  /*b610*/  MOV R0, UR4 ;  /* 0x0000000400007c02 */ /* 0x000fce0008000f00 */
.L_x_177:
[----:B-1----:R1:W2:Y:S02]  /*b620*/  SYNCS.PHASECHK.TRANS64.TRYWAIT P0, [R0+URZ], R2 ;  /* 0x00000002000075a7 */ /* 0x0022a400080011ff */
[----:B--2---:R-:W-:Y:S05]  /*b630*/  @!P0 NANOSLEEP.SYNCS 0x989680 ;  /* 0x009896800000895d */ /* 0x004fea0003900000 */
[----:B------:R-:W2:Y:S02]  /*b640*/  @!P0 SYNCS.PHASECHK.TRANS64 P0, [R0+URZ], R2 ;  /* 0x00000002000085a7 */ /* 0x000ea400080010ff */
[----:B--2---:R-:W-:Y:S05]  /*b650*/  @!P0 BRA `(.L_x_177) ;  /* 0xfffffffc00f08947 */ /* 0x004fea000383ffff */
[----:B------:R-:W-:Y:S05]  /*b660*/  BRA `(.L_x_178) ;  /* 0xffffff7800607947 */ /* 0x000fea000383ffff */
.L_x_45:
[----:B------:R-:W-:-:S07]  /*b670*/  MOV R0, UR5 ;  /* 0x0000000500007c02 */ /* 0x000fce0008000f00 */
.L_x_179:
[----:B-1----:R1:W2:Y:S02]  /*b680*/  SYNCS.PHASECHK.TRANS64.TRYWAIT P0, [R0+URZ], R3 ;  /* 0x00000003000075a7 */ /* 0x0022a400080011ff */
[----:B--2---:R-:W-:Y:S05]  /*b690*/  @!P0 NANOSLEEP.SYNCS 0x989680 ;  /* 0x009896800000895d */ /* 0x004fea0003900000 */
[----:B------:R-:W2:Y:S02]  /*b6a0*/  @!P0 SYNCS.PHASECHK.TRANS64 P0, [R0+URZ], R3 ;  /* 0x00000003000085a7 */ /* 0x000ea400080010ff */
[----:B--2---:R-:W-:Y:S05]  /*b6b0*/  @!P0 BRA `(.L_x_179) ;  /* 0xfffffffc00f08947 */ /* 0x004fea000383ffff */
[----:B------:R-:W-:Y:S05]  /*b6c0*/  BRA `(.L_x_180) ;  /* 0xffffff78006c7947 */ /* 0x000fea000383ffff */
.L_x_46:
[----:B------:R-:W-:-:S07]  /*b6d0*/  MOV R0, UR5 ;  /* 0x0000000500007c02 */ /* 0x000fce0008000f00 */
.L_x_181:
[----:B-1----:R1:W2:Y:S02]  /*b6e0*/  SYNCS.PHASECHK.TRANS64.TRYWAIT P0, [R0+URZ], R3 ;  /* 0x00000003000075a7 */ /* 0x0022a400080011ff */
[----:B--2---:R-:W-:Y:S05]  /*b6f0*/  @!P0 NANOSLEEP.SYNCS 0x989680 ;  /* 0x009896800000895d */ /* 0x004fea0003900000 */
[----:B------:R-:W2:Y:S02]  /*b700*/  @!P0 SYNCS.PHASECHK.TRANS64 P0, [R0+URZ], R3 ;  /* 0x00000003000085a7 */ /* 0x000ea400080010ff */
[----:B--2---:R-:W-:Y:S05]  /*b710*/  @!P0 BRA `(.L_x_181) ;  /* 0xfffffffc00f08947 */ /* 0x004fea000383ffff */
[----:B------:R-:W-:Y:S05]  /*b720*/  BRA `(.L_x_182) ;  /* 0xffffff7800787947 */ /* 0x000fea000383ffff */
.L_x_47:
[----:B------:R-:W-:-:S07]  /*b730*/  MOV R0, UR5 ;  /* 0x0000000500007c02 */ /* 0x000fce0008000f00 */
.L_x_183:
[----:B-1----:R1:W2:Y:S02]  /*b740*/  SYNCS.PHASECHK.TRANS64.TRYWAIT P0, [R0+URZ], R3 ;  /* 0x00000003000075a7 */ /* 0x0022a400080011ff */
[----:B--2---:R-:W-:Y:S05]  /*b750*/  @!P0 NANOSLEEP.SYNCS 0x989680 ;  /* 0x009896800000895d */ /* 0x004fea0003900000 */
[----:B------:R-:W2:Y:S02]  /*b760*/  @!P0 SYNCS.PHASECHK.TRANS64 P0, [R0+URZ], R3 ;  /* 0x00000003000085a7 */ /* 0x000ea400080010ff */
[----:B--2---:R-:W-:Y:S05]  /*b770*/  @!P0 BRA `(.L_x_183) ;  /* 0xfffffffc00f08947 */ /* 0x004fea000383ffff */
[----:B------:R-:W-:Y:S05]  /*b780*/  BRA `(.L_x_184) ;  /* 0xffffff7800847947 */ /* 0x000fea000383ffff */
.L_x_48:
[----:B------:R-:W-:-:S07]  /*b790*/  MOV R0, UR5 ;  /* 0x0000000500007c02 */ /* 0x000fce0008000f00 */
.L_x_185:
[----:B-1----:R1:W2:Y:S02]  /*b7a0*/  SYNCS.PHASECHK.TRANS64.TRYWAIT P0, [R0+URZ], R3 ;  /* 0x00000003000075a7 */ /* 0x0022a400080011ff */
[----:B--2---:R-:W-:Y:S05]  /*b7b0*/  @!P0 NANOSLEEP.SYNCS 0x989680 ;  /* 0x009896800000895d */ /* 0x004fea0003900000 */
[----:B------:R-:W2:Y:S02]  /*b7c0*/  @!P0 SYNCS.PHASECHK.TRANS64 P0, [R0+URZ], R3 ;  /* 0x00000003000085a7 */ /* 0x000ea400080010ff */
[----:B--2---:R-:W-:Y:S05]  /*b7d0*/  @!P0 BRA `(.L_x_185) ;  /* 0xfffffffc00f08947 */ /* 0x004fea000383ffff */
[----:B------:R-:W-:Y:S05]  /*b7e0*/  BRA `(.L_x_186) ;  /* 0xffffff7800907947 */ /* 0x000fea000383ffff */
.L_x_49:
[----:B------:R-:W-:-:S07]  /*b7f0*/  MOV R0, UR5 ;  /* 0x0000000500007c02 */ /* 0x000fce0008000f00 */
.L_x_187:
[----:B-1----:R1:W2:Y:S02]  /*b800*/  SYNCS.PHASECHK.TRANS64.TRYWAIT P0, [R0+URZ], R3 ;  /* 0x00000003000075a7 */ /* 0x0022a400080011ff */
[----:B--2---:R-:W-:Y:S05]  /*b810*/  @!P0 NANOSLEEP.SYNCS 0x989680 ;  /* 0x009896800000895d */ /* 0x004fea0003900000 */
[----:B------:R-:W2:Y:S02]  /*b820*/  @!P0 SYNCS.PHASECHK.TRANS64 P0, [R0+URZ], R3 ;  /* 0x00000003000085a7 */ /* 0x000ea400080010ff */
[----:B--2---:R-:W-:Y:S05]  /*b830*/  @!P0 BRA `(.L_x_187) ;  /* 0xfffffffc00f08947 */ /* 0x004fea000383ffff */
[----:B------:R-:W-:Y:S05]  /*b840*/  BRA `(.L_x_188) ;  /* 0xffffff78009c7947 */ /* 0x000fea000383ffff */
.L_x_50:
[----:B------:R-:W-:-:S07]  /*b850*/  MOV R0, UR5 ;  /* 0x0000000500007c02 */ /* 0x000fce0008000f00 */
.L_x_189:
[----:B-1----:R1:W2:Y:S02]  /*b860*/  SYNCS.PHASECHK.TRANS64.TRYWAIT P0, [R0+URZ], R3 ;  /* 0x00000003000075a7 */ /* 0x0022a400080011ff */
[----:B--2---:R-:W-:Y:S05]  /*b870*/  @!P0 NANOSLEEP.SYNCS 0x989680 ;  /* 0x009896800000895d */ /* 0x004fea0003900000 */
[----:B------:R-:W2:Y:S02]  /*b880*/  @!P0 SYNCS.PHASECHK.TRANS64 P0, [R0+URZ], R3 ;  /* 0x00000003000085a7 */ /* 0x000ea400080010ff */
[----:B--2---:R-:W-:Y:S05]  /*b890*/  @!P0 BRA `(.L_x_189) ;  /* 0xfffffffc00f08947 */ /* 0x004fea000383ffff */
[----:B------:R-:W-:Y:S05]  /*b8a0*/  BRA `(.L_x_190) ;  /* 0xffffff7800a87947 */ /* 0x000fea000383ffff */
.L_x_51:
[----:B------:R-:W-:-:S07]  /*b8b0*/  MOV R0, UR5 ;  /* 0x0000000500007c02 */ /* 0x000fce0008000f00 */
.L_x_191:
[----:B-1----:R1:W2:Y:S02]  /*b8c0*/  SYNCS.PHASECHK.TRANS64.TRYWAIT P0, [R0+URZ], R3 ;  /* 0x00000003000075a7 */ /* 0x0022a400080011ff */
[----:B--2---:R-:W-:Y:S05]  /*b8d0*/  @!P0 NANOSLEEP.SYNCS 0x989680 ;  /* 0x009896800000895d */ /* 0x004fea0003900000 */
[----:B------:R-:W2:Y:S02]  /*b8e0*/  @!P0 SYNCS.PHASECHK.TRANS64 P0, [R0+URZ], R3 ;  /* 0x00000003000085a7 */ /* 0x000ea400080010ff */
[----:B--2---:R-:W-:Y:S05]  /*b8f0*/  @!P0 BRA `(.L_x_191) ;  /* 0xfffffffc00f08947 */ /* 0x004fea000383ffff */
[----:B------:R-:W-:Y:S05]  /*b900*/  BRA `(.L_x_192) ;  /* 0xffffff7800b47947 */ /* 0x000fea000383ffff */
.L_x_52:
[----:B------:R-:W-:-:S07]  /*b910*/  MOV R0, UR5 ;  /* 0x0000000500007c02 */ /* 0x000fce0008000f00 */
.L_x_193:
[----:B-1----:R1:W2:Y:S02]  /*b920*/  SYNCS.PHASECHK.TRANS64.TRYWAIT P0, [R0+URZ], R3 ;  /* 0x00000003000075a7 */ /* 0x0022a400080011ff */
[----:B--2---:R-:W-:Y:S05]  /*b930*/  @!P0 NANOSLEEP.SYNCS 0x989680 ;  /* 0x009896800000895d */ /* 0x004fea0003900000 */
[----:B------:R-:W2:Y:S02]  /*b940*/  @!P0 SYNCS.PHASECHK.TRANS64 P0, [R0+URZ], R3 ;  /* 0x00000003000085a7 */ /* 0x000ea400080010ff */
[----:B--2---:R-:W-:Y:S05]  /*b950*/  @!P0 BRA `(.L_x_193) ;  /* 0xfffffffc00f08947 */ /* 0x004fea000383ffff */
[----:B------:R-:W-:Y:S05]  /*b960*/  BRA `(.L_x_194) ;  /* 0xffffff7800c07947 */ /* 0x000fea000383ffff */
.L_x_53:
[----:B------:R-:W-:-:S07]  /*b970*/  MOV R0, UR5 ;  /* 0x0000000500007c02 */ /* 0x000fce0008000f00 */
.L_x_195:
[----:B-1----:R1:W2:Y:S02]  /*b980*/  SYNCS.PHASECHK.TRANS64.TRYWAIT P0, [R0+URZ], R3 ;  /* 0x00000003000075a7 */ /* 0x0022a400080011ff */
[----:B--2---:R-:W-:Y:S05]  /*b990*/  @!P0 NANOSLEEP.SYNCS 0x989680 ;  /* 0x009896800000895d */ /* 0x004fea0003900000 */
[----:B------:R-:W2:Y:S02]  /*b9a0*/  @!P0 SYNCS.PHASECHK.TRANS64 P0, [R0+URZ], R3 ;  /* 0x00000003000085a7 */ /* 0x000ea400080010ff */
[----:B--2---:R-:W-:Y:S05]  /*b9b0*/  @!P0 BRA `(.L_x_195) ;  /* 0xfffffffc00f08947 */ /* 0x004fea000383ffff */
[----:B------:R-:W-:Y:S05]  /*b9c0*/  BRA `(.L_x_196) ;  /* 0xffffff7800cc7947 */ /* 0x000fea000383ffff */
.L_x_54:
[----:B------:R-:W-:-:S07]  /*b9d0*/  MOV R0, UR5 ;  /* 0x0000000500007c02 */ /* 0x000fce0008000f00 */
.L_x_197:
[----:B-1----:R1:W2:Y:S02]  /*b9e0*/  SYNCS.PHASECHK.TRANS64.TRYWAIT P0, [R0+URZ], R3 ;  /* 0x00000003000075a7 */ /* 0x0022a400080011ff */
[----:B--2---:R-:W-:Y:S05]  /*b9f0*/  @!P0 NANOSLEEP.SYNCS 0x989680 ;  /* 0x009896800000895d */ /* 0x004fea0003900000 */
[----:B------:R-:W2:Y:S02]  /*ba00*/  @!P0 SYNCS.PHASECHK.TRANS64 P0, [R0+URZ], R3 ;  /* 0x00000003000085a7 */ /* 0x000ea400080010ff */
[----:B--2---:R-:W-:Y:S05]  /*ba10*/  @!P0 BRA `(.L_x_197) ;  /* 0xfffffffc00f08947 */ /* 0x004fea000383ffff */
[----:B------:R-:W-:Y:S05]  /*ba20*/  BRA `(.L_x_198) ;  /* 0xffffff7800d87947 */ /* 0x000fea000383ffff */
.L_x_55:
[----:B------:R-:W-:-:S07]  /*ba30*/  MOV R0, UR5 ;  /* 0x0000000500007c02 */ /* 0x000fce0008000f00 */
.L_x_199:
[----:B-1----:R1:W2:Y:S02]  /*ba40*/  SYNCS.PHASECHK.TRANS64.TRYWAIT P0, [R0+URZ], R3 ;  /* 0x00000003000075a7 */ /* 0x0022a400080011ff */
[----:B--2---:R-:W-:Y:S05]  /*ba50*/  @!P0 NANOSLEEP.SYNCS 0x989680 ;  /* 0x009896800000895d */ /* 0x004fea0003900000 */
[----:B------:R-:W2:Y:S02]  /*ba60*/  @!P0 SYNCS.PHASECHK.TRANS64 P0, [R0+URZ], R3 ;  /* 0x00000003000085a7 */ /* 0x000ea400080010ff */
[----:B--2---:R-:W-:Y:S05]  /*ba70*/  @!P0 BRA `(.L_x_199) ;  /* 0xfffffffc00f08947 */ /* 0x004fea000383ffff */
[----:B------:R-:W-:Y:S05]  /*ba80*/  BRA `(.L_x_200) ;  /* 0xffffff7800e47947 */ /* 0x000fea000383ffff */
.L_x_56:
[----:B------:R-:W-:-:S07]  /*ba90*/  MOV R0, UR5 ;  /* 0x0000000500007c02 */ /* 0x000fce0008000f00 */
.L_x_201:
[----:B-1----:R1:W2:Y:S02]  /*baa0*/  SYNCS.PHASECHK.TRANS64.TRYWAIT P0, [R0+URZ], R3 ;  /* 0x00000003000075a7 */ /* 0x0022a400080011ff */
[----:B--2---:R-:W-:Y:S05]  /*bab0*/  @!P0 NANOSLEEP.SYNCS 0x989680 ;  /* 0x009896800000895d */ /* 0x004fea0003900000 */
[----:B------:R-:W2:Y:S02]  /*bac0*/  @!P0 SYNCS.PHASECHK.TRANS64 P0, [R0+URZ], R3 ;  /* 0x00000003000085a7 */ /* 0x000ea400080010ff */
[----:B--2---:R-:W-:Y:S05]  /*bad0*/  @!P0 BRA `(.L_x_201) ;  /* 0xfffffffc00f08947 */ /* 0x004fea000383ffff */
[----:B------:R-:W-:Y:S05]  /*bae0*/  BRA `(.L_x_202) ;  /* 0xffffff7800f07947 */ /* 0x000fea000383ffff */
.L_x_57:
[----:B------:R-:W-:-:S07]  /*baf0*/  MOV R0, UR5 ;  /* 0x0000000500007c02 */ /* 0x000fce0008000f00 */
.L_x_203:
[----:B-1----:R1:W2:Y:S02]  /*bb00*/  SYNCS.PHASECHK.TRANS64.TRYWAIT P0, [R0+URZ], R3 ;  /* 0x00000003000075a7 */ /* 0x0022a400080011ff */
[----:B--2---:R-:W-:Y:S05]  /*bb10*/  @!P0 NANOSLEEP.SYNCS 0x989680 ;  /* 0x009896800000895d */ /* 0x004fea0003900000 */
[----:B------:R-:W2:Y:S02]  /*bb20*/  @!P0 SYNCS.PHASECHK.TRANS64 P0, [R0+URZ], R3 ;  /* 0x00000003000085a7 */ /* 0x000ea400080010ff */
[----:B--2---:R-:W-:Y:S05]  /*bb30*/  @!P0 BRA `(.L_x_203) ;  /* 0xfffffffc00f08947 */ /* 0x004fea000383ffff */
[----:B------:R-:W-:Y:S05]  /*bb40*/  BRA `(.L_x_204) ;  /* 0xffffff7800fc7947 */ /* 0x000fea000383ffff */
.L_x_58:
[----:B------:R-:W-:-:S07]  /*bb50*/  MOV R0, UR5 ;  /* 0x0000000500007c02 */ /* 0x000fce0008000f00 */
.L_x_205:
[----:B-1----:R1:W2:Y:S02]  /*bb60*/  SYNCS.PHASECHK.TRANS64.TRYWAIT P0, [R0+URZ], R3 ;  /* 0x00000003000075a7 */ /* 0x0022a400080011ff */
[----:B--2---:R-:W-:Y:S05]  /*bb70*/  @!P0 NANOSLEEP.SYNCS 0x989680 ;  /* 0x009896800000895d */ /* 0x004fea0003900000 */
[----:B------:R-:W2:Y:S02]  /*bb80*/  @!P0 SYNCS.PHASECHK.TRANS64 P0, [R0+URZ], R3 ;  /* 0x00000003000085a7 */ /* 0x000ea400080010ff */
[----:B--2---:R-:W-:Y:S05]  /*bb90*/  @!P0 BRA `(.L_x_205) ;  /* 0xfffffffc00f08947 */ /* 0x004fea000383ffff */
[----:B------:R-:W-:Y:S05]  /*bba0*/  BRA `(.L_x_206) ;  /* 0xffffff7c00087947 */ /* 0x000fea000383ffff */
.L_x_59:
[----:B------:R-:W-:-:S07]  /*bbb0*/  MOV R0, UR5 ;  /* 0x0000000500007c02 */ /* 0x000fce0008000f00 */
.L_x_207:
[----:B-1----:R1:W2:Y:S02]  /*bbc0*/  SYNCS.PHASECHK.TRANS64.TRYWAIT P0, [R0+URZ], R3 ;  /* 0x00000003000075a7 */ /* 0x0022a400080011ff */
[----:B--2---:R-:W-:Y:S05]  /*bbd0*/  @!P0 NANOSLEEP.SYNCS 0x989680 ;  /* 0x009896800000895d */ /* 0x004fea0003900000 */
[----:B------:R-:W2:Y:S02]  /*bbe0*/  @!P0 SYNCS.PHASECHK.TRANS64 P0, [R0+URZ], R3 ;  /* 0x00000003000085a7 */ /* 0x000ea400080010ff */
[----:B--2---:R-:W-:Y:S05]  /*bbf0*/  @!P0 BRA `(.L_x_207) ;  /* 0xfffffffc00f08947 */ /* 0x004fea000383ffff */
[----:B------:R-:W-:Y:S05]  /*bc00*/  BRA `(.L_x_208) ;  /* 0xffffff7c00147947 */ /* 0x000fea000383ffff */
.L_x_60:
[----:B------:R-:W-:-:S07]  /*bc10*/  MOV R0, UR5 ;  /* 0x0000000500007c02 */ /* 0x000fce0008000f00 */
.L_x_209:
[----:B-1----:R1:W2:Y:S02]  /*bc20*/  SYNCS.PHASECHK.TRANS64.TRYWAIT P0, [R0+URZ], R3 ;  /* 0x00000003000075a7 */ /* 0x0022a400080011ff */
[----:B--2---:R-:W-:Y:S05]  /*bc30*/  @!P0 NANOSLEEP.SYNCS 0x989680 ;  /* 0x009896800000895d */ /* 0x004fea0003900000 */
[----:B------:R-:W2:Y:S02]  /*bc40*/  @!P0 SYNCS.PHASECHK.TRANS64 P0, [R0+URZ], R3 ;  /* 0x00000003000085a7 */ /* 0x000ea400080010ff */
[----:B--2---:R-:W-:Y:S05]  /*bc50*/  @!P0 BRA `(.L_x_209) ;  /* 0xfffffffc00f08947 */ /* 0x004fea000383ffff */
[----:B------:R-:W-:Y:S05]  /*bc60*/  BRA `(.L_x_210) ;  /* 0xffffff7c00207947 */ /* 0x000fea000383ffff */
.L_x_61:
[----:B------:R-:W-:-:S07]  /*bc70*/  MOV R0, UR5 ;  /* 0x0000000500007c02 */ /* 0x000fce0008000f00 */
.L_x_211:
[----:B-1----:R1:W2:Y:S02]  /*bc80*/  SYNCS.PHASECHK.TRANS64.TRYWAIT P0, [R0+URZ], R3 ;  /* 0x00000003000075a7 */ /* 0x0022a400080011ff */
[----:B--2---:R-:W-:Y:S05]  /*bc90*/  @!P0 NANOSLEEP.SYNCS 0x989680 ;  /* 0x009896800000895d */ /* 0x004fea0003900000 */
[----:B------:R-:W2:Y:S02]  /*bca0*/  @!P0 SYNCS.PHASECHK.TRANS64 P0, [R0+URZ], R3 ;  /* 0x00000003000085a7 */ /* 0x000ea400080010ff */
[----:B--2---:R-:W-:Y:S05]  /*bcb0*/  @!P0 BRA `(.L_x_211) ;  /* 0xfffffffc00f08947 */ /* 0x004fea000383ffff */
[----:B------:R-:W-:Y:S05]  /*bcc0*/  BRA `(.L_x_212) ;  /* 0xffffff7c002c7947 */ /* 0x000fea000383ffff */
.L_x_62:
[----:B------:R-:W-:-:S07]  /*bcd0*/  MOV R0, UR5 ;  /* 0x0000000500007c02 */ /* 0x000fce0008000f00 */
.L_x_213:
[----:B-1----:R1:W2:Y:S02]  /*bce0*/  SYNCS.PHASECHK.TRANS64.TRYWAIT P0, [R0+URZ], R3 ;  /* 0x00000003000075a7 */ /* 0x0022a400080011ff */
[----:B--2---:R-:W-:Y:S05]  /*bcf0*/  @!P0 NANOSLEEP.SYNCS 0x989680 ;  /* 0x009896800000895d */ /* 0x004fea0003900000 */
[----:B------:R-:W2:Y:S02]  /*bd00*/  @!P0 SYNCS.PHASECHK.TRANS64 P0, [R0+URZ], R3 ;  /* 0x00000003000085a7 */ /* 0x000ea400080010ff */
[----:B--2---:R-:W-:Y:S05]  /*bd10*/  @!P0 BRA `(.L_x_213) ;  /* 0xfffffffc00f08947 */ /* 0x004fea000383ffff */
[----:B------:R-:W-:Y:S05]  /*bd20*/  BRA `(.L_x_214) ;  /* 0xffffff7c00387947 */ /* 0x000fea000383ffff */
.L_x_63:
[----:B------:R-:W-:-:S07]  /*bd30*/  MOV R0, UR5 ;  /* 0x0000000500007c02 */ /* 0x000fce0008000f00 */
.L_x_215:
[----:B-1----:R1:W2:Y:S02]  /*bd40*/  SYNCS.PHASECHK.TRANS64.TRYWAIT P0, [R0+URZ], R3 ;  /* 0x00000003000075a7 */ /* 0x0022a400080011ff */
[----:B--2---:R-:W-:Y:S05]  /*bd50*/  @!P0 NANOSLEEP.SYNCS 0x989680 ;  /* 0x009896800000895d */ /* 0x004fea0003900000 */
[----:B------:R-:W2:Y:S02]  /*bd60*/  @!P0 SYNCS.PHASECHK.TRANS64 P0, [R0+URZ], R3 ;  /* 0x00000003000085a7 */ /* 0x000ea400080010ff */
[----:B--2---:R-:W-:Y:S05]  /*bd70*/  @!P0 BRA `(.L_x_215) ;  /* 0xfffffffc00f08947 */ /* 0x004fea000383ffff */
[----:B------:R-:W-:Y:S05]  /*bd80*/  BRA `(.L_x_216) ;  /* 0xffffff7c00447947 */ /* 0x000fea000383ffff */
.L_x_64:
[----:B------:R-:W-:-:S07]  /*bd90*/  MOV R0, UR5 ;  /* 0x0000000500007c02 */ /* 0x000fce0008000f00 */
.L_x_217:
[----:B-1----:R1:W2:Y:S02]  /*bda0*/  SYNCS.PHASECHK.TRANS64.TRYWAIT P0, [R0+URZ], R3 ;  /* 0x00000003000075a7 */ /* 0x0022a400080011ff */
[----:B--2---:R-:W-:Y:S05]  /*bdb0*/  @!P0 NANOSLEEP.SYNCS 0x989680 ;  /* 0x009896800000895d */ /* 0x004fea0003900000 */
[----:B------:R-:W2:Y:S02]  /*bdc0*/  @!P0 SYNCS.PHASECHK.TRANS64 P0, [R0+URZ], R3 ;  /* 0x00000003000085a7 */ /* 0x000ea400080010ff */
[----:B--2---:R-:W-:Y:S05]  /*bdd0*/  @!P0 BRA `(.L_x_217) ;  /* 0xfffffffc00f08947 */ /* 0x004fea000383ffff */
[----:B------:R-:W-:Y:S05]  /*bde0*/  BRA `(.L_x_218) ;  /* 0xffffff7c00507947 */ /* 0x000fea000383ffff */
.L_x_65:
[----:B------:R-:W-:-:S07]  /*bdf0*/  MOV R0, UR5 ;  /* 0x0000000500007c02 */ /* 0x000fce0008000f00 */
.L_x_219:
[----:B-1----:R1:W2:Y:S02]  /*be00*/  SYNCS.PHASECHK.TRANS64.TRYWAIT P0, [R0+URZ], R3 ;  /* 0x00000003000075a7 */ /* 0x0022a400080011ff */
[----:B--2---:R-:W-:Y:S05]  /*be10*/  @!P0 NANOSLEEP.SYNCS 0x989680 ;  /* 0x009896800000895d */ /* 0x004fea0003900000 */
[----:B------:R-:W2:Y:S02]  /*be20*/  @!P0 SYNCS.PHASECHK.TRANS64 P0, [R0+URZ], R3 ;  /* 0x00000003000085a7 */ /* 0x000ea400080010ff */
[----:B--2---:R-:W-:Y:S05]  /*be30*/  @!P0 BRA `(.L_x_219) ;  /* 0xfffffffc00f08947 */ /* 0x004fea000383ffff */
[----:B------:R-:W-:Y:S05]  /*be40*/  BRA `(.L_x_220) ;  /* 0xffffff7c005c7947 */ /* 0x000fea000383ffff */
.L_x_66:
[----:B------:R-:W-:-:S07]  /*be50*/  MOV R0, UR5 ;  /* 0x0000000500007c02 */ /* 0x000fce0008000f00 */
.L_x_221:
[----:B-1----:R1:W2:Y:S02]  /*be60*/  SYNCS.PHASECHK.TRANS64.TRYWAIT P0, [R0+URZ], R3 ;  /* 0x00000003000075a7 */ /* 0x0022a400080011ff */
[----:B--2---:R-:W-:Y:S05]  /*be70*/  @!P0 NANOSLEEP.SYNCS 0x989680 ;  /* 0x009896800000895d */ /* 0x004fea0003900000 */
[----:B------:R-:W2:Y:S02]  /*be80*/  @!P0 SYNCS.PHASECHK.TRANS64 P0, [R0+URZ], R3 ;  /* 0x00000003000085a7 */ /* 0x000ea400080010ff */
[----:B--2---:R-:W-:Y:S05]  /*be90*/  @!P0 BRA `(.L_x_221) ;  /* 0xfffffffc00f08947 */ /* 0x004fea000383ffff */
[----:B------:R-:W-:Y:S05]  /*bea0*/  BRA `(.L_x_222) ;  /* 0xffffff7c00687947 */ /* 0x000fea000383ffff */
.L_x_67:
[----:B------:R-:W-:-:S07]  /*beb0*/  MOV R0, UR5 ;  /* 0x0000000500007c02 */ /* 0x000fce0008000f00 */
.L_x_223:
[----:B-1----:R1:W2:Y:S02]  /*bec0*/  SYNCS.PHASECHK.TRANS64.TRYWAIT P0, [R0+URZ], R3 ;  /* 0x00000003000075a7 */ /* 0x0022a400080011ff */
[----:B--2---:R-:W-:Y:S05]  /*bed0*/  @!P0 NANOSLEEP.SYNCS 0x989680 ;  /* 0x009896800000895d */ /* 0x004fea0003900000 */
[----:B------:R-:W2:Y:S02]  /*bee0*/  @!P0 SYNCS.PHASECHK.TRANS64 P0, [R0+URZ], R3 ;  /* 0x00000003000085a7 */ /* 0x000ea400080010ff */
[----:B--2---:R-:W-:Y:S05]  /*bef0*/  @!P0 BRA `(.L_x_223) ;  /* 0xfffffffc00f08947 */ /* 0x004fea000383ffff */
[----:B------:R-:W-:Y:S05]  /*bf00*/  BRA `(.L_x_224) ;  /* 0xffffff7c00747947 */ /* 0x000fea000383ffff */
.L_x_68:
[----:B------:R-:W-:-:S07]  /*bf10*/  MOV R0, UR5 ;  /* 0x0000000500007c02 */ /* 0x000fce0008000f00 */
.L_x_225:
[----:B-1----:R1:W2:Y:S02]  /*bf20*/  SYNCS.PHASECHK.TRANS64.TRYWAIT P0, [R0+URZ], R3 ;  /* 0x00000003000075a7 */ /* 0x0022a400080011ff */
[----:B--2---:R-:W-:Y:S05]  /*bf30*/  @!P0 NANOSLEEP.SYNCS 0x989680 ;  /* 0x009896800000895d */ /* 0x004fea0003900000 */
[----:B------:R-:W2:Y:S02]  /*bf40*/  @!P0 SYNCS.PHASECHK.TRANS64 P0, [R0+URZ], R3 ;  /* 0x00000003000085a7 */ /* 0x000ea400080010ff */
[----:B--2---:R-:W-:Y:S05]  /*bf50*/  @!P0 BRA `(.L_x_225) ;  /* 0xfffffffc00f08947 */ /* 0x004fea000383ffff */
[----:B------:R-:W-:Y:S05]  /*bf60*/  BRA `(.L_x_226) ;  /* 0xffffff7c00807947 */ /* 0x000fea000383ffff */
.L_x_69:
[----:B------:R-:W-:-:S07]  /*bf70*/  MOV R0, UR5 ;  /* 0x0000000500007c02 */ /* 0x000fce0008000f00 */
.L_x_227:
[----:B-1----:R1:W2:Y:S02]  /*bf80*/  SYNCS.PHASECHK.TRANS64.TRYWAIT P0, [R0+URZ], R3 ;  /* 0x00000003000075a7 */ /* 0x0022a400080011ff */
[----:B--2---:R-:W-:Y:S05]  /*bf90*/  @!P0 NANOSLEEP.SYNCS 0x989680 ;  /* 0x009896800000895d */ /* 0x004fea0003900000 */
[----:B------:R-:W2:Y:S02]  /*bfa0*/  @!P0 SYNCS.PHASECHK.TRANS64 P0, [R0+URZ], R3 ;  /* 0x00000003000085a7 */ /* 0x000ea400080010ff */
[----:B--2---:R-:W-:Y:S05]  /*bfb0*/  @!P0 BRA `(.L_x_227) ;  /* 0xfffffffc00f08947 */ /* 0x004fea000383ffff */
[----:B------:R-:W-:Y:S05]  /*bfc0*/  BRA `(.L_x_228) ;  /* 0xffffff7c008c7947 */ /* 0x000fea000383ffff */
.L_x_70:
[----:B------:R-:W-:-:S07]  /*bfd0*/  MOV R0, UR5 ;  /* 0x0000000500007c02 */ /* 0x000fce0008000f00 */
.L_x_229:
[----:B-1----:R1:W2:Y:S02]  /*bfe0*/  SYNCS.PHASECHK.TRANS64.TRYWAIT P0, [R0+URZ], R3 ;  /* 0x00000003000075a7 */ /* 0x0022a400080011ff */
[----:B--2---:R-:W-:Y:S05]  /*bff0*/  @!P0 NANOSLEEP.SYNCS 0x989680 ;  /* 0x009896800000895d */ /* 0x004fea0003900000 */
[----:B------:R-:W2:Y:S02]  /*c000*/  @!P0 SYNCS.PHASECHK.TRANS64 P0, [R0+URZ], R3 ;  /* 0x00000003000085a7 */ /* 0x000ea400080010ff */
[----:B--2---:R-:W-:Y:S05]  /*c010*/  @!P0 BRA `(.L_x_229) ;  /* 0xfffffffc00f08947 */ /* 0x004fea000383ffff */
[----:B------:R-:W-:Y:S05]  /*c020*/  BRA `(.L_x_230) ;  /* 0xffffff7c00987947 */ /* 0x000fea000383ffff */
.L_x_71:
[----:B------:R-:W-:-:S07]  /*c030*/  MOV R0, UR5 ;  /* 0x0000000500007c02 */ /* 0x000fce0008000f00 */
.L_x_231:
[----:B-1----:R1:W2:Y:S02]  /*c040*/  SYNCS.PHASECHK.TRANS64.TRYWAIT P0, [R0+URZ], R3 ;  /* 0x00000003000075a7 */ /* 0x0022a400080011ff */
[----:B--2---:R-:W-:Y:S05]  /*c050*/  @!P0 NANOSLEEP.SYNCS 0x989680 ;  /* 0x009896800000895d */ /* 0x004fea0003900000 */
[----:B------:R-:W2:Y:S02]  /*c060*/  @!P0 SYNCS.PHASECHK.TRANS64 P0, [R0+URZ], R3 ;  /* 0x00000003000085a7 */ /* 0x000ea400080010ff */
[----:B--2---:R-:W-:Y:S05]  /*c070*/  @!P0 BRA `(.L_x_231) ;  /* 0xfffffffc00f08947 */ /* 0x004fea000383ffff */
[----:B------:R-:W-:Y:S05]  /*c080*/  BRA `(.L_x_232) ;  /* 0xffffff7c00a47947 */ /* 0x000fea000383ffff */
.L_x_72:
[----:B------:R-:W-:-:S07]  /*c090*/  MOV R0, UR5 ;  /* 0x0000000500007c02 */ /* 0x000fce0008000f00 */
.L_x_233:
[----:B-1----:R1:W2:Y:S02]  /*c0a0*/  SYNCS.PHASECHK.TRANS64.TRYWAIT P0, [R0+URZ], R3 ;  /* 0x00000003000075a7 */ /* 0x0022a400080011ff */
[----:B--2---:R-:W-:Y:S05]  /*c0b0*/  @!P0 NANOSLEEP.SYNCS 0x989680 ;  /* 0x009896800000895d */ /* 0x004fea0003900000 */
[----:B------:R-:W2:Y:S02]  /*c0c0*/  @!P0 SYNCS.PHASECHK.TRANS64 P0, [R0+URZ], R3 ;  /* 0x00000003000085a7 */ /* 0x000ea400080010ff */
[----:B--2---:R-:W-:Y:S05]  /*c0d0*/  @!P0 BRA `(.L_x_233) ;  /* 0xfffffffc00f08947 */ /* 0x004fea000383ffff */
[----:B------:R-:W-:Y:S05]  /*c0e0*/  BRA `(.L_x_234) ;  /* 0xffffff7c00b07947 */ /* 0x000fea000383ffff */
.L_x_73:
[----:B------:R-:W-:-:S07]  /*c0f0*/  MOV R0, UR5 ;  /* 0x0000000500007c02 */ /* 0x000fce0008000f00 */
.L_x_235:
[----:B-1----:R1:W2:Y:S02]  /*c100*/  SYNCS.PHASECHK.TRANS64.TRYWAIT P0, [R0+URZ], R3 ;  /* 0x00000003000075a7 */ /* 0x0022a400080011ff */
[----:B--2---:R-:W-:Y:S05]  /*c110*/  @!P0 NANOSLEEP.SYNCS 0x989680 ;  /* 0x009896800000895d */ /* 0x004fea0003900000 */
[----:B------:R-:W2:Y:S02]  /*c120*/  @!P0 SYNCS.PHASECHK.TRANS64 P0, [R0+URZ], R3 ;  /* 0x00000003000085a7 */ /* 0x000ea400080010ff */
[----:B--2---:R-:W-:Y:S05]  /*c130*/  @!P0 BRA `(.L_x_235) ;  /* 0xfffffffc00f08947 */ /* 0x004fea000383ffff */
[----:B------:R-:W-:Y:S05]  /*c140*/  BRA `(.L_x_236) ;  /* 0xffffff7c00bc7947 */ /* 0x000fea000383ffff */
.L_x_74:
[----:B------:R-:W-:-:S07]  /*c150*/  MOV R0, UR5 ;  /* 0x0000000500007c02 */ /* 0x000fce0008000f00 */
.L_x_237:
[----:B-1----:R1:W2:Y:S02]  /*c160*/  SYNCS.PHASECHK.TRANS64.TRYWAIT P0, [R0+URZ], R3 ;  /* 0x00000003000075a7 */ /* 0x0022a400080011ff */
[----:B--2---:R-:W-:Y:S05]  /*c170*/  @!P0 NANOSLEEP.SYNCS 0x989680 ;  /* 0x009896800000895d */ /* 0x004fea0003900000 */
[----:B------:R-:W2:Y:S02]  /*c180*/  @!P0 SYNCS.PHASECHK.TRANS64 P0, [R0+URZ], R3 ;  /* 0x00000003000085a7 */ /* 0x000ea400080010ff */
[----:B--2---:R-:W-:Y:S05]  /*c190*/  @!P0 BRA `(.L_x_237) ;  /* 0xfffffffc00f08947 */ /* 0x004fea000383ffff */
[----:B------:R-:W-:Y:S05]  /*c1a0*/  BRA `(.L_x_238) ;  /* 0xffffff7c00c87947 */ /* 0x000fea000383ffff */
.L_x_75:
[----:B------:R-:W-:-:S07]  /*c1b0*/  MOV R0, UR5 ;  /* 0x0000000500007c02 */ /* 0x000fce0008000f00 */
.L_x_239:
[----:B-1----:R1:W2:Y:S02]  /*c1c0*/  SYNCS.PHASECHK.TRANS64.TRYWAIT P0, [R0+URZ], R3 ;  /* 0x00000003000075a7 */ /* 0x0022a400080011ff */
[----:B--2---:R-:W-:Y:S05]  /*c1d0*/  @!P0 NANOSLEEP.SYNCS 0x989680 ;  /* 0x009896800000895d */ /* 0x004fea0003900000 */
[----:B------:R-:W2:Y:S02]  /*c1e0*/  @!P0 SYNCS.PHASECHK.TRANS64 P0, [R0+URZ], R3 ;  /* 0x00000003000085a7 */ /* 0x000ea400080010ff */
[----:B--2---:R-:W-:Y:S05]  /*c1f0*/  @!P0 BRA `(.L_x_239) ;  /* 0xfffffffc00f08947 */ /* 0x004fea000383ffff */
[----:B------:R-:W-:Y:S05]  /*c200*/  BRA `(.L_x_240) ;  /* 0xffffff7c00d47947 */ /* 0x000fea000383ffff */
.L_x_78:
[----:B-1----:R1:W2:Y:S02]  /*c210*/  SYNCS.PHASECHK.TRANS64.TRYWAIT P0, [R2+URZ+0x2c0], R4 ;  /* 0x0002c004020075a7 */ /* 0x0022a400080011ff */
[----:B--2---:R-:W-:Y:S05]  /*c220*/  @!P0 NANOSLEEP.SYNCS 0x989680 ;  /* 0x009896800000895d */ /* 0x004fea0003900000 */
[----:B------:R-:W2:Y:S02]  /*c230*/  @!P0 SYNCS.PHASECHK.TRANS64 P0, [R2+URZ+0x2c0], R4 ;  /* 0x0002c004020085a7 */ /* 0x000ea400080010ff */
[----:B--2---:R-:W-:Y:S05]  /*c240*/  @!P0 BRA `(.L_x_78) ;  /* 0xfffffffc00f08947 */ /* 0x004fea000383ffff */
[----:B------:R-:W-:Y:S05]  /*c250*/  BRA `(.L_x_241) ;  /* 0xffffff8000307947 */ /* 0x000fea000383ffff */
.L_x_79:
[----:B------:R-:W-:-:S07]  /*c260*/  MOV R2, UR4 ;  /* 0x0000000400027c02 */ /* 0x000fce0008000f00 */
.L_x_242:
[----:B-1----:R1:W2:Y:S02]  /*c270*/  SYNCS.PHASECHK.TRANS64.TRYWAIT P0, [R2+URZ+0x270], R5 ;  /* 0x00027005020075a7 */ /* 0x0022a400080011ff */
[----:B--2---:R-:W-:Y:S05]  /*c280*/  @!P0 NANOSLEEP.SYNCS 0x989680 ;  /* 0x009896800000895d */ /* 0x004fea0003900000 */
[----:B------:R-:W2:Y:S02]  /*c290*/  @!P0 SYNCS.PHASECHK.TRANS64 P0, [R2+URZ+0x270], R5 ;  /* 0x00027005020085a7 */ /* 0x000ea400080010ff */
[----:B--2---:R-:W-:Y:S05]  /*c2a0*/  @!P0 BRA `(.L_x_242) ;  /* 0xfffffffc00f08947 */ /* 0x004fea000383ffff */
[----:B------:R-:W-:Y:S05]  /*c2b0*/  BRA `(.L_x_243) ;  /* 0xffffff8000407947 */ /* 0x000fea000383ffff */
.L_x_80:
[----:B-1----:R1:W2:Y:S02]  /*c2c0*/  SYNCS.PHASECHK.TRANS64.TRYWAIT P1, [R2+URZ+0x260], R4 ;  /* 0x00026004020075a7 */ /* 0x0022a400080211ff */
[----:B--2---:R-:W-:Y:S05]  /*c2d0*/  @!P1 NANOSLEEP.SYNCS 0x989680 ;  /* 0x009896800000995d */ /* 0x004fea0003900000 */
[----:B------:R-:W2:Y:S02]  /*c2e0*/  @!P1 SYNCS.PHASECHK.TRANS64 P1, [R2+URZ+0x260], R4 ;  /* 0x00026004020095a7 */ /* 0x000ea400080210ff */
[----:B--2---:R-:W-:Y:S05]  /*c2f0*/  @!P1 BRA `(.L_x_80) ;  /* 0xfffffffc00f09947 */ /* 0x004fea000383ffff */
[----:B------:R-:W-:Y:S05]  /*c300*/  BRA `(.L_x_244) ;  /* 0xffffff8000707947 */ /* 0x000fea000383ffff */
.L_x_83:
[----:B------:R-:W-:-:S07]  /*c310*/  MOV R0, UR4 ;  /* 0x0000000400007c02 */ /* 0x000fce0008000f00 */
.L_x_245:
[----:B-1----:R1:W2:Y:S02]  /*c320*/  SYNCS.PHASECHK.TRANS64.TRYWAIT P0, [R0+URZ+0x270], R2 ;  /* 0x00027002000075a7 */ /* 0x0022a400080011ff */
[----:B--2---:R-:W-:Y:S05]  /*c330*/  @!P0 NANOSLEEP.SYNCS 0x989680 ;  /* 0x009896800000895d */ /* 0x004fea0003900000 */
[----:B------:R-:W2:Y:S02]  /*c340*/  @!P0 SYNCS.PHASECHK.TRANS64 P0, [R0+URZ+0x270], R2 ;  /* 0x00027002000085a7 */ /* 0x000ea400080010ff */
[----:B--2---:R-:W-:Y:S05]  /*c350*/  @!P0 BRA `(.L_x_245) ;  /* 0xfffffffc00f08947 */ /* 0x004fea000383ffff */
[----:B------:R-:W-:Y:S05]  /*c360*/  BRA `(.L_x_82) ;  /* 0xffffff8000c47947 */ /* 0x000fea000383ffff */
.L_x_92:
[----:B-1----:R-:W-:-:S04]  /*c370*/  MOV R5, UR5 ;  /* 0x0000000500057c02 */ /* 0x002fc80008000f00 */
[----:B------:R1:W2:Y:S03]  /*c380*/  SYNCS.PHASECHK.TRANS64.TRYWAIT P0, [R5+URZ+0x8], R6 ;  /* 0x00000806050075a7 */ /* 0x0002a600080011ff */
[----:B--2---:R-:W-:Y:S05]  /*c390*/  @!P0 NANOSLEEP.SYNCS 0x989680 ;  /* 0x009896800000895d */ /* 0x004fea0003900000 */
[----:B------:R-:W2:Y:S02]  /*c3a0*/  @!P0 SYNCS.PHASECHK.TRANS64 P0, [R5+URZ+0x8], R6 ;  /* 0x00000806050085a7 */ /* 0x000ea400080010ff */
[----:B--2---:R-:W-:Y:S05]  /*c3b0*/  @!P0 BRA `(.L_x_92) ;  /* 0xfffffffc00ec8947 */ /* 0x004fea000383ffff */
[----:B------:R-:W-:Y:S05]  /*c3c0*/  BRA `(.L_x_91) ;  /* 0xffffff8400787947 */ /* 0x000fea000383ffff */
.L_x_94:
[----:B------:R-:W-:Y:S01]  /*c3d0*/  BSSY B0, `(.L_x_246) ;  /* 0x0000006000007945 */ /* 0x000fe20003800000 */
[----:B------:R-:W-:-:S07]  /*c3e0*/  MOV R15, 0xffffffff ;  /* 0xffffffff000f7802 */ /* 0x000fce0000000f00 */
[----:B-1---5:R-:W-:Y:S05]  /*c3f0*/  WARPSYNC.COLLECTIVE R15, `(.L_x_247) ;  /* 0x000000000f0c7348 */ /* 0x022fea0003c00000 */
[----:B------:R-:W-:Y:S02]  /*c400*/  ELECT P6, UR79, PT ;  /* 0x00000000004f782f */ /* 0x000fe400038c0000 */
[----:B------:R-:W-:Y:S01]  /*c410*/  MOV R14, UR79 ;  /* 0x0000004f000e7c02 */ /* 0x000fe20008000f00 */
[----:B-1---5:R-:W-:Y:S10]  /*c420*/  ENDCOLLECTIVE ;  /* 0x000000000000791b */ /* 0x022ff40003800000 */
.L_x_247:
[----:B------:R-:W-:Y:S05]  /*c430*/  BSYNC B0 ;  /* 0x0000000000007941 */ /* 0x000fea0003800000 */
.L_x_246:
[----:B------:R-:W-:Y:S05]  /*c440*/  BRA `(.L_x_248) ;  /* 0xffffff8400a87947 */ /* 0x000fea000383ffff */
.L_x_96:
[----:B-1----:R-:W-:-:S04]  /*c450*/  MOV R0, UR5 ;  /* 0x0000000500007c02 */ /* 0x002fc80008000f00 */
[----:B------:R1:W2:Y:S03]  /*c460*/  SYNCS.PHASECHK.TRANS64.TRYWAIT P0, [R0+URZ+0x8], R4 ;  /* 0x00000804000075a7 */ /* 0x0002a600080011ff */
[----:B--2---:R-:W-:Y:S05]  /*c470*/  @!P0 NANOSLEEP.SYNCS 0x989680 ;  /* 0x009896800000895d */ /* 0x004fea0003900000 */
[----:B------:R-:W2:Y:S02]  /*c480*/  @!P0 SYNCS.PHASECHK.TRANS64 P0, [R0+URZ+0x8], R4 ;  /* 0x00000804000085a7 */ /* 0x000ea400080010ff */
[----:B--2---:R-:W-:Y:S05]  /*c490*/  @!P0 BRA `(.L_x_96) ;  /* 0xfffffffc00ec8947 */ /* 0x004fea000383ffff */
[----:B------:R-:W-:Y:S05]  /*c4a0*/  BRA `(.L_x_95) ;  /* 0xffffff8400ac7947 */ /* 0x000fea000383ffff */
.L_x_97:
[----:B-1----:R1:W2:Y:S02]  /*c4b0*/  SYNCS.PHASECHK.TRANS64.TRYWAIT P0, [R0+URZ+0x260], R4 ;  /* 0x00026004000075a7 */ /* 0x0022a400080011ff */
[----:B--2---:R-:W-:Y:S05]  /*c4c0*/  @!P0 NANOSLEEP.SYNCS 0x989680 ;  /* 0x009896800000895d */ /* 0x004fea0003900000 */
[----:B------:R-:W2:Y:S02]  /*c4d0*/  @!P0 SYNCS.PHASECHK.TRANS64 P0, [R0+URZ+0x260], R4 ;  /* 0x00026004000085a7 */ /* 0x000ea400080010ff */
[----:B--2---:R-:W-:Y:S05]  /*c4e0*/  @!P0 BRA `(.L_x_97) ;  /* 0xfffffffc00f08947 */ /* 0x004fea000383ffff */
[----:B------:R-:W-:Y:S05]  /*c4f0*/  BRA `(.L_x_249) ;  /* 0xffffff8800807947 */ /* 0x000fea000383ffff */
.L_x_99:
[----:B------:R-:W-:-:S07]  /*c500*/  MOV R0, UR19 ;  /* 0x0000001300007c02 */ /* 0x000fce0008000f00 */
.L_x_250:
[----:B-1----:R1:W2:Y:S02]  /*c510*/  SYNCS.PHASECHK.TRANS64.TRYWAIT P0, [R0+URZ+0x2a0], R4 ;  /* 0x0002a004000075a7 */ /* 0x0022a400080011ff */
[----:B--2---:R-:W-:Y:S05]  /*c520*/  @!P0 NANOSLEEP.SYNCS 0x989680 ;  /* 0x009896800000895d */ /* 0x004fea0003900000 */
[----:B------:R-:W2:Y:S02]  /*c530*/  @!P0 SYNCS.PHASECHK.TRANS64 P0, [R0+URZ+0x2a0], R4 ;  /* 0x0002a004000085a7 */ /* 0x000ea400080010ff */
[----:B--2---:R-:W-:Y:S05]  /*c540*/  @!P0 BRA `(.L_x_250) ;  /* 0xfffffffc00f08947 */ /* 0x004fea000383ffff */
[----:B------:R-:W-:Y:S05]  /*c550*/  BRA `(.L_x_251) ;  /* 0xffffff8800c87947 */ /* 0x000fea000383ffff */
.L_x_102:
[----:B------:R-:W-:Y:S07]  /*c560*/  MOV R0, UR6 ;  /* 0x0000000600007c02 */ /* 0x000fee0008000f00 */
.L_x_252:
[----:B-1----:R1:W2:Y:S02]  /*c570*/  SYNCS.PHASECHK.TRANS64.TRYWAIT P0, [R0+URZ], R4 ;  /* 0x00000004000075a7 */ /* 0x0022a400080011ff */
[----:B--2---:R-:W-:Y:S05]  /*c580*/  @!P0 NANOSLEEP.SYNCS 0x989680 ;  /* 0x009896800000895d */ /* 0x004fea0003900000 */
[----:B------:R-:W2:Y:S02]  /*c590*/  @!P0 SYNCS.PHASECHK.TRANS64 P0, [R0+URZ], R4 ;  /* 0x00000004000085a7 */ /* 0x000ea400080010ff */
[----:B--2---:R-:W-:Y:S05]  /*c5a0*/  @!P0 BRA `(.L_x_252) ;  /* 0xfffffffc00f08947 */ /* 0x004fea000383ffff */
[----:B------:R-:W-:Y:S05]  /*c5b0*/  BRA `(.L_x_101) ;  /* 0xffffff8800e07947 */ /* 0x000fea000383ffff */
.L_x_106:
[----:B-1----:R-:W-:-:S07]  /*c5c0*/  MOV R0, UR4 ;  /* 0x0000000400007c02 */ /* 0x002fce0008000f00 */
.L_x_253:
[----:B-1----:R1:W2:Y:S02]  /*c5d0*/  SYNCS.PHASECHK.TRANS64.TRYWAIT P0, [R0+URZ], R2 ;  /* 0x00000002000075a7 */ /* 0x0022a400080011ff */
[----:B--2---:R-:W-:Y:S05]  /*c5e0*/  @!P0 NANOSLEEP.SYNCS 0x989680 ;  /* 0x009896800000895d */ /* 0x004fea0003900000 */
[----:B------:R-:W2:Y:S02]  /*c5f0*/  @!P0 SYNCS.PHASECHK.TRANS64 P0, [R0+URZ], R2 ;  /* 0x00000002000085a7 */ /* 0x000ea400080010ff */
[----:B--2---:R-:W-:Y:S05]  /*c600*/  @!P0 BRA `(.L_x_253) ;  /* 0xfffffffc00f08947 */ /* 0x004fea000383ffff */
[----:B------:R-:W-:Y:S05]  /*c610*/  BRA `(.L_x_254) ;  /* 0xffffff8c00987947 */ /* 0x000fea000383ffff */
.L_x_107:
[----:B------:R-:W-:-:S07]  /*c620*/  MOV R0, UR5 ;  /* 0x0000000500007c02 */ /* 0x000fce0008000f00 */
.L_x_255:
[----:B-1----:R1:W2:Y:S02]  /*c630*/  SYNCS.PHASECHK.TRANS64.TRYWAIT P0, [R0+URZ], R3 ;  /* 0x00000003000075a7 */ /* 0x0022a400080011ff */
[----:B--2---:R-:W-:Y:S05]  /*c640*/  @!P0 NANOSLEEP.SYNCS 0x989680 ;  /* 0x009896800000895d */ /* 0x004fea0003900000 */
[----:B------:R-:W2:Y:S02]  /*c650*/  @!P0 SYNCS.PHASECHK.TRANS64 P0, [R0+URZ], R3 ;  /* 0x00000003000085a7 */ /* 0x000ea400080010ff */
[----:B--2---:R-:W-:Y:S05]  /*c660*/  @!P0 BRA `(.L_x_255) ;  /* 0xfffffffc00f08947 */ /* 0x004fea000383ffff */
[----:B------:R-:W-:Y:S05]  /*c670*/  BRA `(.L_x_256) ;  /* 0xffffff8c00a47947 */ /* 0x000fea000383ffff */
.L_x_108:
[----:B------:R-:W-:-:S07]  /*c680*/  MOV R0, UR5 ;  /* 0x0000000500007c02 */ /* 0x000fce0008000f00 */
.L_x_257:
[----:B-1----:R1:W2:Y:S02]  /*c690*/  SYNCS.PHASECHK.TRANS64.TRYWAIT P0, [R0+URZ], R3 ;  /* 0x00000003000075a7 */ /* 0x0022a400080011ff */
[----:B--2---:R-:W-:Y:S05]  /*c6a0*/  @!P0 NANOSLEEP.SYNCS 0x989680 ;  /* 0x009896800000895d */ /* 0x004fea0003900000 */
[----:B------:R-:W2:Y:S02]  /*c6b0*/  @!P0 SYNCS.PHASECHK.TRANS64 P0, [R0+URZ], R3 ;  /* 0x00000003000085a7 */ /* 0x000ea400080010ff */
[----:B--2---:R-:W-:Y:S05]  /*c6c0*/  @!P0 BRA `(.L_x_257) ;  /* 0xfffffffc00f08947 */ /* 0x004fea000383ffff */
[----:B------:R-:W-:Y:S05]  /*c6d0*/  BRA `(.L_x_258) ;  /* 0xffffff8c00b07947 */ /* 0x000fea000383ffff */
.L_x_111:
[----:B------:R-:W-:-:S07]  /*c6e0*/  MOV R0, UR13 ;  /* 0x0000000d00007c02 */ /* 0x000fce0008000f00 */
.L_x_259:
[----:B-1----:R1:W2:Y:S02]  /*c6f0*/  SYNCS.PHASECHK.TRANS64.TRYWAIT P1, [R0+URZ+0x2e0], R2 ;  /* 0x0002e002000075a7 */ /* 0x0022a400080211ff */
[----:B--2---:R-:W-:Y:S05]  /*c700*/  @!P1 NANOSLEEP.SYNCS 0x989680 ;  /* 0x009896800000995d */ /* 0x004fea0003900000 */
[----:B------:R-:W2:Y:S02]  /*c710*/  @!P1 SYNCS.PHASECHK.TRANS64 P1, [R0+URZ+0x2e0], R2 ;  /* 0x0002e002000095a7 */ /* 0x000ea400080210ff */
[----:B--2---:R-:W-:Y:S05]  /*c720*/  @!P1 BRA `(.L_x_259) ;  /* 0xfffffffc00f09947 */ /* 0x004fea000383ffff */
[----:B------:R-:W-:Y:S05]  /*c730*/  BRA `(.L_x_260) ;  /* 0xffffff8c00fc7947 */ /* 0x000fea000383ffff */
.L_x_116:
[----:B--2---:R2:W3:Y:S02]  /*c740*/  SYNCS.PHASECHK.TRANS64.TRYWAIT P0, [R12+URZ+0x260], R0 ;  /* 0x000260000c0075a7 */ /* 0x0044e400080011ff */
[----:B---3--:R-:W-:Y:S05]  /*c750*/  @!P0 NANOSLEEP.SYNCS 0x989680 ;  /* 0x009896800000895d */ /* 0x008fea0003900000 */
[----:B------:R-:W3:Y:S02]  /*c760*/  @!P0 SYNCS.PHASECHK.TRANS64 P0, [R12+URZ+0x260], R0 ;  /* 0x000260000c0085a7 */ /* 0x000ee400080010ff */
[----:B---3--:R-:W-:Y:S05]  /*c770*/  @!P0 BRA `(.L_x_116) ;  /* 0xfffffffc00f08947 */ /* 0x008fea000383ffff */
[----:B------:R-:W-:Y:S05]  /*c780*/  BRA `(.L_x_261) ;  /* 0xffffff9400247947 */ /* 0x000fea000383ffff */
.L_x_119:
[----:B-1----:R-:W-:Y:S07]  /*c790*/  MOV R0, UR21 ;  /* 0x0000001500007c02 */ /* 0x002fee0008000f00 */
.L_x_262:
[----:B-1----:R1:W2:Y:S02]  /*c7a0*/  SYNCS.PHASECHK.TRANS64.TRYWAIT P2, [R0+URZ+0x258], R6 ;  /* 0x00025806000075a7 */ /* 0x0022a400080411ff */
[----:B--2---:R-:W-:Y:S05]  /*c7b0*/  @!P2 NANOSLEEP.SYNCS 0x989680 ;  /* 0x009896800000a95d */ /* 0x004fea0003900000 */
[----:B------:R-:W2:Y:S02]  /*c7c0*/  @!P2 SYNCS.PHASECHK.TRANS64 P2, [R0+URZ+0x258], R6 ;  /* 0x000258060000a5a7 */ /* 0x000ea400080410ff */
[----:B--2---:R-:W-:Y:S05]  /*c7d0*/  @!P2 BRA `(.L_x_262) ;  /* 0xfffffffc00f0a947 */ /* 0x004fea000383ffff */
[----:B------:R-:W-:Y:S05]  /*c7e0*/  BRA `(.L_x_118) ;  /* 0xffffff98008c7947 */ /* 0x000fea000383ffff */
.L_x_122:
[----:B------:R-:W-:Y:S07]  /*c7f0*/  MOV R0, UR21 ;  /* 0x0000001500007c02 */ /* 0x000fee0008000f00 */
.L_x_263:
[----:B-1----:R1:W2:Y:S02]  /*c800*/  SYNCS.PHASECHK.TRANS64.TRYWAIT P0, [R0+URZ+0x230], R9 ;  /* 0x00023009000075a7 */ /* 0x0022a400080011ff */
[----:B--2---:R-:W-:Y:S05]  /*c810*/  @!P0 NANOSLEEP.SYNCS 0x989680 ;  /* 0x009896800000895d */ /* 0x004fea0003900000 */
[----:B------:R-:W2:Y:S02]  /*c820*/  @!P0 SYNCS.PHASECHK.TRANS64 P0, [R0+URZ+0x230], R9 ;  /* 0x00023009000085a7 */ /* 0x000ea400080010ff */
[----:B--2---:R-:W-:Y:S05]  /*c830*/  @!P0 BRA `(.L_x_263) ;  /* 0xfffffffc00f08947 */ /* 0x004fea000383ffff */
[----:B------:R-:W-:Y:S05]  /*c840*/  BRA `(.L_x_264) ;  /* 0xffffff9800e87947 */ /* 0x000fea000383ffff */
.L_x_123:
[----:B------:R-:W-:Y:S07]  /*c850*/  MOV R0, UR21 ;  /* 0x0000001500007c02 */ /* 0x000fee0008000f00 */
.L_x_265:
[----:B-1----:R1:W2:Y:S02]  /*c860*/  SYNCS.PHASECHK.TRANS64.TRYWAIT P0, [R0+URZ+0x238], R9 ;  /* 0x00023809000075a7 */ /* 0x0022a400080011ff */
[----:B--2---:R-:W-:Y:S05]  /*c870*/  @!P0 NANOSLEEP.SYNCS 0x989680 ;  /* 0x009896800000895d */ /* 0x004fea0003900000 */
[----:B------:R-:W2:Y:S02]  /*c880*/  @!P0 SYNCS.PHASECHK.TRANS64 P0, [R0+URZ+0x238], R9 ;  /* 0x00023809000085a7 */ /* 0x000ea400080010ff */
[----:B--2---:R-:W-:Y:S05]  /*c890*/  @!P0 BRA `(.L_x_265) ;  /* 0xfffffffc00f08947 */ /* 0x004fea000383ffff */
[----:B------:R-:W-:Y:S05]  /*c8a0*/  BRA `(.L_x_266) ;  /* 0xffffff9c00447947 */ /* 0x000fea000383ffff */
.L_x_124:
[----:B------:R-:W-:Y:S07]  /*c8b0*/  MOV R0, UR21 ;  /* 0x0000001500007c02 */ /* 0x000fee0008000f00 */
.L_x_267:
[----:B-1----:R1:W2:Y:S02]  /*c8c0*/  SYNCS.PHASECHK.TRANS64.TRYWAIT P0, [R0+URZ+0x240], R9 ;  /* 0x00024009000075a7 */ /* 0x0022a400080011ff */
[----:B--2---:R-:W-:Y:S05]  /*c8d0*/  @!P0 NANOSLEEP.SYNCS 0x989680 ;  /* 0x009896800000895d */ /* 0x004fea0003900000 */
[----:B------:R-:W2:Y:S02]  /*c8e0*/  @!P0 SYNCS.PHASECHK.TRANS64 P0, [R0+URZ+0x240], R9 ;  /* 0x00024009000085a7 */ /* 0x000ea400080010ff */
[----:B--2---:R-:W-:Y:S05]  /*c8f0*/  @!P0 BRA `(.L_x_267) ;  /* 0xfffffffc00f08947 */ /* 0x004fea000383ffff */
[----:B------:R-:W-:Y:S05]  /*c900*/  BRA `(.L_x_268) ;  /* 0xffffff9c00a07947 */ /* 0x000fea000383ffff */
.L_x_125:
[----:B------:R-:W-:Y:S07]  /*c910*/  MOV R0, UR21 ;  /* 0x0000001500007c02 */ /* 0x000fee0008000f00 */
.L_x_269:
[----:B-1----:R1:W2:Y:S02]  /*c920*/  SYNCS.PHASECHK.TRANS64.TRYWAIT P0, [R0+URZ+0x248], R9 ;  /* 0x00024809000075a7 */ /* 0x0022a400080011ff */
[----:B--2---:R-:W-:Y:S05]  /*c930*/  @!P0 NANOSLEEP.SYNCS 0x989680 ;  /* 0x009896800000895d */ /* 0x004fea0003900000 */
[----:B------:R-:W2:Y:S02]  /*c940*/  @!P0 SYNCS.PHASECHK.TRANS64 P0, [R0+URZ+0x248], R9 ;  /* 0x00024809000085a7 */ /* 0x000ea400080010ff */
[----:B--2---:R-:W-:Y:S05]  /*c950*/  @!P0 BRA `(.L_x_269) ;  /* 0xfffffffc00f08947 */ /* 0x004fea000383ffff */
[----:B------:R-:W-:Y:S05]  /*c960*/  BRA `(.L_x_270) ;  /* 0xffffff9c00fc7947 */ /* 0x000fea000383ffff */
.L_x_127:
[----:B------:R-:W-:-:S07]  /*c970*/  MOV R0, UR21 ;  /* 0x0000001500007c02 */ /* 0x000fce0008000f00 */
.L_x_271:
[----:B-1----:R1:W3:Y:S02]  /*c980*/  SYNCS.PHASECHK.TRANS64.TRYWAIT P0, [R0+URZ+0x230], R2 ;  /* 0x00023002000075a7 */ /* 0x0022e400080011ff */
[----:B---3--:R-:W-:Y:S05]  /*c990*/  @!P0 NANOSLEEP.SYNCS 0x989680 ;  /* 0x009896800000895d */ /* 0x008fea0003900000 */
[----:B------:R-:W3:Y:S02]  /*c9a0*/  @!P0 SYNCS.PHASECHK.TRANS64 P0, [R0+URZ+0x230], R2 ;  /* 0x00023002000085a7 */ /* 0x000ee400080010ff */
[----:B---3--:R-:W-:Y:S05]  /*c9b0*/  @!P0 BRA `(.L_x_271) ;  /* 0xfffffffc00f08947 */ /* 0x008fea000383ffff */
[----:B------:R-:W-:Y:S05]  /*c9c0*/  BRA `(.L_x_272) ;  /* 0xffffffa000887947 */ /* 0x000fea000383ffff */
.L_x_128:
[----:B-1----:R-:W-:-:S07]  /*c9d0*/  MOV R0, UR21 ;  /* 0x0000001500007c02 */ /* 0x002fce0008000f00 */
.L_x_273:
[----:B-1----:R1:W3:Y:S02]  /*c9e0*/  SYNCS.PHASECHK.TRANS64.TRYWAIT P0, [R0+URZ+0x238], R2 ;  /* 0x00023802000075a7 */ /* 0x0022e400080011ff */
[----:B---3--:R-:W-:Y:S05]  /*c9f0*/  @!P0 NANOSLEEP.SYNCS 0x989680 ;  /* 0x009896800000895d */ /* 0x008fea0003900000 */
[----:B------:R-:W3:Y:S02]  /*ca00*/  @!P0 SYNCS.PHASECHK.TRANS64 P0, [R0+URZ+0x238], R2 ;  /* 0x00023802000085a7 */ /* 0x000ee400080010ff */
[----:B---3--:R-:W-:Y:S05]  /*ca10*/  @!P0 BRA `(.L_x_273) ;  /* 0xfffffffc00f08947 */ /* 0x008fea000383ffff */
[----:B------:R-:W-:Y:S05]  /*ca20*/  BRA `(.L_x_274) ;  /* 0xffffffa000787947 */ /* 0x000fea000383ffff */
.L_x_129:
[----:B-1----:R-:W-:-:S07]  /*ca30*/  MOV R0, UR21 ;  /* 0x0000001500007c02 */ /* 0x002fce0008000f00 */
.L_x_275:
[----:B-1----:R1:W3:Y:S02]  /*ca40*/  SYNCS.PHASECHK.TRANS64.TRYWAIT P0, [R0+URZ+0x240], R2 ;  /* 0x00024002000075a7 */ /* 0x0022e400080011ff */
[----:B---3--:R-:W-:Y:S05]  /*ca50*/  @!P0 NANOSLEEP.SYNCS 0x989680 ;  /* 0x009896800000895d */ /* 0x008fea0003900000 */
[----:B------:R-:W3:Y:S02]  /*ca60*/  @!P0 SYNCS.PHASECHK.TRANS64 P0, [R0+URZ+0x240], R2 ;  /* 0x00024002000085a7 */ /* 0x000ee400080010ff */
[----:B---3--:R-:W-:Y:S05]  /*ca70*/  @!P0 BRA `(.L_x_275) ;  /* 0xfffffffc00f08947 */ /* 0x008fea000383ffff */
[----:B------:R-:W-:Y:S05]  /*ca80*/  BRA `(.L_x_276) ;  /* 0xffffffa000687947 */ /* 0x000fea000383ffff */
.L_x_131:
[----:B--2---:R2:W3:Y:S02]  /*ca90*/  SYNCS.PHASECHK.TRANS64.TRYWAIT P0, [R3+URZ+0x260], R0 ;  /* 0x00026000030075a7 */ /* 0x0044e400080011ff */
[----:B---3--:R-:W-:Y:S05]  /*caa0*/  @!P0 NANOSLEEP.SYNCS 0x989680 ;  /* 0x009896800000895d */ /* 0x008fea0003900000 */
[----:B------:R-:W3:Y:S02]  /*cab0*/  @!P0 SYNCS.PHASECHK.TRANS64 P0, [R3+URZ+0x260], R0 ;  /* 0x00026000030085a7 */ /* 0x000ee400080010ff */
[----:B---3--:R-:W-:Y:S05]  /*cac0*/  @!P0 BRA `(.L_x_131) ;  /* 0xfffffffc00f08947 */ /* 0x008fea000383ffff */
[----:B------:R-:W-:Y:S05]  /*cad0*/  BRA `(.L_x_277) ;  /* 0xffffffa4002c7947 */ /* 0x000fea000383ffff */
.L_x_142:
[----:B-1----:R1:W2:Y:S02]  /*cae0*/  SYNCS.PHASECHK.TRANS64.TRYWAIT P1, [R3+URZ+0x210], R0 ;  /* 0x00021000030075a7 */ /* 0x0022a400080211ff */
[----:B--2---:R-:W-:Y:S05]  /*caf0*/  @!P1 NANOSLEEP.SYNCS 0x989680 ;  /* 0x009896800000995d */ /* 0x004fea0003900000 */
[----:B------:R-:W2:Y:S02]  /*cb00*/  @!P1 SYNCS.PHASECHK.TRANS64 P1, [R3+URZ+0x210], R0 ;  /* 0x00021000030095a7 */ /* 0x000ea400080210ff */
[----:B--2---:R-:W-:Y:S05]  /*cb10*/  @!P1 BRA `(.L_x_142) ;  /* 0xfffffffc00f09947 */ /* 0x004fea000383ffff */
[----:B------:R-:W-:Y:S05]  /*cb20*/  BRA `(.L_x_141) ;  /* 0xffffffb000847947 */ /* 0x000fea000383ffff */
.L_x_144:
[----:B-1----:R1:W2:Y:S02]  /*cb30*/  SYNCS.PHASECHK.TRANS64.TRYWAIT P0, [R83+URZ+0x280], R4 ;  /* 0x00028004530075a7 */ /* 0x0022a400080011ff */
[----:B--2---:R-:W-:Y:S05]  /*cb40*/  @!P0 NANOSLEEP.SYNCS 0x989680 ;  /* 0x009896800000895d */ /* 0x004fea0003900000 */
[----:B------:R-:W2:Y:S02]  /*cb50*/  @!P0 SYNCS.PHASECHK.TRANS64 P0, [R83+URZ+0x280], R4 ;  /* 0x00028004530085a7 */ /* 0x000ea400080010ff */
[----:B--2---:R-:W-:Y:S05]  /*cb60*/  @!P0 BRA `(.L_x_144) ;  /* 0xfffffffc00f08947 */ /* 0x004fea000383ffff */
[----:B------:R-:W-:Y:S05]  /*cb70*/  BRA `(.L_x_143) ;  /* 0xffffffb000d87947 */ /* 0x000fea000383ffff */
.L_x_152:
[----:B--2---:R2:W3:Y:S02]  /*cb80*/  SYNCS.PHASECHK.TRANS64.TRYWAIT P0, [R0+URZ+0x210], R2 ;  /* 0x00021002000075a7 */ /* 0x0044e400080011ff */
[----:B---3--:R-:W-:Y:S05]  /*cb90*/  @!P0 NANOSLEEP.SYNCS 0x989680 ;  /* 0x009896800000895d */ /* 0x008fea0003900000 */
[----:B------:R-:W3:Y:S02]  /*cba0*/  @!P0 SYNCS.PHASECHK.TRANS64 P0, [R0+URZ+0x210], R2 ;  /* 0x00021002000085a7 */ /* 0x000ee400080010ff */
[----:B---3--:R-:W-:Y:S05]  /*cbb0*/  @!P0 BRA `(.L_x_152) ;  /* 0xfffffffc00f08947 */ /* 0x008fea000383ffff */
[----:B------:R-:W-:Y:S05]  /*cbc0*/  BRA `(.L_x_151) ;  /* 0xffffffbc00e07947 */ /* 0x000fea000383ffff */
.L_x_160:
[----:B--2---:R2:W3:Y:S02]  /*cbd0*/  SYNCS.PHASECHK.TRANS64.TRYWAIT P0, [R0+URZ+0x210], R4 ;  /* 0x00021004000075a7 */ /* 0x0044e400080011ff */
[----:B---3--:R-:W-:Y:S05]  /*cbe0*/  @!P0 NANOSLEEP.SYNCS 0x989680 ;  /* 0x009896800000895d */ /* 0x008fea0003900000 */
[----:B------:R-:W3:Y:S02]  /*cbf0*/  @!P0 SYNCS.PHASECHK.TRANS64 P0, [R0+URZ+0x210], R4 ;  /* 0x00021004000085a7 */ /* 0x000ee400080010ff */
[----:B---3--:R-:W-:Y:S05]  /*cc00*/  @!P0 BRA `(.L_x_160) ;  /* 0xfffffffc00f08947 */ /* 0x008fea000383ffff */
[----:B------:R-:W-:Y:S05]  /*cc10*/  BRA `(.L_x_159) ;  /* 0xffffffcc002c7947 */ /* 0x000fea000383ffff */
.L_x_168:
[----:B--2---:R2:W3:Y:S02]  /*cc20*/  SYNCS.PHASECHK.TRANS64.TRYWAIT P0, [R0+URZ+0x210], R2 ;  /* 0x00021002000075a7 */ /* 0x0044e400080011ff */
[----:B---3--:R-:W-:Y:S05]  /*cc30*/  @!P0 NANOSLEEP.SYNCS 0x989680 ;  /* 0x009896800000895d */ /* 0x008fea0003900000 */
[----:B------:R-:W3:Y:S02]  /*cc40*/  @!P0 SYNCS.PHASECHK.TRANS64 P0, [R0+URZ+0x210], R2 ;  /* 0x00021002000085a7 */ /* 0x000ee400080010ff */
[----:B---3--:R-:W-:Y:S05]  /*cc50*/  @!P0 BRA `(.L_x_168) ;  /* 0xfffffffc00f08947 */ /* 0x008fea000383ffff */
[----:B------:R-:W-:Y:S05]  /*cc60*/  BRA `(.L_x_167) ;  /* 0xffffffd800847947 */ /* 0x000fea000383ffff */
        .weak           $__internal_0_$__cuda_sm10x_tcgen05_guardrail_trap_col_being_dealloced_not_returned_by_alloc
        .type           $__internal_0_$__cuda_sm10x_tcgen05_guardrail_trap_col_being_dealloced_not_returned_by_alloc,@function
        .size           $__internal_0_$__cuda_sm10x_tcgen05_guardrail_trap_col_being_dealloced_not_returned_by_alloc,($__internal_1_$__cuda_sm10x_tcgen05_guardrail_trap_phase_invalid_during_alloc - $__internal_0_$__cuda_sm10x_tcgen05_guardrail_trap_col_being_dealloced_not_returned_by_alloc)
$__internal_0_$__cuda_sm10x_tcgen05_guardrail_trap_col_being_dealloced_not_returned_by_alloc:
[----:B------:R-:W-:Y:S05]  /*cc70*/  BPT.TRAP 0x1 ;  /* 0x000000040000795c */ /* 0x000fea0000300000 */
[----:B------:R-:W-:-:S04]  /*cc80*/  HFMA2 R3, -RZ, RZ, 0, 0 ;  /* 0x00000000ff037431 */ /* 0x000fc800000001ff */
[----:B------:R-:W-:Y:S05]  /*cc90*/  RET.REL.NODEC R2 `(_ZN7cutlass13device_kernelINS_4gemm6kernel13GemmUniversalIN4cute5tupleIJiiiiEEENS1_10collective13CollectiveMmaINS1_35MainloopSm100TmaUmmaWarpSpecializedILi33ELi2ELi4ENS5_IJNS4_1CILi4EEESB_NSA_ILi1EEEEEEEENS5_IJNSA_ILi128EEENSA_ILi256EEENSA_ILi32EEEEEEaNS5_IJlSC_lEEEaSJ_NS4_8TiledMMAINS4_8MMA_AtomIJNS4_21SM100_MMA_S8_2x1SM_SSIaaiLi128ELi256ELNS4_4UMMA5MajorE0ELSO_0ELNSN_8SaturateE0EEEEEENS4_6LayoutINS5_IJSC_SC_SC_EEENS5_IJNSA_ILi0EEESU_SU_EEEEENS5_IJNS4_10UnderscoreESX_SX_EEEEENS4_28SM100_TMA_2SM_LOAD_MULTICASTENS4_14ComposedLayoutINS4_7SwizzleILi1ELi4ELi3EEENS4_18smem_ptr_flag_bitsILi8EEENSS_INS5_IJNSA_ILi8EEESH_EEENS5_IJSH_SC_EEEEEEEvNS4_8identityES10_S1A_vS1B_EENS_8epilogue10collective18CollectiveEpilogueINS1D_23Sm100TmaWarpSpecializedILi4ELi2ELi32ELb0ELb0EEEJNS5_IJNSA_ILi64EEESG_SH_EEENS5_IJNSS_IS1I_SC_EENSS_INS5_IJSH_NSA_ILi2EEEEEENS5_IJSC_SF_EEEEEEEEaSJ_aSJ_NS1D_6fusion15FusionCallbacksIS1H_NS1Q_17LinearCombinationIaiaiLNS_15FloatRoundStyleE2EEES1J_S1P_JEEENS4_5SM1004TMEM4LOAD26SM100_TMEM_LOAD_32dp32b32xENS4_13SM90_TMA_LOADES1A_NS4_39AutoVectorizingCopyWithAssumedAlignmentILi128EEENS4_14SM90_TMA_STOREES1A_S22_S22_EEEvvEEEEvNT_6ParamsE) ;  /* 0xffffff3002d87950 */ /* 0x000fea0003c3ffff */
        .weak           $__internal_1_$__cuda_sm10x_tcgen05_guardrail_trap_phase_invalid_during_alloc
        .type           $__internal_1_$__cuda_sm10x_tcgen05_guardrail_trap_phase_invalid_during_alloc,@function
        .size           $__internal_1_$__cuda_sm10x_tcgen05_guardrail_trap_phase_invalid_during_alloc,($__internal_2_$__cuda_sm10x_tcgen05_guardrail_trap_unallocated_columns_being_dealloced - $__internal_1_$__cuda_sm10x_tcgen05_guardrail_trap_phase_invalid_during_alloc)
$__internal_1_$__cuda_sm10x_tcgen05_guardrail_trap_phase_invalid_during_alloc:
[----:B------:R-:W-:Y:S05]  /*cca0*/  BPT.TRAP 0x1 ;  /* 0x000000040000795c */ /* 0x000fea0000300000 */
[----:B------:R-:W-:-:S04]  /*ccb0*/  MOV R5, 0x0 ;  /* 0x0000000000057802 */ /* 0x000fc80000000f00 */
[----:B------:R-:W-:Y:S05]  /*ccc0*/  RET.REL.NODEC R4 `(_ZN7cutlass13device_kernelINS_4gemm6kernel13GemmUniversalIN4cute5tupleIJiiiiEEENS1_10collective13CollectiveMmaINS1_35MainloopSm100TmaUmmaWarpSpecializedILi33ELi2ELi4ENS5_IJNS4_1CILi4EEESB_NSA_ILi1EEEEEEEENS5_IJNSA_ILi128EEENSA_ILi256EEENSA_ILi32EEEEEEaNS5_IJlSC_lEEEaSJ_NS4_8TiledMMAINS4_8MMA_AtomIJNS4_21SM100_MMA_S8_2x1SM_SSIaaiLi128ELi256ELNS4_4UMMA5MajorE0ELSO_0ELNSN_8SaturateE0EEEEEENS4_6LayoutINS5_IJSC_SC_SC_EEENS5_IJNSA_ILi0EEESU_SU_EEEEENS5_IJNS4_10UnderscoreESX_SX_EEEEENS4_28SM100_TMA_2SM_LOAD_MULTICASTENS4_14ComposedLayoutINS4_7SwizzleILi1ELi4ELi3EEENS4_18smem_ptr_flag_bitsILi8EEENSS_INS5_IJNSA_ILi8EEESH_EEENS5_IJSH_SC_EEEEEEEvNS4_8identityES10_S1A_vS1B_EENS_8epilogue10collective18CollectiveEpilogueINS1D_23Sm100TmaWarpSpecializedILi4ELi2ELi32ELb0ELb0EEEJNS5_IJNSA_ILi64EEESG_SH_EEENS5_IJNSS_IS1I_SC_EENSS_INS5_IJSH_NSA_ILi2EEEEEENS5_IJSC_SF_EEEEEEEEaSJ_aSJ_NS1D_6fusion15FusionCallbacksIS1H_NS1Q_17LinearCombinationIaiaiLNS_15FloatRoundStyleE2EEES1J_S1P_JEEENS4_5SM1004TMEM4LOAD26SM100_TMEM_LOAD_32dp32b32xENS4_13SM90_TMA_LOADES1A_NS4_39AutoVectorizingCopyWithAssumedAlignmentILi128EEENS4_14SM90_TMA_STOREES1A_S22_S22_EEEvvEEEEvNT_6ParamsE) ;  /* 0xffffff3004cc7950 */ /* 0x000fea0003c3ffff */
        .weak           $__internal_2_$__cuda_sm10x_tcgen05_guardrail_trap_unallocated_columns_being_dealloced
        .type           $__internal_2_$__cuda_sm10x_tcgen05_guardrail_trap_unallocated_columns_being_dealloced,@function
        .size           $__internal_2_$__cuda_sm10x_tcgen05_guardrail_trap_unallocated_columns_being_dealloced,(.L_x_279 - $__internal_2_$__cuda_sm10x_tcgen05_guardrail_trap_unallocated_columns_being_dealloced)
$__internal_2_$__cuda_sm10x_tcgen05_guardrail_trap_unallocated_columns_being_dealloced:
[----:B------:R-:W-:Y:S05]  /*ccd0*/  BPT.TRAP 0x1 ;  /* 0x000000040000795c */ /* 0x000fea0000300000 */
[----:B------:R-:W-:-:S04]  /*cce0*/  HFMA2 R3, -RZ, RZ, 0, 0 ;  /* 0x00000000ff037431 */ /* 0x000fc800000001ff */
[----:B------:R-:W-:Y:S05]  /*ccf0*/  RET.REL.NODEC R2 `(_ZN7cutlass13device_kernelINS_4gemm6kernel13GemmUniversalIN4cute5tupleIJiiiiEEENS1_10collective13CollectiveMmaINS1_35MainloopSm100TmaUmmaWarpSpecializedILi33ELi2ELi4ENS5_IJNS4_1CILi4EEESB_NSA_ILi1EEEEEEEENS5_IJNSA_ILi128EEENSA_ILi256EEENSA_ILi32EEEEEEaNS5_IJlSC_lEEEaSJ_NS4_8TiledMMAINS4_8MMA_AtomIJNS4_21SM100_MMA_S8_2x1SM_SSIaaiLi128ELi256ELNS4_4UMMA5MajorE0ELSO_0ELNSN_8SaturateE0EEEEEENS4_6LayoutINS5_IJSC_SC_SC_EEENS5_IJNSA_ILi0EEESU_SU_EEEEENS5_IJNS4_10UnderscoreESX_SX_EEEEENS4_28SM100_TMA_2SM_LOAD_MULTICASTENS4_14ComposedLayoutINS4_7SwizzleILi1ELi4ELi3EEENS4_18smem_ptr_flag_bitsILi8EEENSS_INS5_IJNSA_ILi8EEESH_EEENS5_IJSH_SC_EEEEEEEvNS4_8identityES10_S1A_vS1B_EENS_8epilogue10collective18CollectiveEpilogueINS1D_23Sm100TmaWarpSpecializedILi4ELi2ELi32ELb0ELb0EEEJNS5_IJNSA_ILi64EEESG_SH_EEENS5_IJNSS_IS1I_SC_EENSS_INS5_IJSH_NSA_ILi2EEEEEENS5_IJSC_SF_EEEEEEEEaSJ_aSJ_NS1D_6fusion15FusionCallbacksIS1H_NS1Q_17LinearCombinationIaiaiLNS_15FloatRoundStyleE2EEES1J_S1P_JEEENS4_5SM1004TMEM4LOAD26SM100_TMEM_LOAD_32dp32b32xENS4_13SM90_TMA_LOADES1A_NS4_39AutoVectorizingCopyWithAssumedAlignmentILi128EEENS4_14SM90_TMA_STOREES1A_S22_S22_EEEvvEEEEvNT_6ParamsE) ;  /* 0xffffff3002c07950 */ /* 0x000fea0003c3ffff */
.L_x_278:
[----:B------:R-:W-:-:S00]  /*cd00*/  BRA `(.L_x_278) ;  /* 0xfffffffc00fc7947 */ /* 0x000fc0000383ffff */
[----:B------:R-:W-:-:S00]  /*cd10*/  NOP ;  /* 0x0000000000007918 */ /* 0x000fc00000000000 */
        /* <DEDUP_REMOVED lines=14> */
.L_x_279:


//--------------------- .nv.global.init           --------------------------
	.section	.nv.global.init,"aw",@progbits
.nv.global.init:
	.type		$str$27,@object
	.size		$str$27,($str$28 - $str$27)
$str$27:
        /*0000*/ 	.byte	0x28, 0x61, 0x64, 0x64, 0x72, 0x65, 0x73, 0x73, 0x20, 0x26, 0x20, 0x6d, 0x61, 0x73, 0x6b, 0x29
        /*0010*/ 	.byte	0x20, 0x3d, 0x3d, 0x20, 0x30, 0x00
	.type		$str$28,@object
	.size		$str$28,($str$26 - $str$28)
$str$28:
        /*0016*/ 	.byte	0x2f, 0x74, 0x6d, 0x70, 0x2f, 0x63, 0x75, 0x74, 0x6c, 0x61, 0x73, 0x73, 0x5f, 0x73, 0x77, 0x65
        /*0026*/ 	.byte	0x65, 0x70, 0x5f, 0x73, 0x72, 0x63, 0x2f, 0x69, 0x6e, 0x63, 0x6c, 0x75, 0x64, 0x65, 0x2f, 0x63
        /*0036*/ 	.byte	0x75, 0x74, 0x65, 0x2f, 0x70, 0x6f, 0x69, 0x6e, 0x74, 0x65, 0x72, 0x5f, 0x66, 0x6c, 0x61, 0x67
        /*0046*/ 	.byte	0x67, 0x65, 0x64, 0x2e, 0x68, 0x70, 0x70, 0x00
	.type		$str$26,@object
	.size		$str$26,($str$25 - $str$26)
$str$26:
        /*004e*/ 	.byte	0x2f, 0x74, 0x6d, 0x70, 0x2f, 0x63, 0x75, 0x74, 0x6c, 0x61, 0x73, 0x73, 0x5f, 0x73, 0x77, 0x65
        /*005e*/ 	.byte	0x65, 0x70, 0x5f, 0x73, 0x72, 0x63, 0x2f, 0x69, 0x6e, 0x63, 0x6c, 0x75, 0x64, 0x65, 0x2f, 0x63
        /*006e*/ 	.byte	0x75, 0x74, 0x65, 0x2f, 0x61, 0x74, 0x6f, 0x6d, 0x2f, 0x63, 0x6f, 0x70, 0x79, 0x5f, 0x74, 0x72
        /*007e*/ 	.byte	0x61, 0x69, 0x74, 0x73, 0x5f, 0x73, 0x6d, 0x31, 0x30, 0x30, 0x2e, 0x68, 0x70, 0x70, 0x00
	.type		$str$25,@object
	.size		$str$25,(__unnamed_1 - $str$25)
$str$25:
        /*008d*/ 	.byte	0x28, 0x28, 0x75, 0x69, 0x6e, 0x74, 0x33, 0x32, 0x5f, 0x74, 0x28, 0x74, 0x68, 0x72, 0x65, 0x61
        /*009d*/ 	.byte	0x64, 0x49, 0x64, 0x78, 0x2e, 0x78, 0x29, 0x20, 0x2f, 0x20, 0x33, 0x32, 0x29, 0x20, 0x25, 0x20
        /*00ad*/ 	.byte	0x34, 0x29, 0x20, 0x3d, 0x3d, 0x20, 0x28, 0x28, 0x28, 0x74, 0x6d, 0x65, 0x6d, 0x5f, 0x61, 0x64
        /*00bd*/ 	.byte	0x64, 0x72, 0x20, 0x3e, 0x3e, 0x20, 0x31, 0x36, 0x29, 0x20, 0x2f, 0x20, 0x33, 0x32, 0x29, 0x20
        /*00cd*/ 	.byte	0x25, 0x20, 0x34, 0x29, 0x00
	.type		__unnamed_1,@object
	.size		__unnamed_1,(__unnamed_2 - __unnamed_1)
__unnamed_1:
        /*00d2*/ 	.byte	0x61, 0x75, 0x74, 0x6f, 0x20, 0x63, 0x75, 0x74, 0x65, 0x3a, 0x3a, 0x61, 0x73, 0x5f, 0x70, 0x6f
        /* <DEDUP_REMOVED lines=24> */
        /*0262*/ 	.byte	0x3e, 0x3e, 0x5d, 0x00
	.type		__unnamed_2,@object
	.size		__unnamed_2,(__unnamed_3 - __unnamed_2)
__unnamed_2:
        /* <DEDUP_REMOVED lines=26> */
	.type		__unnamed_3,@object
	.size		__unnamed_3,(.L_3 - __unnamed_3)
__unnamed_3:
        /* <DEDUP_REMOVED lines=41> */
.L_3:


//--------------------- .nv.shared._ZN7cutlass13device_kernelINS_4gemm6kernel13GemmUniversalIN4cute5tupleIJiiiiEEENS1_10collective13CollectiveMmaINS1_35MainloopSm100TmaUmmaWarpSpecializedILi33ELi2ELi4ENS5_IJNS4_1CILi4EEESB_NSA_ILi1EEEEEEEENS5_IJNSA_ILi128EEENSA_ILi256EEENSA_ILi32EEEEEEaNS5_IJlSC_lEEEaSJ_NS4_8TiledMMAINS4_8MMA_AtomIJNS4_21SM100_MMA_S8_2x1SM_SSIaaiLi128ELi256ELNS4_4UMMA5MajorE0ELSO_0ELNSN_8SaturateE0EEEEEENS4_6LayoutINS5_IJSC_SC_SC_EEENS5_IJNSA_ILi0EEESU_SU_EEEEENS5_IJNS4_10UnderscoreESX_SX_EEEEENS4_28SM100_TMA_2SM_LOAD_MULTICASTENS4_14ComposedLayoutINS4_7SwizzleILi1ELi4ELi3EEENS4_18smem_ptr_flag_bitsILi8EEENSS_INS5_IJNSA_ILi8EEESH_EEENS5_IJSH_SC_EEEEEEEvNS4_8identityES10_S1A_vS1B_EENS_8epilogue10collective18CollectiveEpilogueINS1D_23Sm100TmaWarpSpecializedILi4ELi2ELi32ELb0ELb0EEEJNS5_IJNSA_ILi64EEESG_SH_EEENS5_IJNSS_IS1I_SC_EENSS_INS5_IJSH_NSA_ILi2EEEEEENS5_IJSC_SF_EEEEEEEEaSJ_aSJ_NS1D_6fusion15FusionCallbacksIS1H_NS1Q_17LinearCombinationIaiaiLNS_15FloatRoundStyleE2EEES1J_S1P_JEEENS4_5SM1004TMEM4LOAD26SM100_TMEM_LOAD_32dp32b32xENS4_13SM90_TMA_LOADES1A_NS4_39AutoVectorizingCopyWithAssumedAlignmentILi128EEENS4_14SM90_TMA_STOREES1A_S22_S22_EEEvvEEEEvNT_6ParamsE --------------------------
	.section	.nv.shared._ZN7cutlass13device_kernelINS_4gemm6kernel13GemmUniversalIN4cute5tupleIJiiiiEEENS1_10collective13CollectiveMmaINS1_35MainloopSm100TmaUmmaWarpSpecializedILi33ELi2ELi4ENS5_IJNS4_1CILi4EEESB_NSA_ILi1EEEEEEEENS5_IJNSA_ILi128EEENSA_ILi256EEENSA_ILi32EEEEEEaNS5_IJlSC_lEEEaSJ_NS4_8TiledMMAINS4_8MMA_AtomIJNS4_21SM100_MMA_S8_2x1SM_SSIaaiLi128ELi256ELNS4_4UMMA5MajorE0ELSO_0ELNSN_8SaturateE0EEEEEENS4_6LayoutINS5_IJSC_SC_SC_EEENS5_IJNSA_ILi0EEESU_SU_EEEEENS5_IJNS4_10UnderscoreESX_SX_EEEEENS4_28SM100_TMA_2SM_LOAD_MULTICASTENS4_14ComposedLayoutINS4_7SwizzleILi1ELi4ELi3EEENS4_18smem_ptr_flag_bitsILi8EEENSS_INS5_IJNSA_ILi8EEESH_EEENS5_IJSH_SC_EEEEEEEvNS4_8identityES10_S1A_vS1B_EENS_8epilogue10collective18CollectiveEpilogueINS1D_23Sm100TmaWarpSpecializedILi4ELi2ELi32ELb0ELb0EEEJNS5_IJNSA_ILi64EEESG_SH_EEENS5_IJNSS_IS1I_SC_EENSS_INS5_IJSH_NSA_ILi2EEEEEENS5_IJSC_SF_EEEEEEEEaSJ_aSJ_NS1D_6fusion15FusionCallbacksIS1H_NS1Q_17LinearCombinationIaiaiLNS_15FloatRoundStyleE2EEES1J_S1P_JEEENS4_5SM1004TMEM4LOAD26SM100_TMEM_LOAD_32dp32b32xENS4_13SM90_TMA_LOADES1A_NS4_39AutoVectorizingCopyWithAssumedAlignmentILi128EEENS4_14SM90_TMA_STOREES1A_S22_S22_EEEvvEEEEvNT_6ParamsE,"aw",@nobits
	.sectionflags	@""
	.align	16
	.zero		1024


//--------------------- .nv.shared.reserved.0     --------------------------
	.section	.nv.shared.reserved.0,"aw",@nobits
	.weak		__nv_reservedSMEM_offset_0_alias
	.size		__nv_reservedSMEM_offset_0_alias, 0, 64
	.other		__nv_reservedSMEM_offset_0_alias,@"STO_CUDA_RESERVED_SHARED STV_DEFAULT"
__nv_reservedSMEM_offset_0_alias:
	.zero		0
.nv.shared.reserved.0:
	.zero		64
	.weak		__nv_reservedSMEM_tcgen05_partition
	.type		__nv_reservedSMEM_tcgen05_partition,@object
	.size		__nv_reservedSMEM_tcgen05_partition,(.L_0 - __nv_reservedSMEM_tcgen05_partition)
__nv_reservedSMEM_tcgen05_partition:
	.zero		32
.L_0:


//--------------------- .nv.global                --------------------------
	.section	.nv.global,"aw",@nobits
.nv.global:
	.type		_ZN40_INTERNAL_40f0c9cf_4_k_cu_a5940f82_261144cute1_E,@object
	.size		_ZN40_INTERNAL_40f0c9cf_4_k_cu_a5940f82_261144cute1_E,(_ZN40_INTERNAL_40f0c9cf_4_k_cu_a5940f82_261144cuda3std3__45__cpo6cbeginE - _ZN40_INTERNAL_40f0c9cf_4_k_cu_a5940f82_261144cute1_E)
_ZN40_INTERNAL_40f0c9cf_4_k_cu_a5940f82_261144cute1_E:
	.zero		1
	.type		_ZN40_INTERNAL_40f0c9cf_4_k_cu_a5940f82_261144cuda3std3__45__cpo6cbeginE,@object
	.size		_ZN40_INTERNAL_40f0c9cf_4_k_cu_a5940f82_261144cuda3std3__45__cpo6cbeginE,(_ZN40_INTERNAL_40f0c9cf_4_k_cu_a5940f82_261144cuda3std3__48in_placeE - _ZN40_INTERNAL_40f0c9cf_4_k_cu_a5940f82_261144cuda3std3__45__cpo6cbeginE)
_ZN40_INTERNAL_40f0c9cf_4_k_cu_a5940f82_261144cuda3std3__45__cpo6cbeginE:
	.zero		1
	.type		_ZN40_INTERNAL_40f0c9cf_4_k_cu_a5940f82_261144cuda3std3__48in_placeE,@object
	.size		_ZN40_INTERNAL_40f0c9cf_4_k_cu_a5940f82_261144cuda3std3__48in_placeE,(_ZN40_INTERNAL_40f0c9cf_4_k_cu_a5940f82_261144cuda3std6ranges3__45__cpo9iter_moveE - _ZN40_INTERNAL_40f0c9cf_4_k_cu_a5940f82_261144cuda3std3__48in_placeE)
_ZN40_INTERNAL_40f0c9cf_4_k_cu_a5940f82_261144cuda3std3__48in_placeE:
	.zero		1
	.type		_ZN40_INTERNAL_40f0c9cf_4_k_cu_a5940f82_261144cuda3std6ranges3__45__cpo9iter_moveE,@object
	.size		_ZN40_INTERNAL_40f0c9cf_4_k_cu_a5940f82_261144cuda3std6ranges3__45__cpo9iter_moveE,(_ZN40_INTERNAL_40f0c9cf_4_k_cu_a5940f82_261144cuda3std3__45__cpo5beginE - _ZN40_INTERNAL_40f0c9cf_4_k_cu_a5940f82_261144cuda3std6ranges3__45__cpo9iter_moveE)
_ZN40_INTERNAL_40f0c9cf_4_k_cu_a5940f82_261144cuda3std6ranges3__45__cpo9iter_moveE:
	.zero		1
	.type		_ZN40_INTERNAL_40f0c9cf_4_k_cu_a5940f82_261144cuda3std3__45__cpo5beginE,@object
	.size		_ZN40_INTERNAL_40f0c9cf_4_k_cu_a5940f82_261144cuda3std3__45__cpo5beginE,(_ZN40_INTERNAL_40f0c9cf_4_k_cu_a5940f82_261144cuda3std3__442_GLOBAL__N__40f0c9cf_4_k_cu_a5940f82_261146ignoreE - _ZN40_INTERNAL_40f0c9cf_4_k_cu_a5940f82_261144cuda3std3__45__cpo5beginE)
_ZN40_INTERNAL_40f0c9cf_4_k_cu_a5940f82_261144cuda3std3__45__cpo5beginE:
	.zero		1
	.type		_ZN40_INTERNAL_40f0c9cf_4_k_cu_a5940f82_261144cuda3std3__442_GLOBAL__N__40f0c9cf_4_k_cu_a5940f82_261146ignoreE,@object
	.size		_ZN40_INTERNAL_40f0c9cf_4_k_cu_a5940f82_261144cuda3std3__442_GLOBAL__N__40f0c9cf_4_k_cu_a5940f82_261146ignoreE,(_ZN40_INTERNAL_40f0c9cf_4_k_cu_a5940f82_261144cute7productE - _ZN40_INTERNAL_40f0c9cf_4_k_cu_a5940f82_261144cuda3std3__442_GLOBAL__N__40f0c9cf_4_k_cu_a5940f82_261146ignoreE)
_ZN40_INTERNAL_40f0c9cf_4_k_cu_a5940f82_261144cuda3std3__442_GLOBAL__N__40f0c9cf_4_k_cu_a5940f82_261146ignoreE:
	.zero		1
	.type		_ZN40_INTERNAL_40f0c9cf_4_k_cu_a5940f82_261144cute7productE,@object
	.size		_ZN40_INTERNAL_40f0c9cf_4_k_cu_a5940f82_261144cute7productE,(_ZN40_INTERNAL_40f0c9cf_4_k_cu_a5940f82_261144cuda3std3__45__cpo3endE - _ZN40_INTERNAL_40f0c9cf_4_k_cu_a5940f82_261144cute7productE)
_ZN40_INTERNAL_40f0c9cf_4_k_cu_a5940f82_261144cute7productE:
	.zero		1
	.type		_ZN40_INTERNAL_40f0c9cf_4_k_cu_a5940f82_261144cuda3std3__45__cpo3endE,@object
	.size		_ZN40_INTERNAL_40f0c9cf_4_k_cu_a5940f82_261144cuda3std3__45__cpo3endE,(_ZN40_INTERNAL_40f0c9cf_4_k_cu_a5940f82_261144cuda3std3__419piecewise_constructE - _ZN40_INTERNAL_40f0c9cf_4_k_cu_a5940f82_261144cuda3std3__45__cpo3endE)
_ZN40_INTERNAL_40f0c9cf_4_k_cu_a5940f82_261144cuda3std3__45__cpo3endE:
	.zero		1
	.type		_ZN40_INTERNAL_40f0c9cf_4_k_cu_a5940f82_261144cuda3std3__419piecewise_constructE,@object
	.size		_ZN40_INTERNAL_40f0c9cf_4_k_cu_a5940f82_261144cuda3std3__419piecewise_constructE,(_ZN40_INTERNAL_40f0c9cf_4_k_cu_a5940f82_261144cuda3std3__45__cpo4cendE - _ZN40_INTERNAL_40f0c9cf_4_k_cu_a5940f82_261144cuda3std3__419piecewise_constructE)
_ZN40_INTERNAL_40f0c9cf_4_k_cu_a5940f82_261144cuda3std3__419piecewise_constructE:
	.zero		1
	.type		_ZN40_INTERNAL_40f0c9cf_4_k_cu_a5940f82_261144cuda3std3__45__cpo4cendE,@object
	.size		_ZN40_INTERNAL_40f0c9cf_4_k_cu_a5940f82_261144cuda3std3__45__cpo4cendE,(_ZN40_INTERNAL_40f0c9cf_4_k_cu_a5940f82_261144cuda3std6ranges3__45__cpo4swapE - _ZN40_INTERNAL_40f0c9cf_4_k_cu_a5940f82_261144cuda3std3__45__cpo4cendE)
_ZN40_INTERNAL_40f0c9cf_4_k_cu_a5940f82_261144cuda3std3__45__cpo4cendE:
	.zero		1
	.type		_ZN40_INTERNAL_40f0c9cf_4_k_cu_a5940f82_261144cuda3std6ranges3__45__cpo4swapE,@object
	.size		_ZN40_INTERNAL_40f0c9cf_4_k_cu_a5940f82_261144cuda3std6ranges3__45__cpo4swapE,(.L_11 - _ZN40_INTERNAL_40f0c9cf_4_k_cu_a5940f82_261144cuda3std6ranges3__45__cpo4swapE)
_ZN40_INTERNAL_40f0c9cf_4_k_cu_a5940f82_261144cuda3std6ranges3__45__cpo4swapE:
	.zero		1
.L_11:


//--------------------- .nv.constant0._ZN7cutlass13device_kernelINS_4gemm6kernel13GemmUniversalIN4cute5tupleIJiiiiEEENS1_10collective13CollectiveMmaINS1_35MainloopSm100TmaUmmaWarpSpecializedILi33ELi2ELi4ENS5_IJNS4_1CILi4EEESB_NSA_ILi1EEEEEEEENS5_IJNSA_ILi128EEENSA_ILi256EEENSA_ILi32EEEEEEaNS5_IJlSC_lEEEaSJ_NS4_8TiledMMAINS4_8MMA_AtomIJNS4_21SM100_MMA_S8_2x1SM_SSIaaiLi128ELi256ELNS4_4UMMA5MajorE0ELSO_0ELNSN_8SaturateE0EEEEEENS4_6LayoutINS5_IJSC_SC_SC_EEENS5_IJNSA_ILi0EEESU_SU_EEEEENS5_IJNS4_10UnderscoreESX_SX_EEEEENS4_28SM100_TMA_2SM_LOAD_MULTICASTENS4_14ComposedLayoutINS4_7SwizzleILi1ELi4ELi3EEENS4_18smem_ptr_flag_bitsILi8EEENSS_INS5_IJNSA_ILi8EEESH_EEENS5_IJSH_SC_EEEEEEEvNS4_8identityES10_S1A_vS1B_EENS_8epilogue10collective18CollectiveEpilogueINS1D_23Sm100TmaWarpSpecializedILi4ELi2ELi32ELb0ELb0EEEJNS5_IJNSA_ILi64EEESG_SH_EEENS5_IJNSS_IS1I_SC_EENSS_INS5_IJSH_NSA_ILi2EEEEEENS5_IJSC_SF_EEEEEEEEaSJ_aSJ_NS1D_6fusion15FusionCallbacksIS1H_NS1Q_17LinearCombinationIaiaiLNS_15FloatRoundStyleE2EEES1J_S1P_JEEENS4_5SM1004TMEM4LOAD26SM100_TMEM_LOAD_32dp32b32xENS4_13SM90_TMA_LOADES1A_NS4_39AutoVectorizingCopyWithAssumedAlignmentILi128EEENS4_14SM90_TMA_STOREES1A_S22_S22_EEEvvEEEEvNT_6ParamsE --------------------------
	.section	.nv.constant0._ZN7cutlass13device_kernelINS_4gemm6kernel13GemmUniversalIN4cute5tupleIJiiiiEEENS1_10collective13CollectiveMmaINS1_35MainloopSm100TmaUmmaWarpSpecializedILi33ELi2ELi4ENS5_IJNS4_1CILi4EEESB_NSA_ILi1EEEEEEEENS5_IJNSA_ILi128EEENSA_ILi256EEENSA_ILi32EEEEEEaNS5_IJlSC_lEEEaSJ_NS4_8TiledMMAINS4_8MMA_AtomIJNS4_21SM100_MMA_S8_2x1SM_SSIaaiLi128ELi256ELNS4_4UMMA5MajorE0ELSO_0ELNSN_8SaturateE0EEEEEENS4_6LayoutINS5_IJSC_SC_SC_EEENS5_IJNSA_ILi0EEESU_SU_EEEEENS5_IJNS4_10UnderscoreESX_SX_EEEEENS4_28SM100_TMA_2SM_LOAD_MULTICASTENS4_14ComposedLayoutINS4_7SwizzleILi1ELi4ELi3EEENS4_18smem_ptr_flag_bitsILi8EEENSS_INS5_IJNSA_ILi8EEESH_EEENS5_IJSH_SC_EEEEEEEvNS4_8identityES10_S1A_vS1B_EENS_8epilogue10collective18CollectiveEpilogueINS1D_23Sm100TmaWarpSpecializedILi4ELi2ELi32ELb0ELb0EEEJNS5_IJNSA_ILi64EEESG_SH_EEENS5_IJNSS_IS1I_SC_EENSS_INS5_IJSH_NSA_ILi2EEEEEENS5_IJSC_SF_EEEEEEEEaSJ_aSJ_NS1D_6fusion15FusionCallbacksIS1H_NS1Q_17LinearCombinationIaiaiLNS_15FloatRoundStyleE2EEES1J_S1P_JEEENS4_5SM1004TMEM4LOAD26SM100_TMEM_LOAD_32dp32b32xENS4_13SM90_TMA_LOADES1A_NS4_39AutoVectorizingCopyWithAssumedAlignmentILi128EEENS4_14SM90_TMA_STOREES1A_S22_S22_EEEvvEEEEvNT_6ParamsE,"a",@progbits
	.sectionflags	@""
	.align	4
.nv.constant0._ZN7cutlass13device_kernelINS_4gemm6kernel13GemmUniversalIN4cute5tupleIJiiiiEEENS1_10collective13CollectiveMmaINS1_35MainloopSm100TmaUmmaWarpSpecializedILi33ELi2ELi4ENS5_IJNS4_1CILi4EEESB_NSA_ILi1EEEEEEEENS5_IJNSA_ILi128EEENSA_ILi256EEENSA_ILi32EEEEEEaNS5_IJlSC_lEEEaSJ_NS4_8TiledMMAINS4_8MMA_AtomIJNS4_21SM100_MMA_S8_2x1SM_SSIaaiLi128ELi256ELNS4_4UMMA5MajorE0ELSO_0ELNSN_8SaturateE0EEEEEENS4_6LayoutINS5_IJSC_SC_SC_EEENS5_IJNSA_ILi0EEESU_SU_EEEEENS5_IJNS4_10UnderscoreESX_SX_EEEEENS4_28SM100_TMA_2SM_LOAD_MULTICASTENS4_14ComposedLayoutINS4_7SwizzleILi1ELi4ELi3EEENS4_18smem_ptr_flag_bitsILi8EEENSS_INS5_IJNSA_ILi8EEESH_EEENS5_IJSH_SC_EEEEEEEvNS4_8identityES10_S1A_vS1B_EENS_8epilogue10collective18CollectiveEpilogueINS1D_23Sm100TmaWarpSpecializedILi4ELi2ELi32ELb0ELb0EEEJNS5_IJNSA_ILi64EEESG_SH_EEENS5_IJNSS_IS1I_SC_EENSS_INS5_IJSH_NSA_ILi2EEEEEENS5_IJSC_SF_EEEEEEEEaSJ_aSJ_NS1D_6fusion15FusionCallbacksIS1H_NS1Q_17LinearCombinationIaiaiLNS_15FloatRoundStyleE2EEES1J_S1P_JEEENS4_5SM1004TMEM4LOAD26SM100_TMEM_LOAD_32dp32b32xENS4_13SM90_TMA_LOADES1A_NS4_39AutoVectorizingCopyWithAssumedAlignmentILi128EEENS4_14SM90_TMA_STOREES1A_S22_S22_EEEvvEEEEvNT_6ParamsE:
	.zero		2944


//--------------------- SYMBOLS --------------------------

	.type		.nv.reservedSmem.offset0,@object
	.size		.nv.reservedSmem.offset0,0x4
	.type		.nv.reservedSmem.cap,@object
	.size		.nv.reservedSmem.cap,0x4
	.type		__assertfail,@function
